//
// Generated by NVIDIA NVVM Compiler
//
// Compiler Build ID: CL-36424714
// Cuda compilation tools, release 13.0, V13.0.88
// Based on NVVM 20.0.0
//

.version 9.0
.target sm_100
.address_size 64

	// .globl	_Z24generate_sequence_kernelPK8EggModeljPKhiiPh
.const .align 4 .b8 d_EXP2_TABLE[1024];
.global .align 4 .b8 d_debug_updates[8];
// _ZZ16blockReduceSum64xE6shared has been demoted
// _ZZ24generate_sequence_kernelPK8EggModeljPKhiiPhE14selected_token has been demoted
.extern .shared .align 16 .b8 s_mem[];

.visible .entry _Z24generate_sequence_kernelPK8EggModeljPKhiiPh(
	.param .u64 .ptr .align 1 _Z24generate_sequence_kernelPK8EggModeljPKhiiPh_param_0,
	.param .u32 _Z24generate_sequence_kernelPK8EggModeljPKhiiPh_param_1,
	.param .u64 .ptr .align 1 _Z24generate_sequence_kernelPK8EggModeljPKhiiPh_param_2,
	.param .u32 _Z24generate_sequence_kernelPK8EggModeljPKhiiPh_param_3,
	.param .u32 _Z24generate_sequence_kernelPK8EggModeljPKhiiPh_param_4,
	.param .u64 .ptr .align 1 _Z24generate_sequence_kernelPK8EggModeljPKhiiPh_param_5
)
{
	.local .align 16 .b8 	__local_depot0[80];
	.reg .b64 	%SP;
	.reg .b64 	%SPL;
	.reg .pred 	%p<208>;
	.reg .b16 	%rs<169>;
	.reg .b32 	%r<825>;
	.reg .b64 	%rd<670>;
	// demoted variable
	.shared .align 8 .b8 _ZZ16blockReduceSum64xE6shared[256];
	// demoted variable
	.shared .align 4 .u32 _ZZ24generate_sequence_kernelPK8EggModeljPKhiiPhE14selected_token;
	mov.u64 	%SPL, __local_depot0;
	ld.param.u64 	%rd134, [_Z24generate_sequence_kernelPK8EggModeljPKhiiPh_param_0];
	ld.param.u32 	%r128, [_Z24generate_sequence_kernelPK8EggModeljPKhiiPh_param_1];
	ld.param.u64 	%rd132, [_Z24generate_sequence_kernelPK8EggModeljPKhiiPh_param_2];
	ld.param.u32 	%r129, [_Z24generate_sequence_kernelPK8EggModeljPKhiiPh_param_3];
	ld.param.u32 	%r130, [_Z24generate_sequence_kernelPK8EggModeljPKhiiPh_param_4];
	ld.param.u64 	%rd133, [_Z24generate_sequence_kernelPK8EggModeljPKhiiPh_param_5];
	cvta.to.global.u64 	%rd1, %rd134;
	add.u64 	%rd2, %SPL, 0;
	add.u64 	%rd3, %SPL, 32;
	add.u64 	%rd4, %SPL, 48;
	mov.u32 	%r1, %tid.x;
	setp.gt.u32 	%p3, %r1, 255;
	@%p3 bra 	$L__BB0_6;
	mov.u32 	%r2, %ntid.x;
	add.s32 	%r131, %r1, %r2;
	max.u32 	%r132, %r131, 256;
	setp.lt.u32 	%p4, %r131, 256;
	selp.u32 	%r133, 1, 0, %p4;
	add.s32 	%r134, %r131, %r133;
	sub.s32 	%r135, %r132, %r134;
	div.u32 	%r136, %r135, %r2;
	add.s32 	%r3, %r136, %r133;
	and.b32  	%r137, %r3, 3;
	setp.eq.s32 	%p5, %r137, 3;
	mov.u32 	%r790, %r1;
	@%p5 bra 	$L__BB0_4;
	add.s32 	%r139, %r3, 1;
	and.b32  	%r4, %r139, 3;
	mov.b32 	%r789, 0;
	mov.u32 	%r790, %r1;
$L__BB0_3:
	.pragma "nounroll";
	sub.s32 	%r140, %r790, %r1;
	div.u32 	%r141, %r140, %r2;
	cvt.u64.u32 	%rd138, %r141;
	add.s64 	%rd139, %rd2, %rd138;
	mov.b16 	%rs6, 0;
	st.local.u8 	[%rd139], %rs6;
	st.local.u8 	[%rd139+8], %rs6;
	st.local.u8 	[%rd139+16], %rs6;
	st.local.u8 	[%rd139+24], %rs6;
	add.s32 	%r790, %r790, %r2;
	add.s32 	%r789, %r789, 1;
	setp.ne.s32 	%p6, %r789, %r4;
	@%p6 bra 	$L__BB0_3;
$L__BB0_4:
	setp.lt.u32 	%p7, %r3, 3;
	@%p7 bra 	$L__BB0_6;
$L__BB0_5:
	sub.s32 	%r142, %r790, %r1;
	div.u32 	%r143, %r142, %r2;
	cvt.u64.u32 	%rd140, %r143;
	add.s64 	%rd141, %rd2, %rd140;
	mov.b16 	%rs7, 0;
	st.local.u8 	[%rd141], %rs7;
	st.local.u8 	[%rd141+8], %rs7;
	st.local.u8 	[%rd141+16], %rs7;
	st.local.u8 	[%rd141+24], %rs7;
	add.s32 	%r144, %r790, %r2;
	sub.s32 	%r145, %r144, %r1;
	div.u32 	%r146, %r145, %r2;
	cvt.u64.u32 	%rd142, %r146;
	add.s64 	%rd143, %rd2, %rd142;
	st.local.u8 	[%rd143], %rs7;
	st.local.u8 	[%rd143+8], %rs7;
	st.local.u8 	[%rd143+16], %rs7;
	st.local.u8 	[%rd143+24], %rs7;
	add.s32 	%r147, %r144, %r2;
	sub.s32 	%r148, %r147, %r1;
	div.u32 	%r149, %r148, %r2;
	cvt.u64.u32 	%rd144, %r149;
	add.s64 	%rd145, %rd2, %rd144;
	st.local.u8 	[%rd145], %rs7;
	st.local.u8 	[%rd145+8], %rs7;
	st.local.u8 	[%rd145+16], %rs7;
	st.local.u8 	[%rd145+24], %rs7;
	add.s32 	%r150, %r147, %r2;
	sub.s32 	%r151, %r150, %r1;
	div.u32 	%r152, %r151, %r2;
	cvt.u64.u32 	%rd146, %r152;
	add.s64 	%rd147, %rd2, %rd146;
	st.local.u8 	[%rd147], %rs7;
	st.local.u8 	[%rd147+8], %rs7;
	st.local.u8 	[%rd147+16], %rs7;
	st.local.u8 	[%rd147+24], %rs7;
	add.s32 	%r790, %r150, %r2;
	setp.lt.u32 	%p8, %r790, 256;
	@%p8 bra 	$L__BB0_5;
$L__BB0_6:
	add.s32 	%r12, %r130, %r129;
	setp.lt.s32 	%p9, %r12, 1;
	@%p9 bra 	$L__BB0_201;
	mov.u32 	%r13, %ntid.x;
	and.b32  	%r14, %r1, 31;
	shl.b32 	%r154, %r1, 3;
	mov.u32 	%r155, _ZZ16blockReduceSum64xE6shared;
	add.s32 	%r15, %r155, %r154;
	shr.u32 	%r156, %r1, 2;
	and.b32  	%r157, %r156, 248;
	add.s32 	%r16, %r155, %r157;
	shr.u32 	%r17, %r13, 5;
	add.s32 	%r18, %r1, %r13;
	max.u32 	%r158, %r18, 256;
	setp.lt.u32 	%p10, %r18, 256;
	selp.u32 	%r159, 1, 0, %p10;
	add.s32 	%r160, %r18, %r159;
	sub.s32 	%r161, %r158, %r160;
	div.u32 	%r162, %r161, %r13;
	add.s32 	%r19, %r162, %r159;
	add.s32 	%r163, %r19, 1;
	and.b32  	%r20, %r19, 3;
	mov.u32 	%r164, s_mem;
	add.s32 	%r21, %r164, %r1;
	add.s32 	%r22, %r21, %r13;
	add.s32 	%r23, %r18, %r13;
	add.s32 	%r24, %r22, %r13;
	and.b32  	%r25, %r163, 3;
	cvt.u64.u32 	%rd148, %r1;
	add.s64 	%rd5, %rd1, %rd148;
	cvt.s64.s32 	%rd149, %r13;
	add.s64 	%rd6, %rd5, %rd149;
	shl.b32 	%r26, %r13, 2;
	mad.lo.s32 	%r27, %r13, 3, %r164;
	cvta.to.global.u64 	%rd7, %rd132;
	cvta.to.global.u64 	%rd8, %rd133;
	mov.b32 	%r792, 0;
	mov.b16 	%rs167, 0;
$L__BB0_8:
	setp.ge.s32 	%p11, %r792, %r129;
	@%p11 bra 	$L__BB0_10;
	cvt.u64.u32 	%rd150, %r792;
	add.s64 	%rd151, %rd7, %rd150;
	ld.global.u8 	%rs167, [%rd151];
$L__BB0_10:
	setp.gt.u32 	%p12, %r1, 255;
	@%p12 bra 	$L__BB0_18;
	setp.eq.s32 	%p13, %r20, 3;
	cvt.u32.u16 	%r165, %rs167;
	and.b32  	%r29, %r165, 255;
	mov.u32 	%r793, %r1;
	@%p13 bra 	$L__BB0_15;
	setp.eq.s32 	%p14, %r20, 0;
	shl.b32 	%r166, %r1, 8;
	or.b32  	%r167, %r166, %r29;
	cvt.u64.u32 	%rd152, %r167;
	add.s64 	%rd153, %rd1, %rd152;
	ld.global.nc.u8 	%rs9, [%rd153];
	cvt.u16.u8 	%rs10, %rs9;
	st.shared.u8 	[%r21], %rs10;
	mov.u32 	%r793, %r18;
	@%p14 bra 	$L__BB0_15;
	setp.eq.s32 	%p15, %r20, 1;
	shl.b32 	%r168, %r18, 8;
	or.b32  	%r169, %r168, %r29;
	cvt.u64.u32 	%rd154, %r169;
	add.s64 	%rd155, %rd1, %rd154;
	ld.global.nc.u8 	%rs11, [%rd155];
	cvt.u16.u8 	%rs12, %rs11;
	st.shared.u8 	[%r22], %rs12;
	mov.u32 	%r793, %r23;
	@%p15 bra 	$L__BB0_15;
	add.s32 	%r793, %r23, %r13;
	shl.b32 	%r170, %r23, 8;
	or.b32  	%r171, %r170, %r29;
	cvt.u64.u32 	%rd156, %r171;
	add.s64 	%rd157, %rd1, %rd156;
	ld.global.nc.u8 	%rs13, [%rd157];
	cvt.u16.u8 	%rs14, %rs13;
	st.shared.u8 	[%r24], %rs14;
$L__BB0_15:
	setp.lt.u32 	%p16, %r19, 3;
	@%p16 bra 	$L__BB0_18;
	shl.b32 	%r172, %r793, 8;
	mad.lo.s32 	%r173, %r13, 768, %r172;
	or.b32  	%r32, %r173, %r29;
	shl.b32 	%r174, %r13, 9;
	add.s32 	%r175, %r174, %r172;
	or.b32  	%r33, %r175, %r29;
	add.s32 	%r176, %r13, %r793;
	shl.b32 	%r177, %r176, 8;
	or.b32  	%r34, %r177, %r29;
	or.b32  	%r35, %r172, %r29;
	cvt.u64.u32 	%rd158, %r35;
	mov.u64 	%rd633, %rd1;
$L__BB0_17:
	cvt.u64.u32 	%rd159, %r34;
	cvt.u64.u32 	%rd160, %r33;
	cvt.u64.u32 	%rd161, %r32;
	add.s64 	%rd162, %rd633, %rd158;
	ld.global.nc.u8 	%rs15, [%rd162];
	cvt.u16.u8 	%rs16, %rs15;
	mov.u32 	%r178, s_mem;
	add.s32 	%r179, %r178, %r793;
	st.shared.u8 	[%r179], %rs16;
	add.s64 	%rd163, %rd633, %rd159;
	ld.global.nc.u8 	%rs17, [%rd163];
	cvt.u16.u8 	%rs18, %rs17;
	add.s32 	%r180, %r179, %r13;
	st.shared.u8 	[%r180], %rs18;
	add.s64 	%rd164, %rd633, %rd160;
	ld.global.nc.u8 	%rs19, [%rd164];
	cvt.u16.u8 	%rs20, %rs19;
	shl.b32 	%r181, %r13, 1;
	add.s32 	%r182, %r179, %r181;
	st.shared.u8 	[%r182], %rs20;
	add.s64 	%rd165, %rd633, %rd161;
	ld.global.nc.u8 	%rs21, [%rd165];
	cvt.u16.u8 	%rs22, %rs21;
	add.s32 	%r183, %r27, %r793;
	st.shared.u8 	[%r183], %rs22;
	add.s32 	%r793, %r793, %r26;
	mul.wide.u32 	%rd166, %r13, 1024;
	add.s64 	%rd633, %rd633, %rd166;
	setp.lt.u32 	%p17, %r793, 256;
	@%p17 bra 	$L__BB0_17;
$L__BB0_18:
	bar.sync 	0;
	mov.b32 	%r795, 0;
$L__BB0_19:
	setp.gt.u32 	%p18, %r1, 255;
	mov.b64 	%rd635, 0;
	@%p18 bra 	$L__BB0_22;
	mov.b64 	%rd635, 0;
	mov.u32 	%r796, %r1;
$L__BB0_21:
	mov.u32 	%r185, s_mem;
	add.s32 	%r186, %r185, %r796;
	ld.shared.s8 	%rs23, [%r186];
	abs.s16 	%rs24, %rs23;
	cvt.u64.u16 	%rd169, %rs24;
	add.s64 	%rd635, %rd635, %rd169;
	add.s32 	%r796, %r796, %r13;
	setp.lt.u32 	%p19, %r796, 256;
	@%p19 bra 	$L__BB0_21;
$L__BB0_22:
	setp.gt.u32 	%p20, %r1, 31;
	bar.sync 	0;
	@%p20 bra 	$L__BB0_24;
	mov.b64 	%rd170, 0;
	st.shared.u64 	[%r15], %rd170;
$L__BB0_24:
	setp.ne.s32 	%p21, %r14, 0;
	bar.sync 	0;
	cvt.u32.u64 	%r187, %rd635;
	shfl.sync.down.b32	%r188|%p22, %r187, 16, 31, -1;
	{ .reg .b32 tmp; mov.b64 {tmp, %r189}, %rd635; }
	shfl.sync.down.b32	%r190|%p23, %r189, 16, 31, -1;
	cvt.u64.u32 	%rd171, %r190;
	shl.b64 	%rd172, %rd171, 32;
	cvt.u64.u32 	%rd173, %r188;
	add.s64 	%rd174, %rd635, %rd173;
	add.s64 	%rd175, %rd174, %rd172;
	cvt.u32.u64 	%r191, %rd174;
	shfl.sync.down.b32	%r192|%p24, %r191, 8, 31, -1;
	{ .reg .b32 tmp; mov.b64 {tmp, %r193}, %rd175; }
	shfl.sync.down.b32	%r194|%p25, %r193, 8, 31, -1;
	cvt.u64.u32 	%rd176, %r194;
	shl.b64 	%rd177, %rd176, 32;
	cvt.u64.u32 	%rd178, %r192;
	add.s64 	%rd179, %rd175, %rd178;
	add.s64 	%rd180, %rd179, %rd177;
	cvt.u32.u64 	%r195, %rd179;
	shfl.sync.down.b32	%r196|%p26, %r195, 4, 31, -1;
	{ .reg .b32 tmp; mov.b64 {tmp, %r197}, %rd180; }
	shfl.sync.down.b32	%r198|%p27, %r197, 4, 31, -1;
	cvt.u64.u32 	%rd181, %r198;
	shl.b64 	%rd182, %rd181, 32;
	cvt.u64.u32 	%rd183, %r196;
	add.s64 	%rd184, %rd180, %rd183;
	add.s64 	%rd185, %rd184, %rd182;
	cvt.u32.u64 	%r199, %rd184;
	shfl.sync.down.b32	%r200|%p28, %r199, 2, 31, -1;
	{ .reg .b32 tmp; mov.b64 {tmp, %r201}, %rd185; }
	shfl.sync.down.b32	%r202|%p29, %r201, 2, 31, -1;
	cvt.u64.u32 	%rd186, %r202;
	shl.b64 	%rd187, %rd186, 32;
	cvt.u64.u32 	%rd188, %r200;
	add.s64 	%rd189, %rd185, %rd188;
	add.s64 	%rd190, %rd189, %rd187;
	cvt.u32.u64 	%r203, %rd189;
	shfl.sync.down.b32	%r204|%p30, %r203, 1, 31, -1;
	{ .reg .b32 tmp; mov.b64 {tmp, %r205}, %rd190; }
	shfl.sync.down.b32	%r206|%p31, %r205, 1, 31, -1;
	cvt.u64.u32 	%rd191, %r206;
	shl.b64 	%rd192, %rd191, 32;
	cvt.u64.u32 	%rd193, %r204;
	add.s64 	%rd194, %rd190, %rd193;
	add.s64 	%rd14, %rd194, %rd192;
	@%p21 bra 	$L__BB0_26;
	st.shared.u64 	[%r16], %rd14;
$L__BB0_26:
	setp.ge.u32 	%p32, %r1, %r17;
	bar.sync 	0;
	mov.b64 	%rd636, 0;
	@%p32 bra 	$L__BB0_28;
	ld.shared.u64 	%rd636, [%r15];
$L__BB0_28:
	setp.gt.u32 	%p34, %r1, 31;
	mov.pred 	%p206, 0;
	@%p34 bra 	$L__BB0_31;
	setp.ne.s32 	%p36, %r1, 0;
	cvt.u32.u64 	%r207, %rd636;
	shfl.sync.down.b32	%r208|%p37, %r207, 16, 31, -1;
	{ .reg .b32 tmp; mov.b64 {tmp, %r209}, %rd636; }
	shfl.sync.down.b32	%r210|%p38, %r209, 16, 31, -1;
	cvt.u64.u32 	%rd196, %r210;
	shl.b64 	%rd197, %rd196, 32;
	cvt.u64.u32 	%rd198, %r208;
	add.s64 	%rd199, %rd636, %rd198;
	add.s64 	%rd200, %rd199, %rd197;
	cvt.u32.u64 	%r211, %rd199;
	shfl.sync.down.b32	%r212|%p39, %r211, 8, 31, -1;
	{ .reg .b32 tmp; mov.b64 {tmp, %r213}, %rd200; }
	shfl.sync.down.b32	%r214|%p40, %r213, 8, 31, -1;
	cvt.u64.u32 	%rd201, %r214;
	shl.b64 	%rd202, %rd201, 32;
	cvt.u64.u32 	%rd203, %r212;
	add.s64 	%rd204, %rd200, %rd203;
	add.s64 	%rd205, %rd204, %rd202;
	cvt.u32.u64 	%r215, %rd204;
	shfl.sync.down.b32	%r216|%p41, %r215, 4, 31, -1;
	{ .reg .b32 tmp; mov.b64 {tmp, %r217}, %rd205; }
	shfl.sync.down.b32	%r218|%p42, %r217, 4, 31, -1;
	cvt.u64.u32 	%rd206, %r218;
	shl.b64 	%rd207, %rd206, 32;
	cvt.u64.u32 	%rd208, %r216;
	add.s64 	%rd209, %rd205, %rd208;
	add.s64 	%rd210, %rd209, %rd207;
	cvt.u32.u64 	%r219, %rd209;
	shfl.sync.down.b32	%r220|%p43, %r219, 2, 31, -1;
	{ .reg .b32 tmp; mov.b64 {tmp, %r221}, %rd210; }
	shfl.sync.down.b32	%r222|%p44, %r221, 2, 31, -1;
	cvt.u64.u32 	%rd211, %r222;
	shl.b64 	%rd212, %rd211, 32;
	cvt.u64.u32 	%rd213, %r220;
	add.s64 	%rd214, %rd210, %rd213;
	add.s64 	%rd215, %rd214, %rd212;
	cvt.u32.u64 	%r223, %rd214;
	shfl.sync.down.b32	%r224|%p45, %r223, 1, 31, -1;
	{ .reg .b32 tmp; mov.b64 {tmp, %r225}, %rd215; }
	shfl.sync.down.b32	%r226|%p46, %r225, 1, 31, -1;
	cvt.u64.u32 	%rd216, %r226;
	shl.b64 	%rd217, %rd216, 32;
	cvt.u64.u32 	%rd218, %r224;
	add.s64 	%rd219, %rd215, %rd218;
	add.s64 	%rd17, %rd219, %rd217;
	@%p36 bra 	$L__BB0_31;
	st.shared.u64 	[_ZZ16blockReduceSum64xE6shared], %rd17;
	mov.pred 	%p206, -1;
$L__BB0_31:
	setp.gt.u32 	%p48, %r1, 255;
	bar.sync 	0;
	ld.shared.u64 	%rd220, [_ZZ16blockReduceSum64xE6shared];
	max.u64 	%rd221, %rd220, 1;
	shr.s64 	%rd222, %rd221, 63;
	shr.u64 	%rd223, %rd222, 56;
	add.s64 	%rd224, %rd221, %rd223;
	shr.s64 	%rd225, %rd224, 8;
	add.s64 	%rd226, %rd221, 255;
	setp.lt.u64 	%p49, %rd226, 511;
	selp.b64 	%rd18, 1, %rd225, %p49;
	mul.wide.u32 	%rd227, %r795, 512;
	add.s64 	%rd19, %rd1, %rd227;
	mov.u32 	%r797, %r1;
	@%p48 bra 	$L__BB0_57;
$L__BB0_32:
	mov.u32 	%r227, s_mem;
	add.s32 	%r42, %r227, %r797;
	ld.shared.s8 	%r228, [%r42];
	cvt.u64.u32 	%rd228, %r797;
	add.s64 	%rd229, %rd19, %rd228;
	ld.global.nc.u8 	%rs25, [%rd229+3278848];
	cvt.s32.s8 	%r229, %rs25;
	mul.wide.s32 	%rd20, %r229, %r228;
	or.b64  	%rd230, %rd20, %rd18;
	and.b64  	%rd231, %rd230, -4294967296;
	setp.ne.s64 	%p50, %rd231, 0;
	@%p50 bra 	$L__BB0_55;
	cvt.u32.u64 	%r230, %rd18;
	cvt.u32.u64 	%r231, %rd20;
	div.u32 	%r232, %r231, %r230;
	cvt.u64.u32 	%rd637, %r232;
	bra.uni 	$L__BB0_56;
$L__BB0_34:
	mov.b64 	%rd655, 0;
	@%p102 bra 	$L__BB0_42;
	setp.lt.u32 	%p107, %r19, 3;
	mov.b64 	%rd655, 0;
	mov.u32 	%r817, %r1;
	@%p107 bra 	$L__BB0_38;
	mov.b32 	%r816, 0;
	mov.b64 	%rd655, 0;
	mov.u32 	%r817, %r1;
$L__BB0_37:
	mov.u32 	%r603, s_mem;
	add.s32 	%r604, %r603, %r817;
	ld.shared.s8 	%rs137, [%r604];
	abs.s16 	%rs138, %rs137;
	cvt.u64.u16 	%rd398, %rs138;
	add.s64 	%rd399, %rd655, %rd398;
	add.s32 	%r605, %r604, %r13;
	ld.shared.s8 	%rs139, [%r605];
	abs.s16 	%rs140, %rs139;
	cvt.u64.u16 	%rd400, %rs140;
	add.s64 	%rd401, %rd399, %rd400;
	add.s32 	%r606, %r605, %r13;
	ld.shared.s8 	%rs141, [%r606];
	abs.s16 	%rs142, %rs141;
	cvt.u64.u16 	%rd402, %rs142;
	add.s64 	%rd403, %rd401, %rd402;
	add.s32 	%r607, %r606, %r13;
	ld.shared.s8 	%rs143, [%r607];
	abs.s16 	%rs144, %rs143;
	cvt.u64.u16 	%rd404, %rs144;
	add.s64 	%rd655, %rd403, %rd404;
	add.s32 	%r817, %r26, %r817;
	add.s32 	%r816, %r816, 4;
	add.s32 	%r608, %r19, 1;
	and.b32  	%r609, %r608, -4;
	setp.ne.s32 	%p108, %r816, %r609;
	@%p108 bra 	$L__BB0_37;
$L__BB0_38:
	setp.eq.s32 	%p109, %r25, 0;
	@%p109 bra 	$L__BB0_42;
	setp.eq.s32 	%p110, %r25, 1;
	mov.u32 	%r610, s_mem;
	add.s32 	%r89, %r610, %r817;
	ld.shared.s8 	%rs145, [%r89];
	abs.s16 	%rs146, %rs145;
	cvt.u64.u16 	%rd405, %rs146;
	add.s64 	%rd655, %rd655, %rd405;
	@%p110 bra 	$L__BB0_42;
	setp.eq.s32 	%p111, %r25, 2;
	add.s32 	%r90, %r89, %r13;
	ld.shared.s8 	%rs147, [%r90];
	abs.s16 	%rs148, %rs147;
	cvt.u64.u16 	%rd406, %rs148;
	add.s64 	%rd655, %rd655, %rd406;
	@%p111 bra 	$L__BB0_42;
	add.s32 	%r611, %r90, %r13;
	ld.shared.s8 	%rs149, [%r611];
	abs.s16 	%rs150, %rs149;
	cvt.u64.u16 	%rd407, %rs150;
	add.s64 	%rd655, %rd655, %rd407;
$L__BB0_42:
	setp.gt.u32 	%p112, %r1, 31;
	bar.sync 	0;
	@%p112 bra 	$L__BB0_44;
	mov.b64 	%rd408, 0;
	st.shared.u64 	[%r15], %rd408;
$L__BB0_44:
	setp.ne.s32 	%p113, %r14, 0;
	bar.sync 	0;
	cvt.u32.u64 	%r612, %rd655;
	shfl.sync.down.b32	%r613|%p114, %r612, 16, 31, -1;
	{ .reg .b32 tmp; mov.b64 {tmp, %r614}, %rd655; }
	shfl.sync.down.b32	%r615|%p115, %r614, 16, 31, -1;
	cvt.u64.u32 	%rd409, %r615;
	shl.b64 	%rd410, %rd409, 32;
	cvt.u64.u32 	%rd411, %r613;
	add.s64 	%rd412, %rd655, %rd411;
	add.s64 	%rd413, %rd412, %rd410;
	cvt.u32.u64 	%r616, %rd412;
	shfl.sync.down.b32	%r617|%p116, %r616, 8, 31, -1;
	{ .reg .b32 tmp; mov.b64 {tmp, %r618}, %rd413; }
	shfl.sync.down.b32	%r619|%p117, %r618, 8, 31, -1;
	cvt.u64.u32 	%rd414, %r619;
	shl.b64 	%rd415, %rd414, 32;
	cvt.u64.u32 	%rd416, %r617;
	add.s64 	%rd417, %rd413, %rd416;
	add.s64 	%rd418, %rd417, %rd415;
	cvt.u32.u64 	%r620, %rd417;
	shfl.sync.down.b32	%r621|%p118, %r620, 4, 31, -1;
	{ .reg .b32 tmp; mov.b64 {tmp, %r622}, %rd418; }
	shfl.sync.down.b32	%r623|%p119, %r622, 4, 31, -1;
	cvt.u64.u32 	%rd419, %r623;
	shl.b64 	%rd420, %rd419, 32;
	cvt.u64.u32 	%rd421, %r621;
	add.s64 	%rd422, %rd418, %rd421;
	add.s64 	%rd423, %rd422, %rd420;
	cvt.u32.u64 	%r624, %rd422;
	shfl.sync.down.b32	%r625|%p120, %r624, 2, 31, -1;
	{ .reg .b32 tmp; mov.b64 {tmp, %r626}, %rd423; }
	shfl.sync.down.b32	%r627|%p121, %r626, 2, 31, -1;
	cvt.u64.u32 	%rd424, %r627;
	shl.b64 	%rd425, %rd424, 32;
	cvt.u64.u32 	%rd426, %r625;
	add.s64 	%rd427, %rd423, %rd426;
	add.s64 	%rd428, %rd427, %rd425;
	cvt.u32.u64 	%r628, %rd427;
	shfl.sync.down.b32	%r629|%p122, %r628, 1, 31, -1;
	{ .reg .b32 tmp; mov.b64 {tmp, %r630}, %rd428; }
	shfl.sync.down.b32	%r631|%p123, %r630, 1, 31, -1;
	cvt.u64.u32 	%rd429, %r631;
	shl.b64 	%rd430, %rd429, 32;
	cvt.u64.u32 	%rd431, %r629;
	add.s64 	%rd432, %rd428, %rd431;
	add.s64 	%rd68, %rd432, %rd430;
	@%p113 bra 	$L__BB0_46;
	st.shared.u64 	[%r16], %rd68;
$L__BB0_46:
	setp.ge.u32 	%p124, %r1, %r17;
	bar.sync 	0;
	mov.b64 	%rd656, 0;
	@%p124 bra 	$L__BB0_48;
	ld.shared.u64 	%rd656, [%r15];
$L__BB0_48:
	setp.gt.u32 	%p126, %r1, 31;
	mov.pred 	%p207, 0;
	@%p126 bra 	$L__BB0_51;
	setp.ne.s32 	%p128, %r1, 0;
	cvt.u32.u64 	%r632, %rd656;
	shfl.sync.down.b32	%r633|%p129, %r632, 16, 31, -1;
	{ .reg .b32 tmp; mov.b64 {tmp, %r634}, %rd656; }
	shfl.sync.down.b32	%r635|%p130, %r634, 16, 31, -1;
	cvt.u64.u32 	%rd434, %r635;
	shl.b64 	%rd435, %rd434, 32;
	cvt.u64.u32 	%rd436, %r633;
	add.s64 	%rd437, %rd656, %rd436;
	add.s64 	%rd438, %rd437, %rd435;
	cvt.u32.u64 	%r636, %rd437;
	shfl.sync.down.b32	%r637|%p131, %r636, 8, 31, -1;
	{ .reg .b32 tmp; mov.b64 {tmp, %r638}, %rd438; }
	shfl.sync.down.b32	%r639|%p132, %r638, 8, 31, -1;
	cvt.u64.u32 	%rd439, %r639;
	shl.b64 	%rd440, %rd439, 32;
	cvt.u64.u32 	%rd441, %r637;
	add.s64 	%rd442, %rd438, %rd441;
	add.s64 	%rd443, %rd442, %rd440;
	cvt.u32.u64 	%r640, %rd442;
	shfl.sync.down.b32	%r641|%p133, %r640, 4, 31, -1;
	{ .reg .b32 tmp; mov.b64 {tmp, %r642}, %rd443; }
	shfl.sync.down.b32	%r643|%p134, %r642, 4, 31, -1;
	cvt.u64.u32 	%rd444, %r643;
	shl.b64 	%rd445, %rd444, 32;
	cvt.u64.u32 	%rd446, %r641;
	add.s64 	%rd447, %rd443, %rd446;
	add.s64 	%rd448, %rd447, %rd445;
	cvt.u32.u64 	%r644, %rd447;
	shfl.sync.down.b32	%r645|%p135, %r644, 2, 31, -1;
	{ .reg .b32 tmp; mov.b64 {tmp, %r646}, %rd448; }
	shfl.sync.down.b32	%r647|%p136, %r646, 2, 31, -1;
	cvt.u64.u32 	%rd449, %r647;
	shl.b64 	%rd450, %rd449, 32;
	cvt.u64.u32 	%rd451, %r645;
	add.s64 	%rd452, %rd448, %rd451;
	add.s64 	%rd453, %rd452, %rd450;
	cvt.u32.u64 	%r648, %rd452;
	shfl.sync.down.b32	%r649|%p137, %r648, 1, 31, -1;
	{ .reg .b32 tmp; mov.b64 {tmp, %r650}, %rd453; }
	shfl.sync.down.b32	%r651|%p138, %r650, 1, 31, -1;
	cvt.u64.u32 	%rd454, %r651;
	shl.b64 	%rd455, %rd454, 32;
	cvt.u64.u32 	%rd456, %r649;
	add.s64 	%rd457, %rd453, %rd456;
	add.s64 	%rd71, %rd457, %rd455;
	@%p128 bra 	$L__BB0_51;
	st.shared.u64 	[_ZZ16blockReduceSum64xE6shared], %rd71;
	mov.pred 	%p207, -1;
$L__BB0_51:
	setp.gt.u32 	%p140, %r1, 255;
	bar.sync 	0;
	ld.shared.u64 	%rd458, [_ZZ16blockReduceSum64xE6shared];
	max.u64 	%rd459, %rd458, 1;
	shr.s64 	%rd460, %rd459, 63;
	shr.u64 	%rd461, %rd460, 56;
	add.s64 	%rd462, %rd459, %rd461;
	shr.s64 	%rd463, %rd462, 8;
	add.s64 	%rd464, %rd459, 255;
	setp.lt.u64 	%p141, %rd464, 511;
	selp.b64 	%rd72, 1, %rd463, %p141;
	@%p140 bra 	$L__BB0_138;
	setp.eq.s32 	%p142, %r20, 3;
	mov.u32 	%r818, %r1;
	@%p142 bra 	$L__BB0_124;
	ld.shared.s8 	%r652, [%r21];
	ld.global.nc.u8 	%rs151, [%rd5+3280896];
	cvt.s32.s8 	%r653, %rs151;
	mul.wide.s32 	%rd73, %r653, %r652;
	or.b64  	%rd465, %rd73, %rd72;
	and.b64  	%rd466, %rd465, -4294967296;
	setp.ne.s64 	%p143, %rd466, 0;
	@%p143 bra 	$L__BB0_114;
	cvt.u32.u64 	%r654, %rd72;
	cvt.u32.u64 	%r655, %rd73;
	div.u32 	%r656, %r655, %r654;
	cvt.u64.u32 	%rd657, %r656;
	bra.uni 	$L__BB0_115;
$L__BB0_55:
	div.s64 	%rd637, %rd20, %rd18;
$L__BB0_56:
	max.s64 	%rd232, %rd637, -127;
	min.s64 	%rd233, %rd232, 127;
	st.shared.u8 	[%r42], %rd233;
	add.s32 	%r797, %r797, %r13;
	setp.lt.u32 	%p51, %r797, 256;
	@%p51 bra 	$L__BB0_32;
$L__BB0_57:
	bar.sync 	0;
	mul.wide.u32 	%rd234, %r795, 8;
	add.s64 	%rd24, %rd2, %rd234;
	@%p48 bra 	$L__BB0_60;
	mov.u32 	%r798, %r1;
$L__BB0_59:
	sub.s32 	%r233, %r798, %r1;
	div.u32 	%r234, %r233, %r13;
	cvt.u64.u32 	%rd235, %r234;
	add.s64 	%rd236, %rd24, %rd235;
	ld.local.u8 	%rs26, [%rd236];
	mov.u32 	%r235, s_mem;
	add.s32 	%r236, %r235, %r798;
	st.shared.u8 	[%r236+256], %rs26;
	add.s32 	%r798, %r798, %r13;
	setp.lt.u32 	%p53, %r798, 256;
	@%p53 bra 	$L__BB0_59;
$L__BB0_60:
	bar.sync 	0;
	shl.b32 	%r46, %r795, 18;
	@%p48 bra 	$L__BB0_65;
	mul.wide.u32 	%rd25, %r795, 261632;
	mov.u32 	%r799, %r1;
$L__BB0_62:
	mov.b64 	%rd638, 0;
	mov.b32 	%r800, 0;
	mov.u64 	%rd639, %rd638;
$L__BB0_63:
	mov.u32 	%r238, s_mem;
	add.s32 	%r239, %r238, %r800;
	ld.shared.v2.b32 	{%r240, %r241}, [%r239];
	shl.b32 	%r242, %r800, 8;
	add.s32 	%r243, %r242, %r799;
	cvt.u64.u32 	%rd238, %r243;
	add.s64 	%rd239, %rd25, %rd238;
	add.s64 	%rd240, %rd19, %rd239;
	ld.shared.v2.b32 	{%r244, %r245}, [%r239+256];
	add.s32 	%r246, %r243, %r46;
	cvt.u64.u32 	%rd241, %r246;
	add.s64 	%rd242, %rd1, %rd241;
	ld.global.nc.u8 	%rs27, [%rd240+66304];
	cvt.u32.u8 	%r247, %rs27;
	ld.global.nc.u8 	%rs28, [%rd240+66048];
	cvt.u32.u8 	%r248, %rs28;
	prmt.b32 	%r249, %r248, %r247, 0x3340U;
	ld.global.nc.u8 	%rs29, [%rd240+65792];
	cvt.u32.u8 	%r250, %rs29;
	ld.global.nc.u8 	%rs30, [%rd240+65536];
	cvt.u32.u8 	%r251, %rs30;
	prmt.b32 	%r252, %r251, %r250, 0x3340U;
	prmt.b32 	%r253, %r252, %r249, 0x5410U;
	mov.b32 	%r254, 0;
	dp4a.s32.s32 	%r255, %r253, %r240, %r254;
	ld.global.nc.u8 	%rs31, [%rd242+131840];
	cvt.u32.u8 	%r256, %rs31;
	ld.global.nc.u8 	%rs32, [%rd242+131584];
	cvt.u32.u8 	%r257, %rs32;
	prmt.b32 	%r258, %r257, %r256, 0x3340U;
	ld.global.nc.u8 	%rs33, [%rd242+131328];
	cvt.u32.u8 	%r259, %rs33;
	ld.global.nc.u8 	%rs34, [%rd242+131072];
	cvt.u32.u8 	%r260, %rs34;
	prmt.b32 	%r261, %r260, %r259, 0x3340U;
	prmt.b32 	%r262, %r261, %r258, 0x5410U;
	dp4a.s32.s32 	%r263, %r262, %r244, %r254;
	ld.global.nc.u8 	%rs35, [%rd240+67328];
	cvt.u32.u8 	%r264, %rs35;
	ld.global.nc.u8 	%rs36, [%rd240+67072];
	cvt.u32.u8 	%r265, %rs36;
	prmt.b32 	%r266, %r265, %r264, 0x3340U;
	ld.global.nc.u8 	%rs37, [%rd240+66816];
	cvt.u32.u8 	%r267, %rs37;
	ld.global.nc.u8 	%rs38, [%rd240+66560];
	cvt.u32.u8 	%r268, %rs38;
	prmt.b32 	%r269, %r268, %r267, 0x3340U;
	prmt.b32 	%r270, %r269, %r266, 0x5410U;
	dp4a.s32.s32 	%r271, %r270, %r241, %r255;
	cvt.s64.s32 	%rd243, %r271;
	add.s64 	%rd639, %rd243, %rd639;
	ld.global.nc.u8 	%rs39, [%rd242+132864];
	cvt.u32.u8 	%r272, %rs39;
	ld.global.nc.u8 	%rs40, [%rd242+132608];
	cvt.u32.u8 	%r273, %rs40;
	prmt.b32 	%r274, %r273, %r272, 0x3340U;
	ld.global.nc.u8 	%rs41, [%rd242+132352];
	cvt.u32.u8 	%r275, %rs41;
	ld.global.nc.u8 	%rs42, [%rd242+132096];
	cvt.u32.u8 	%r276, %rs42;
	prmt.b32 	%r277, %r276, %r275, 0x3340U;
	prmt.b32 	%r278, %r277, %r274, 0x5410U;
	dp4a.s32.s32 	%r279, %r278, %r245, %r263;
	cvt.s64.s32 	%rd244, %r279;
	add.s64 	%rd638, %rd244, %rd638;
	add.s32 	%r800, %r800, 8;
	setp.ne.s32 	%p55, %r800, 256;
	@%p55 bra 	$L__BB0_63;
	shr.u64 	%rd245, %rd639, 8;
	mov.u32 	%r280, s_mem;
	add.s32 	%r281, %r280, %r799;
	st.shared.u8 	[%r281+768], %rd245;
	shr.u64 	%rd246, %rd638, 8;
	st.shared.u8 	[%r281+512], %rd246;
	add.s32 	%r799, %r799, %r13;
	setp.lt.u32 	%p56, %r799, 256;
	@%p56 bra 	$L__BB0_62;
$L__BB0_65:
	bar.sync 	0;
	@%p48 bra 	$L__BB0_68;
	mov.u32 	%r801, %r1;
$L__BB0_67:
	mov.u32 	%r282, s_mem;
	add.s32 	%r283, %r282, %r801;
	ld.shared.s8 	%rd247, [%r283+768];
	ld.shared.s8 	%rd248, [%r283+512];
	add.s64 	%rd249, %rd248, %rd247;
	cvt.u64.u32 	%rd250, %r801;
	add.s64 	%rd251, %rd19, %rd250;
	ld.global.nc.u8 	%rs43, [%rd251+1114112];
	cvt.s64.s8 	%rd252, %rs43;
	add.s64 	%rd253, %rd249, %rd252;
	max.s64 	%rd254, %rd253, -127;
	min.s64 	%rd255, %rd254, 127;
	ld.shared.s8 	%rd256, [%r283+256];
	add.s64 	%rd257, %rd255, 127;
	mul.lo.s64 	%rd258, %rd257, %rd256;
	shr.u64 	%rd259, %rd258, 8;
	st.shared.u8 	[%r283+768], %rd255;
	st.shared.u8 	[%r283+512], %rd259;
	add.s32 	%r801, %r801, %r13;
	setp.lt.u32 	%p58, %r801, 256;
	@%p58 bra 	$L__BB0_67;
$L__BB0_68:
	bar.sync 	0;
	@%p48 bra 	$L__BB0_73;
	shl.b32 	%r53, %r795, 9;
	mov.u32 	%r802, %r1;
$L__BB0_70:
	mov.b64 	%rd640, 0;
	mov.b32 	%r803, 0;
	mov.u64 	%rd641, %rd640;
$L__BB0_71:
	mov.u32 	%r285, s_mem;
	add.s32 	%r286, %r285, %r803;
	ld.shared.v2.b32 	{%r287, %r288}, [%r286];
	shl.b32 	%r289, %r803, 8;
	add.s32 	%r290, %r289, %r802;
	add.s32 	%r291, %r290, %r46;
	cvt.u64.u32 	%rd261, %r291;
	add.s64 	%rd262, %rd1, %rd261;
	ld.shared.v2.b32 	{%r292, %r293}, [%r286+512];
	ld.global.nc.u8 	%rs44, [%rd262+197376];
	cvt.u32.u8 	%r294, %rs44;
	ld.global.nc.u8 	%rs45, [%rd262+197120];
	cvt.u32.u8 	%r295, %rs45;
	prmt.b32 	%r296, %r295, %r294, 0x3340U;
	ld.global.nc.u8 	%rs46, [%rd262+196864];
	cvt.u32.u8 	%r297, %rs46;
	ld.global.nc.u8 	%rs47, [%rd262+196608];
	cvt.u32.u8 	%r298, %rs47;
	prmt.b32 	%r299, %r298, %r297, 0x3340U;
	prmt.b32 	%r300, %r299, %r296, 0x5410U;
	mov.b32 	%r301, 0;
	dp4a.s32.s32 	%r302, %r300, %r287, %r301;
	ld.global.nc.u8 	%rs48, [%rd262+262912];
	cvt.u32.u8 	%r303, %rs48;
	ld.global.nc.u8 	%rs49, [%rd262+262656];
	cvt.u32.u8 	%r304, %rs49;
	prmt.b32 	%r305, %r304, %r303, 0x3340U;
	ld.global.nc.u8 	%rs50, [%rd262+262400];
	cvt.u32.u8 	%r306, %rs50;
	ld.global.nc.u8 	%rs51, [%rd262+262144];
	cvt.u32.u8 	%r307, %rs51;
	prmt.b32 	%r308, %r307, %r306, 0x3340U;
	prmt.b32 	%r309, %r308, %r305, 0x5410U;
	dp4a.s32.s32 	%r310, %r309, %r292, %r301;
	ld.global.nc.u8 	%rs52, [%rd262+198400];
	cvt.u32.u8 	%r311, %rs52;
	ld.global.nc.u8 	%rs53, [%rd262+198144];
	cvt.u32.u8 	%r312, %rs53;
	prmt.b32 	%r313, %r312, %r311, 0x3340U;
	ld.global.nc.u8 	%rs54, [%rd262+197888];
	cvt.u32.u8 	%r314, %rs54;
	ld.global.nc.u8 	%rs55, [%rd262+197632];
	cvt.u32.u8 	%r315, %rs55;
	prmt.b32 	%r316, %r315, %r314, 0x3340U;
	prmt.b32 	%r317, %r316, %r313, 0x5410U;
	dp4a.s32.s32 	%r318, %r317, %r288, %r302;
	cvt.s64.s32 	%rd263, %r318;
	add.s64 	%rd641, %rd263, %rd641;
	ld.global.nc.u8 	%rs56, [%rd262+263936];
	cvt.u32.u8 	%r319, %rs56;
	ld.global.nc.u8 	%rs57, [%rd262+263680];
	cvt.u32.u8 	%r320, %rs57;
	prmt.b32 	%r321, %r320, %r319, 0x3340U;
	ld.global.nc.u8 	%rs58, [%rd262+263424];
	cvt.u32.u8 	%r322, %rs58;
	ld.global.nc.u8 	%rs59, [%rd262+263168];
	cvt.u32.u8 	%r323, %rs59;
	prmt.b32 	%r324, %r323, %r322, 0x3340U;
	prmt.b32 	%r325, %r324, %r321, 0x5410U;
	dp4a.s32.s32 	%r326, %r325, %r293, %r310;
	cvt.s64.s32 	%rd264, %r326;
	add.s64 	%rd640, %rd264, %rd640;
	add.s32 	%r803, %r803, 8;
	setp.ne.s32 	%p60, %r803, 256;
	@%p60 bra 	$L__BB0_71;
	mov.u32 	%r327, s_mem;
	add.s32 	%r328, %r327, %r802;
	ld.shared.s8 	%r329, [%r328+768];
	shr.s64 	%rd265, %rd641, 8;
	shr.s64 	%rd266, %rd640, 8;
	add.s64 	%rd267, %rd266, %rd265;
	add.s32 	%r330, %r802, %r53;
	cvt.u64.u32 	%rd268, %r330;
	add.s64 	%rd269, %rd1, %rd268;
	ld.global.nc.u8 	%rs60, [%rd269+1114368];
	cvt.s64.s8 	%rd270, %rs60;
	add.s64 	%rd271, %rd267, %rd270;
	max.s64 	%rd272, %rd271, -127;
	min.s64 	%rd273, %rd272, 127;
	cvt.u32.u64 	%r331, %rd273;
	sub.s32 	%r332, %r802, %r1;
	div.u32 	%r333, %r332, %r13;
	cvt.u64.u32 	%rd274, %r333;
	add.s64 	%rd275, %rd24, %rd274;
	ld.local.s8 	%r334, [%rd275];
	sub.s32 	%r335, %r331, %r334;
	add.s32 	%r336, %r329, 127;
	mul.lo.s32 	%r337, %r335, %r336;
	shr.s32 	%r338, %r337, 8;
	add.s32 	%r339, %r338, %r334;
	max.s32 	%r340, %r339, -127;
	min.s32 	%r341, %r340, 127;
	st.local.u8 	[%rd275], %r341;
	cvt.s64.s32 	%rd276, %r341;
	ld.shared.s8 	%rd277, [%r328];
	add.s64 	%rd278, %rd276, %rd277;
	max.s64 	%rd279, %rd278, -127;
	min.s64 	%rd280, %rd279, 127;
	st.shared.u8 	[%r328], %rd280;
	add.s32 	%r802, %r802, %r13;
	setp.lt.u32 	%p61, %r802, 256;
	@%p61 bra 	$L__BB0_70;
$L__BB0_73:
	bar.sync 	0;
	mov.b64 	%rd643, 0;
	@%p48 bra 	$L__BB0_78;
	mov.u32 	%r804, %r1;
$L__BB0_75:
	mov.u32 	%r342, s_mem;
	add.s32 	%r343, %r342, %r804;
	ld.shared.u8 	%rs61, [%r343];
	sub.s32 	%r344, %r804, %r1;
	div.u32 	%r345, %r344, %r13;
	cvt.u64.u32 	%rd282, %r345;
	add.s64 	%rd283, %rd3, %rd282;
	st.local.u8 	[%rd283], %rs61;
	add.s32 	%r804, %r804, %r13;
	setp.lt.u32 	%p63, %r804, 256;
	@%p63 bra 	$L__BB0_75;
	mov.b64 	%rd643, 0;
	mov.u32 	%r805, %r1;
$L__BB0_77:
	add.s32 	%r347, %r342, %r805;
	ld.shared.s8 	%rs62, [%r347];
	abs.s16 	%rs63, %rs62;
	cvt.u64.u16 	%rd285, %rs63;
	add.s64 	%rd643, %rd643, %rd285;
	add.s32 	%r805, %r805, %r13;
	setp.lt.u32 	%p64, %r805, 256;
	@%p64 bra 	$L__BB0_77;
$L__BB0_78:
	setp.gt.u32 	%p65, %r1, 31;
	bar.sync 	0;
	@%p65 bra 	$L__BB0_80;
	mov.b64 	%rd286, 0;
	st.shared.u64 	[%r15], %rd286;
$L__BB0_80:
	setp.ne.s32 	%p66, %r14, 0;
	bar.sync 	0;
	cvt.u32.u64 	%r348, %rd643;
	shfl.sync.down.b32	%r349|%p67, %r348, 16, 31, -1;
	{ .reg .b32 tmp; mov.b64 {tmp, %r350}, %rd643; }
	shfl.sync.down.b32	%r351|%p68, %r350, 16, 31, -1;
	cvt.u64.u32 	%rd287, %r351;
	shl.b64 	%rd288, %rd287, 32;
	cvt.u64.u32 	%rd289, %r349;
	add.s64 	%rd290, %rd643, %rd289;
	add.s64 	%rd291, %rd290, %rd288;
	cvt.u32.u64 	%r352, %rd290;
	shfl.sync.down.b32	%r353|%p69, %r352, 8, 31, -1;
	{ .reg .b32 tmp; mov.b64 {tmp, %r354}, %rd291; }
	shfl.sync.down.b32	%r355|%p70, %r354, 8, 31, -1;
	cvt.u64.u32 	%rd292, %r355;
	shl.b64 	%rd293, %rd292, 32;
	cvt.u64.u32 	%rd294, %r353;
	add.s64 	%rd295, %rd291, %rd294;
	add.s64 	%rd296, %rd295, %rd293;
	cvt.u32.u64 	%r356, %rd295;
	shfl.sync.down.b32	%r357|%p71, %r356, 4, 31, -1;
	{ .reg .b32 tmp; mov.b64 {tmp, %r358}, %rd296; }
	shfl.sync.down.b32	%r359|%p72, %r358, 4, 31, -1;
	cvt.u64.u32 	%rd297, %r359;
	shl.b64 	%rd298, %rd297, 32;
	cvt.u64.u32 	%rd299, %r357;
	add.s64 	%rd300, %rd296, %rd299;
	add.s64 	%rd301, %rd300, %rd298;
	cvt.u32.u64 	%r360, %rd300;
	shfl.sync.down.b32	%r361|%p73, %r360, 2, 31, -1;
	{ .reg .b32 tmp; mov.b64 {tmp, %r362}, %rd301; }
	shfl.sync.down.b32	%r363|%p74, %r362, 2, 31, -1;
	cvt.u64.u32 	%rd302, %r363;
	shl.b64 	%rd303, %rd302, 32;
	cvt.u64.u32 	%rd304, %r361;
	add.s64 	%rd305, %rd301, %rd304;
	add.s64 	%rd306, %rd305, %rd303;
	cvt.u32.u64 	%r364, %rd305;
	shfl.sync.down.b32	%r365|%p75, %r364, 1, 31, -1;
	{ .reg .b32 tmp; mov.b64 {tmp, %r366}, %rd306; }
	shfl.sync.down.b32	%r367|%p76, %r366, 1, 31, -1;
	cvt.u64.u32 	%rd307, %r367;
	shl.b64 	%rd308, %rd307, 32;
	cvt.u64.u32 	%rd309, %r365;
	add.s64 	%rd310, %rd306, %rd309;
	add.s64 	%rd37, %rd310, %rd308;
	@%p66 bra 	$L__BB0_82;
	st.shared.u64 	[%r16], %rd37;
$L__BB0_82:
	setp.ge.u32 	%p77, %r1, %r17;
	bar.sync 	0;
	mov.b64 	%rd645, 0;
	@%p77 bra 	$L__BB0_84;
	ld.shared.u64 	%rd645, [%r15];
$L__BB0_84:
	setp.gt.u32 	%p78, %r1, 31;
	@%p78 bra 	$L__BB0_86;
	cvt.u32.u64 	%r368, %rd645;
	shfl.sync.down.b32	%r369|%p79, %r368, 16, 31, -1;
	{ .reg .b32 tmp; mov.b64 {tmp, %r370}, %rd645; }
	shfl.sync.down.b32	%r371|%p80, %r370, 16, 31, -1;
	cvt.u64.u32 	%rd312, %r371;
	shl.b64 	%rd313, %rd312, 32;
	cvt.u64.u32 	%rd314, %r369;
	add.s64 	%rd315, %rd645, %rd314;
	add.s64 	%rd316, %rd315, %rd313;
	cvt.u32.u64 	%r372, %rd315;
	shfl.sync.down.b32	%r373|%p81, %r372, 8, 31, -1;
	{ .reg .b32 tmp; mov.b64 {tmp, %r374}, %rd316; }
	shfl.sync.down.b32	%r375|%p82, %r374, 8, 31, -1;
	cvt.u64.u32 	%rd317, %r375;
	shl.b64 	%rd318, %rd317, 32;
	cvt.u64.u32 	%rd319, %r373;
	add.s64 	%rd320, %rd316, %rd319;
	add.s64 	%rd321, %rd320, %rd318;
	cvt.u32.u64 	%r376, %rd320;
	shfl.sync.down.b32	%r377|%p83, %r376, 4, 31, -1;
	{ .reg .b32 tmp; mov.b64 {tmp, %r378}, %rd321; }
	shfl.sync.down.b32	%r379|%p84, %r378, 4, 31, -1;
	cvt.u64.u32 	%rd322, %r379;
	shl.b64 	%rd323, %rd322, 32;
	cvt.u64.u32 	%rd324, %r377;
	add.s64 	%rd325, %rd321, %rd324;
	add.s64 	%rd326, %rd325, %rd323;
	cvt.u32.u64 	%r380, %rd325;
	shfl.sync.down.b32	%r381|%p85, %r380, 2, 31, -1;
	{ .reg .b32 tmp; mov.b64 {tmp, %r382}, %rd326; }
	shfl.sync.down.b32	%r383|%p86, %r382, 2, 31, -1;
	cvt.u64.u32 	%rd327, %r383;
	shl.b64 	%rd328, %rd327, 32;
	cvt.u64.u32 	%rd329, %r381;
	add.s64 	%rd330, %rd326, %rd329;
	add.s64 	%rd331, %rd330, %rd328;
	cvt.u32.u64 	%r384, %rd330;
	shfl.sync.down.b32	%r385|%p87, %r384, 1, 31, -1;
	{ .reg .b32 tmp; mov.b64 {tmp, %r386}, %rd331; }
	shfl.sync.down.b32	%r387|%p88, %r386, 1, 31, -1;
	cvt.u64.u32 	%rd332, %r387;
	shl.b64 	%rd333, %rd332, 32;
	cvt.u64.u32 	%rd334, %r385;
	add.s64 	%rd335, %rd331, %rd334;
	add.s64 	%rd645, %rd335, %rd333;
$L__BB0_86:
	not.pred 	%p89, %p206;
	@%p89 bra 	$L__BB0_88;
	st.shared.u64 	[_ZZ16blockReduceSum64xE6shared], %rd645;
$L__BB0_88:
	setp.gt.u32 	%p90, %r1, 255;
	bar.sync 	0;
	ld.shared.u64 	%rd336, [_ZZ16blockReduceSum64xE6shared];
	max.u64 	%rd337, %rd336, 1;
	shr.s64 	%rd338, %rd337, 63;
	shr.u64 	%rd339, %rd338, 56;
	add.s64 	%rd340, %rd337, %rd339;
	shr.s64 	%rd341, %rd340, 8;
	add.s64 	%rd342, %rd337, 255;
	setp.lt.u64 	%p91, %rd342, 511;
	selp.b64 	%rd42, 1, %rd341, %p91;
	@%p90 bra 	$L__BB0_94;
	shl.b32 	%r62, %r795, 9;
	mov.u32 	%r806, %r1;
$L__BB0_90:
	mov.u32 	%r388, s_mem;
	add.s32 	%r64, %r388, %r806;
	ld.shared.s8 	%r389, [%r64];
	add.s32 	%r390, %r62, %r806;
	cvt.u64.u32 	%rd343, %r390;
	add.s64 	%rd344, %rd1, %rd343;
	ld.global.nc.u8 	%rs64, [%rd344+3279104];
	cvt.s32.s8 	%r391, %rs64;
	mul.wide.s32 	%rd43, %r391, %r389;
	or.b64  	%rd345, %rd43, %rd42;
	and.b64  	%rd346, %rd345, -4294967296;
	setp.ne.s64 	%p92, %rd346, 0;
	@%p92 bra 	$L__BB0_92;
	cvt.u32.u64 	%r392, %rd42;
	cvt.u32.u64 	%r393, %rd43;
	div.u32 	%r394, %r393, %r392;
	cvt.u64.u32 	%rd646, %r394;
	bra.uni 	$L__BB0_93;
$L__BB0_92:
	div.s64 	%rd646, %rd43, %rd42;
$L__BB0_93:
	max.s64 	%rd347, %rd646, -127;
	min.s64 	%rd348, %rd347, 127;
	st.shared.u8 	[%r64], %rd348;
	add.s32 	%r806, %r806, %r13;
	setp.lt.u32 	%p93, %r806, 256;
	@%p93 bra 	$L__BB0_90;
$L__BB0_94:
	bar.sync 	0;
	@%p90 bra 	$L__BB0_105;
	mul.wide.u32 	%rd349, %r795, 523776;
	add.s64 	%rd47, %rd19, %rd349;
	add.s64 	%rd48, %rd47, 1116160;
	mov.u32 	%r807, %r1;
$L__BB0_96:
	mov.b64 	%rd647, 0;
	mov.b32 	%r808, 0;
$L__BB0_97:
	mov.u32 	%r396, s_mem;
	add.s32 	%r397, %r396, %r808;
	ld.shared.v4.b32 	{%r398, %r399, %r400, %r401}, [%r397];
	shl.b32 	%r402, %r808, 10;
	add.s32 	%r403, %r402, %r807;
	cvt.u64.u32 	%rd351, %r403;
	add.s64 	%rd352, %rd47, %rd351;
	ld.global.nc.u8 	%rs65, [%rd352+1119232];
	cvt.u32.u8 	%r404, %rs65;
	ld.global.nc.u8 	%rs66, [%rd352+1118208];
	cvt.u32.u8 	%r405, %rs66;
	prmt.b32 	%r406, %r405, %r404, 0x3340U;
	ld.global.nc.u8 	%rs67, [%rd352+1117184];
	cvt.u32.u8 	%r407, %rs67;
	ld.global.nc.u8 	%rs68, [%rd352+1116160];
	cvt.u32.u8 	%r408, %rs68;
	prmt.b32 	%r409, %r408, %r407, 0x3340U;
	prmt.b32 	%r410, %r409, %r406, 0x5410U;
	mov.b32 	%r411, 0;
	dp4a.s32.s32 	%r412, %r410, %r398, %r411;
	ld.global.nc.u8 	%rs69, [%rd352+1123328];
	cvt.u32.u8 	%r413, %rs69;
	ld.global.nc.u8 	%rs70, [%rd352+1122304];
	cvt.u32.u8 	%r414, %rs70;
	prmt.b32 	%r415, %r414, %r413, 0x3340U;
	ld.global.nc.u8 	%rs71, [%rd352+1121280];
	cvt.u32.u8 	%r416, %rs71;
	ld.global.nc.u8 	%rs72, [%rd352+1120256];
	cvt.u32.u8 	%r417, %rs72;
	prmt.b32 	%r418, %r417, %r416, 0x3340U;
	prmt.b32 	%r419, %r418, %r415, 0x5410U;
	dp4a.s32.s32 	%r420, %r419, %r399, %r412;
	ld.global.nc.u8 	%rs73, [%rd352+1127424];
	cvt.u32.u8 	%r421, %rs73;
	ld.global.nc.u8 	%rs74, [%rd352+1126400];
	cvt.u32.u8 	%r422, %rs74;
	prmt.b32 	%r423, %r422, %r421, 0x3340U;
	ld.global.nc.u8 	%rs75, [%rd352+1125376];
	cvt.u32.u8 	%r424, %rs75;
	ld.global.nc.u8 	%rs76, [%rd352+1124352];
	cvt.u32.u8 	%r425, %rs76;
	prmt.b32 	%r426, %r425, %r424, 0x3340U;
	prmt.b32 	%r427, %r426, %r423, 0x5410U;
	dp4a.s32.s32 	%r428, %r427, %r400, %r420;
	ld.global.nc.u8 	%rs77, [%rd352+1131520];
	cvt.u32.u8 	%r429, %rs77;
	ld.global.nc.u8 	%rs78, [%rd352+1130496];
	cvt.u32.u8 	%r430, %rs78;
	prmt.b32 	%r431, %r430, %r429, 0x3340U;
	ld.global.nc.u8 	%rs79, [%rd352+1129472];
	cvt.u32.u8 	%r432, %rs79;
	ld.global.nc.u8 	%rs80, [%rd352+1128448];
	cvt.u32.u8 	%r433, %rs80;
	prmt.b32 	%r434, %r433, %r432, 0x3340U;
	prmt.b32 	%r435, %r434, %r431, 0x5410U;
	dp4a.s32.s32 	%r436, %r435, %r401, %r428;
	cvt.s64.s32 	%rd353, %r436;
	add.s64 	%rd647, %rd353, %rd647;
	add.s32 	%r808, %r808, 16;
	setp.ne.s32 	%p95, %r808, 256;
	@%p95 bra 	$L__BB0_97;
	sub.s32 	%r438, %r807, %r1;
	div.u32 	%r439, %r438, %r13;
	mul.wide.u32 	%rd355, %r439, 4;
	add.s64 	%rd51, %rd4, %rd355;
	shr.s64 	%rd356, %rd647, 8;
	max.s64 	%rd357, %rd356, -127;
	min.s64 	%rd358, %rd357, 127;
	st.local.u8 	[%rd51], %rd358;
	mov.b64 	%rd648, 0;
	mov.b32 	%r809, 0;
$L__BB0_99:
	mov.u32 	%r440, s_mem;
	add.s32 	%r441, %r440, %r809;
	ld.shared.v4.b32 	{%r442, %r443, %r444, %r445}, [%r441];
	shl.b32 	%r446, %r809, 10;
	add.s32 	%r447, %r446, %r807;
	cvt.u64.u32 	%rd359, %r447;
	add.s64 	%rd360, %rd48, %rd359;
	ld.global.nc.u8 	%rs81, [%rd360+3328];
	cvt.u32.u8 	%r448, %rs81;
	ld.global.nc.u8 	%rs82, [%rd360+2304];
	cvt.u32.u8 	%r449, %rs82;
	prmt.b32 	%r450, %r449, %r448, 0x3340U;
	ld.global.nc.u8 	%rs83, [%rd360+1280];
	cvt.u32.u8 	%r451, %rs83;
	ld.global.nc.u8 	%rs84, [%rd360+256];
	cvt.u32.u8 	%r452, %rs84;
	prmt.b32 	%r453, %r452, %r451, 0x3340U;
	prmt.b32 	%r454, %r453, %r450, 0x5410U;
	mov.b32 	%r455, 0;
	dp4a.s32.s32 	%r456, %r454, %r442, %r455;
	ld.global.nc.u8 	%rs85, [%rd360+7424];
	cvt.u32.u8 	%r457, %rs85;
	ld.global.nc.u8 	%rs86, [%rd360+6400];
	cvt.u32.u8 	%r458, %rs86;
	prmt.b32 	%r459, %r458, %r457, 0x3340U;
	ld.global.nc.u8 	%rs87, [%rd360+5376];
	cvt.u32.u8 	%r460, %rs87;
	ld.global.nc.u8 	%rs88, [%rd360+4352];
	cvt.u32.u8 	%r461, %rs88;
	prmt.b32 	%r462, %r461, %r460, 0x3340U;
	prmt.b32 	%r463, %r462, %r459, 0x5410U;
	dp4a.s32.s32 	%r464, %r463, %r443, %r456;
	ld.global.nc.u8 	%rs89, [%rd360+11520];
	cvt.u32.u8 	%r465, %rs89;
	ld.global.nc.u8 	%rs90, [%rd360+10496];
	cvt.u32.u8 	%r466, %rs90;
	prmt.b32 	%r467, %r466, %r465, 0x3340U;
	ld.global.nc.u8 	%rs91, [%rd360+9472];
	cvt.u32.u8 	%r468, %rs91;
	ld.global.nc.u8 	%rs92, [%rd360+8448];
	cvt.u32.u8 	%r469, %rs92;
	prmt.b32 	%r470, %r469, %r468, 0x3340U;
	prmt.b32 	%r471, %r470, %r467, 0x5410U;
	dp4a.s32.s32 	%r472, %r471, %r444, %r464;
	ld.global.nc.u8 	%rs93, [%rd360+15616];
	cvt.u32.u8 	%r473, %rs93;
	ld.global.nc.u8 	%rs94, [%rd360+14592];
	cvt.u32.u8 	%r474, %rs94;
	prmt.b32 	%r475, %r474, %r473, 0x3340U;
	ld.global.nc.u8 	%rs95, [%rd360+13568];
	cvt.u32.u8 	%r476, %rs95;
	ld.global.nc.u8 	%rs96, [%rd360+12544];
	cvt.u32.u8 	%r477, %rs96;
	prmt.b32 	%r478, %r477, %r476, 0x3340U;
	prmt.b32 	%r479, %r478, %r475, 0x5410U;
	dp4a.s32.s32 	%r480, %r479, %r445, %r472;
	cvt.s64.s32 	%rd361, %r480;
	add.s64 	%rd648, %rd361, %rd648;
	add.s32 	%r809, %r809, 16;
	setp.ne.s32 	%p96, %r809, 256;
	@%p96 bra 	$L__BB0_99;
	shr.s64 	%rd363, %rd648, 8;
	max.s64 	%rd364, %rd363, -127;
	min.s64 	%rd365, %rd364, 127;
	st.local.u8 	[%rd51+1], %rd365;
	mov.b64 	%rd649, 0;
	mov.b32 	%r810, 0;
$L__BB0_101:
	mov.u32 	%r482, s_mem;
	add.s32 	%r483, %r482, %r810;
	ld.shared.v4.b32 	{%r484, %r485, %r486, %r487}, [%r483];
	shl.b32 	%r488, %r810, 10;
	add.s32 	%r489, %r488, %r807;
	cvt.u64.u32 	%rd366, %r489;
	add.s64 	%rd367, %rd48, %rd366;
	ld.global.nc.u8 	%rs97, [%rd367+3584];
	cvt.u32.u8 	%r490, %rs97;
	ld.global.nc.u8 	%rs98, [%rd367+2560];
	cvt.u32.u8 	%r491, %rs98;
	prmt.b32 	%r492, %r491, %r490, 0x3340U;
	ld.global.nc.u8 	%rs99, [%rd367+1536];
	cvt.u32.u8 	%r493, %rs99;
	ld.global.nc.u8 	%rs100, [%rd367+512];
	cvt.u32.u8 	%r494, %rs100;
	prmt.b32 	%r495, %r494, %r493, 0x3340U;
	prmt.b32 	%r496, %r495, %r492, 0x5410U;
	mov.b32 	%r497, 0;
	dp4a.s32.s32 	%r498, %r496, %r484, %r497;
	ld.global.nc.u8 	%rs101, [%rd367+7680];
	cvt.u32.u8 	%r499, %rs101;
	ld.global.nc.u8 	%rs102, [%rd367+6656];
	cvt.u32.u8 	%r500, %rs102;
	prmt.b32 	%r501, %r500, %r499, 0x3340U;
	ld.global.nc.u8 	%rs103, [%rd367+5632];
	cvt.u32.u8 	%r502, %rs103;
	ld.global.nc.u8 	%rs104, [%rd367+4608];
	cvt.u32.u8 	%r503, %rs104;
	prmt.b32 	%r504, %r503, %r502, 0x3340U;
	prmt.b32 	%r505, %r504, %r501, 0x5410U;
	dp4a.s32.s32 	%r506, %r505, %r485, %r498;
	ld.global.nc.u8 	%rs105, [%rd367+11776];
	cvt.u32.u8 	%r507, %rs105;
	ld.global.nc.u8 	%rs106, [%rd367+10752];
	cvt.u32.u8 	%r508, %rs106;
	prmt.b32 	%r509, %r508, %r507, 0x3340U;
	ld.global.nc.u8 	%rs107, [%rd367+9728];
	cvt.u32.u8 	%r510, %rs107;
	ld.global.nc.u8 	%rs108, [%rd367+8704];
	cvt.u32.u8 	%r511, %rs108;
	prmt.b32 	%r512, %r511, %r510, 0x3340U;
	prmt.b32 	%r513, %r512, %r509, 0x5410U;
	dp4a.s32.s32 	%r514, %r513, %r486, %r506;
	ld.global.nc.u8 	%rs109, [%rd367+15872];
	cvt.u32.u8 	%r515, %rs109;
	ld.global.nc.u8 	%rs110, [%rd367+14848];
	cvt.u32.u8 	%r516, %rs110;
	prmt.b32 	%r517, %r516, %r515, 0x3340U;
	ld.global.nc.u8 	%rs111, [%rd367+13824];
	cvt.u32.u8 	%r518, %rs111;
	ld.global.nc.u8 	%rs112, [%rd367+12800];
	cvt.u32.u8 	%r519, %rs112;
	prmt.b32 	%r520, %r519, %r518, 0x3340U;
	prmt.b32 	%r521, %r520, %r517, 0x5410U;
	dp4a.s32.s32 	%r522, %r521, %r487, %r514;
	cvt.s64.s32 	%rd368, %r522;
	add.s64 	%rd649, %rd368, %rd649;
	add.s32 	%r810, %r810, 16;
	setp.ne.s32 	%p97, %r810, 256;
	@%p97 bra 	$L__BB0_101;
	shr.s64 	%rd370, %rd649, 8;
	max.s64 	%rd371, %rd370, -127;
	min.s64 	%rd372, %rd371, 127;
	st.local.u8 	[%rd51+2], %rd372;
	mov.b64 	%rd650, 0;
	mov.b32 	%r811, 0;
$L__BB0_103:
	mov.u32 	%r524, s_mem;
	add.s32 	%r525, %r524, %r811;
	ld.shared.v4.b32 	{%r526, %r527, %r528, %r529}, [%r525];
	shl.b32 	%r530, %r811, 10;
	add.s32 	%r531, %r530, %r807;
	cvt.u64.u32 	%rd373, %r531;
	add.s64 	%rd374, %rd48, %rd373;
	ld.global.nc.u8 	%rs113, [%rd374+3840];
	cvt.u32.u8 	%r532, %rs113;
	ld.global.nc.u8 	%rs114, [%rd374+2816];
	cvt.u32.u8 	%r533, %rs114;
	prmt.b32 	%r534, %r533, %r532, 0x3340U;
	ld.global.nc.u8 	%rs115, [%rd374+1792];
	cvt.u32.u8 	%r535, %rs115;
	ld.global.nc.u8 	%rs116, [%rd374+768];
	cvt.u32.u8 	%r536, %rs116;
	prmt.b32 	%r537, %r536, %r535, 0x3340U;
	prmt.b32 	%r538, %r537, %r534, 0x5410U;
	mov.b32 	%r539, 0;
	dp4a.s32.s32 	%r540, %r538, %r526, %r539;
	ld.global.nc.u8 	%rs117, [%rd374+7936];
	cvt.u32.u8 	%r541, %rs117;
	ld.global.nc.u8 	%rs118, [%rd374+6912];
	cvt.u32.u8 	%r542, %rs118;
	prmt.b32 	%r543, %r542, %r541, 0x3340U;
	ld.global.nc.u8 	%rs119, [%rd374+5888];
	cvt.u32.u8 	%r544, %rs119;
	ld.global.nc.u8 	%rs120, [%rd374+4864];
	cvt.u32.u8 	%r545, %rs120;
	prmt.b32 	%r546, %r545, %r544, 0x3340U;
	prmt.b32 	%r547, %r546, %r543, 0x5410U;
	dp4a.s32.s32 	%r548, %r547, %r527, %r540;
	ld.global.nc.u8 	%rs121, [%rd374+12032];
	cvt.u32.u8 	%r549, %rs121;
	ld.global.nc.u8 	%rs122, [%rd374+11008];
	cvt.u32.u8 	%r550, %rs122;
	prmt.b32 	%r551, %r550, %r549, 0x3340U;
	ld.global.nc.u8 	%rs123, [%rd374+9984];
	cvt.u32.u8 	%r552, %rs123;
	ld.global.nc.u8 	%rs124, [%rd374+8960];
	cvt.u32.u8 	%r553, %rs124;
	prmt.b32 	%r554, %r553, %r552, 0x3340U;
	prmt.b32 	%r555, %r554, %r551, 0x5410U;
	dp4a.s32.s32 	%r556, %r555, %r528, %r548;
	ld.global.nc.u8 	%rs125, [%rd374+16128];
	cvt.u32.u8 	%r557, %rs125;
	ld.global.nc.u8 	%rs126, [%rd374+15104];
	cvt.u32.u8 	%r558, %rs126;
	prmt.b32 	%r559, %r558, %r557, 0x3340U;
	ld.global.nc.u8 	%rs127, [%rd374+14080];
	cvt.u32.u8 	%r560, %rs127;
	ld.global.nc.u8 	%rs128, [%rd374+13056];
	cvt.u32.u8 	%r561, %rs128;
	prmt.b32 	%r562, %r561, %r560, 0x3340U;
	prmt.b32 	%r563, %r562, %r559, 0x5410U;
	dp4a.s32.s32 	%r564, %r563, %r529, %r556;
	cvt.s64.s32 	%rd375, %r564;
	add.s64 	%rd650, %rd375, %rd650;
	add.s32 	%r811, %r811, 16;
	setp.ne.s32 	%p98, %r811, 256;
	@%p98 bra 	$L__BB0_103;
	shr.s64 	%rd376, %rd650, 8;
	max.s64 	%rd377, %rd376, -127;
	min.s64 	%rd378, %rd377, 127;
	st.local.u8 	[%rd51+3], %rd378;
	add.s32 	%r807, %r807, %r13;
	setp.lt.u32 	%p99, %r807, 256;
	@%p99 bra 	$L__BB0_96;
$L__BB0_105:
	setp.gt.u32 	%p100, %r1, 255;
	bar.sync 	0;
	@%p100 bra 	$L__BB0_108;
	mov.u32 	%r812, %r1;
$L__BB0_107:
	sub.s32 	%r565, %r812, %r1;
	div.u32 	%r566, %r565, %r13;
	mul.wide.u32 	%rd379, %r566, 4;
	add.s64 	%rd380, %rd4, %rd379;
	ld.local.u32 	%r567, [%rd380];
	bfe.u32 	%r568, %r567, 0, 8;
	bfe.u32 	%r569, %r567, 8, 8;
	bfe.u32 	%r570, %r567, 16, 8;
	bfe.u32 	%r571, %r567, 24, 8;
	mov.u32 	%r572, s_mem;
	add.s32 	%r573, %r572, %r812;
	st.shared.u8 	[%r573], %r568;
	st.shared.u8 	[%r573+256], %r569;
	st.shared.u8 	[%r573+512], %r570;
	st.shared.u8 	[%r573+768], %r571;
	add.s32 	%r812, %r812, %r13;
	setp.lt.u32 	%p101, %r812, 256;
	@%p101 bra 	$L__BB0_107;
$L__BB0_108:
	setp.gt.u32 	%p102, %r1, 255;
	bar.sync 	0;
	@%p102 bra 	$L__BB0_113;
	shl.b32 	%r78, %r795, 19;
	mov.u32 	%r813, %r1;
$L__BB0_110:
	mov.b64 	%rd651, 0;
	mov.b32 	%r814, 0;
	add.s32 	%r580, %r813, %r78;
$L__BB0_111:
	mov.u32 	%r575, s_mem;
	add.s32 	%r576, %r575, %r814;
	ld.shared.v2.b32 	{%r577, %r578}, [%r576];
	shl.b32 	%r579, %r814, 8;
	cvt.u64.u32 	%rd382, %r579;
	cvt.u64.u32 	%rd383, %r580;
	add.s64 	%rd384, %rd382, %rd383;
	add.s64 	%rd385, %rd1, %rd384;
	ld.global.nc.u8 	%rs129, [%rd385+1379072];
	cvt.u32.u8 	%r581, %rs129;
	ld.global.nc.u8 	%rs130, [%rd385+1378816];
	cvt.u32.u8 	%r582, %rs130;
	prmt.b32 	%r583, %r582, %r581, 0x3340U;
	ld.global.nc.u8 	%rs131, [%rd385+1378560];
	cvt.u32.u8 	%r584, %rs131;
	ld.global.nc.u8 	%rs132, [%rd385+1378304];
	cvt.u32.u8 	%r585, %rs132;
	prmt.b32 	%r586, %r585, %r584, 0x3340U;
	prmt.b32 	%r587, %r586, %r583, 0x5410U;
	mov.b32 	%r588, 0;
	dp4a.s32.s32 	%r589, %r587, %r577, %r588;
	ld.global.nc.u8 	%rs133, [%rd385+1380096];
	cvt.u32.u8 	%r590, %rs133;
	ld.global.nc.u8 	%rs134, [%rd385+1379840];
	cvt.u32.u8 	%r591, %rs134;
	prmt.b32 	%r592, %r591, %r590, 0x3340U;
	ld.global.nc.u8 	%rs135, [%rd385+1379584];
	cvt.u32.u8 	%r593, %rs135;
	ld.global.nc.u8 	%rs136, [%rd385+1379328];
	cvt.u32.u8 	%r594, %rs136;
	prmt.b32 	%r595, %r594, %r593, 0x3340U;
	prmt.b32 	%r596, %r595, %r592, 0x5410U;
	dp4a.s32.s32 	%r597, %r596, %r578, %r589;
	cvt.s64.s32 	%rd386, %r597;
	add.s64 	%rd651, %rd386, %rd651;
	add.s32 	%r814, %r814, 8;
	setp.ne.s32 	%p103, %r814, 1024;
	@%p103 bra 	$L__BB0_111;
	shr.s64 	%rd387, %rd651, 9;
	sub.s32 	%r598, %r813, %r1;
	div.u32 	%r599, %r598, %r13;
	cvt.u64.u32 	%rd388, %r599;
	add.s64 	%rd389, %rd3, %rd388;
	ld.local.s8 	%rd390, [%rd389];
	add.s64 	%rd391, %rd387, %rd390;
	max.s64 	%rd392, %rd391, -127;
	min.s64 	%rd393, %rd392, 127;
	add.s32 	%r601, %r575, %r813;
	st.shared.u8 	[%r601], %rd393;
	add.s32 	%r813, %r813, %r13;
	setp.lt.u32 	%p104, %r813, 256;
	@%p104 bra 	$L__BB0_110;
$L__BB0_113:
	bar.sync 	0;
	add.s32 	%r795, %r795, 1;
	setp.eq.s32 	%p105, %r795, 4;
	@%p105 bra 	$L__BB0_34;
	bra.uni 	$L__BB0_19;
$L__BB0_114:
	div.s64 	%rd657, %rd73, %rd72;
$L__BB0_115:
	setp.eq.s32 	%p144, %r20, 0;
	max.s64 	%rd467, %rd657, -127;
	min.s64 	%rd468, %rd467, 127;
	st.shared.u8 	[%r21], %rd468;
	mov.u32 	%r818, %r18;
	@%p144 bra 	$L__BB0_124;
	ld.shared.s8 	%r657, [%r22];
	ld.global.nc.u8 	%rs152, [%rd6+3280896];
	cvt.s32.s8 	%r658, %rs152;
	mul.wide.s32 	%rd77, %r658, %r657;
	or.b64  	%rd469, %rd77, %rd72;
	and.b64  	%rd470, %rd469, -4294967296;
	setp.ne.s64 	%p145, %rd470, 0;
	@%p145 bra 	$L__BB0_118;
	cvt.u32.u64 	%r659, %rd72;
	cvt.u32.u64 	%r660, %rd77;
	div.u32 	%r661, %r660, %r659;
	cvt.u64.u32 	%rd658, %r661;
	bra.uni 	$L__BB0_119;
$L__BB0_118:
	div.s64 	%rd658, %rd77, %rd72;
$L__BB0_119:
	setp.eq.s32 	%p146, %r20, 1;
	max.s64 	%rd471, %rd658, -127;
	min.s64 	%rd472, %rd471, 127;
	st.shared.u8 	[%r22], %rd472;
	mov.u32 	%r818, %r23;
	@%p146 bra 	$L__BB0_124;
	ld.shared.s8 	%r662, [%r24];
	cvt.s64.s32 	%rd473, %r13;
	add.s64 	%rd474, %rd6, %rd473;
	ld.global.nc.u8 	%rs153, [%rd474+3280896];
	cvt.s32.s8 	%r663, %rs153;
	mul.wide.s32 	%rd81, %r663, %r662;
	or.b64  	%rd475, %rd81, %rd72;
	and.b64  	%rd476, %rd475, -4294967296;
	setp.ne.s64 	%p147, %rd476, 0;
	@%p147 bra 	$L__BB0_122;
	cvt.u32.u64 	%r664, %rd72;
	cvt.u32.u64 	%r665, %rd81;
	div.u32 	%r666, %r665, %r664;
	cvt.u64.u32 	%rd659, %r666;
	bra.uni 	$L__BB0_123;
$L__BB0_122:
	div.s64 	%rd659, %rd81, %rd72;
$L__BB0_123:
	add.s32 	%r818, %r23, %r13;
	max.s64 	%rd477, %rd659, -127;
	min.s64 	%rd478, %rd477, 127;
	st.shared.u8 	[%r24], %rd478;
$L__BB0_124:
	setp.lt.u32 	%p148, %r19, 3;
	@%p148 bra 	$L__BB0_138;
$L__BB0_125:
	mov.u32 	%r667, s_mem;
	add.s32 	%r94, %r667, %r818;
	ld.shared.s8 	%r668, [%r94];
	cvt.u64.u32 	%rd479, %r818;
	add.s64 	%rd480, %rd1, %rd479;
	ld.global.nc.u8 	%rs154, [%rd480+3280896];
	cvt.s32.s8 	%r669, %rs154;
	mul.wide.s32 	%rd85, %r669, %r668;
	or.b64  	%rd481, %rd85, %rd72;
	and.b64  	%rd482, %rd481, -4294967296;
	setp.ne.s64 	%p149, %rd482, 0;
	@%p149 bra 	$L__BB0_127;
	cvt.u32.u64 	%r670, %rd72;
	cvt.u32.u64 	%r671, %rd85;
	div.u32 	%r672, %r671, %r670;
	cvt.u64.u32 	%rd660, %r672;
	bra.uni 	$L__BB0_128;
$L__BB0_127:
	div.s64 	%rd660, %rd85, %rd72;
$L__BB0_128:
	max.s64 	%rd483, %rd660, -127;
	min.s64 	%rd484, %rd483, 127;
	st.shared.u8 	[%r94], %rd484;
	add.s32 	%r95, %r818, %r13;
	add.s32 	%r96, %r94, %r13;
	ld.shared.s8 	%r673, [%r96];
	cvt.u64.u32 	%rd485, %r95;
	add.s64 	%rd486, %rd1, %rd485;
	ld.global.nc.u8 	%rs155, [%rd486+3280896];
	cvt.s32.s8 	%r674, %rs155;
	mul.wide.s32 	%rd89, %r674, %r673;
	or.b64  	%rd487, %rd89, %rd72;
	and.b64  	%rd488, %rd487, -4294967296;
	setp.ne.s64 	%p150, %rd488, 0;
	@%p150 bra 	$L__BB0_130;
	cvt.u32.u64 	%r675, %rd72;
	cvt.u32.u64 	%r676, %rd89;
	div.u32 	%r677, %r676, %r675;
	cvt.u64.u32 	%rd661, %r677;
	bra.uni 	$L__BB0_131;
$L__BB0_130:
	div.s64 	%rd661, %rd89, %rd72;
$L__BB0_131:
	max.s64 	%rd489, %rd661, -127;
	min.s64 	%rd490, %rd489, 127;
	st.shared.u8 	[%r96], %rd490;
	add.s32 	%r97, %r95, %r13;
	add.s32 	%r98, %r96, %r13;
	ld.shared.s8 	%r678, [%r98];
	cvt.u64.u32 	%rd491, %r97;
	add.s64 	%rd492, %rd1, %rd491;
	ld.global.nc.u8 	%rs156, [%rd492+3280896];
	cvt.s32.s8 	%r679, %rs156;
	mul.wide.s32 	%rd93, %r679, %r678;
	or.b64  	%rd493, %rd93, %rd72;
	and.b64  	%rd494, %rd493, -4294967296;
	setp.ne.s64 	%p151, %rd494, 0;
	@%p151 bra 	$L__BB0_133;
	cvt.u32.u64 	%r680, %rd72;
	cvt.u32.u64 	%r681, %rd93;
	div.u32 	%r682, %r681, %r680;
	cvt.u64.u32 	%rd662, %r682;
	bra.uni 	$L__BB0_134;
$L__BB0_133:
	div.s64 	%rd662, %rd93, %rd72;
$L__BB0_134:
	max.s64 	%rd495, %rd662, -127;
	min.s64 	%rd496, %rd495, 127;
	st.shared.u8 	[%r98], %rd496;
	add.s32 	%r99, %r97, %r13;
	add.s32 	%r100, %r98, %r13;
	ld.shared.s8 	%r683, [%r100];
	cvt.u64.u32 	%rd497, %r99;
	add.s64 	%rd498, %rd1, %rd497;
	ld.global.nc.u8 	%rs157, [%rd498+3280896];
	cvt.s32.s8 	%r684, %rs157;
	mul.wide.s32 	%rd97, %r684, %r683;
	or.b64  	%rd499, %rd97, %rd72;
	and.b64  	%rd500, %rd499, -4294967296;
	setp.ne.s64 	%p152, %rd500, 0;
	@%p152 bra 	$L__BB0_136;
	cvt.u32.u64 	%r685, %rd72;
	cvt.u32.u64 	%r686, %rd97;
	div.u32 	%r687, %r686, %r685;
	cvt.u64.u32 	%rd663, %r687;
	bra.uni 	$L__BB0_137;
$L__BB0_136:
	div.s64 	%rd663, %rd97, %rd72;
$L__BB0_137:
	max.s64 	%rd501, %rd663, -127;
	min.s64 	%rd502, %rd501, 127;
	st.shared.u8 	[%r100], %rd502;
	add.s32 	%r818, %r99, %r13;
	setp.lt.u32 	%p153, %r818, 256;
	@%p153 bra 	$L__BB0_125;
$L__BB0_138:
	setp.gt.u32 	%p154, %r1, 255;
	bar.sync 	0;
	@%p154 bra 	$L__BB0_143;
	mov.u32 	%r820, %r1;
$L__BB0_140:
	mov.b64 	%rd664, 0;
	mov.b32 	%r821, 0;
$L__BB0_141:
	mov.u32 	%r689, s_mem;
	add.s32 	%r690, %r689, %r821;
	ld.shared.v2.b32 	{%r691, %r692}, [%r690];
	shl.b32 	%r693, %r821, 8;
	add.s32 	%r694, %r693, %r820;
	cvt.u64.u32 	%rd504, %r694;
	add.s64 	%rd505, %rd1, %rd504;
	ld.global.nc.u8 	%rs158, [%rd505+3214080];
	cvt.u32.u8 	%r695, %rs158;
	ld.global.nc.u8 	%rs159, [%rd505+3213824];
	cvt.u32.u8 	%r696, %rs159;
	prmt.b32 	%r697, %r696, %r695, 0x3340U;
	ld.global.nc.u8 	%rs160, [%rd505+3213568];
	cvt.u32.u8 	%r698, %rs160;
	ld.global.nc.u8 	%rs161, [%rd505+3213312];
	cvt.u32.u8 	%r699, %rs161;
	prmt.b32 	%r700, %r699, %r698, 0x3340U;
	prmt.b32 	%r701, %r700, %r697, 0x5410U;
	mov.b32 	%r702, 0;
	dp4a.s32.s32 	%r703, %r701, %r691, %r702;
	ld.global.nc.u8 	%rs162, [%rd505+3215104];
	cvt.u32.u8 	%r704, %rs162;
	ld.global.nc.u8 	%rs163, [%rd505+3214848];
	cvt.u32.u8 	%r705, %rs163;
	prmt.b32 	%r706, %r705, %r704, 0x3340U;
	ld.global.nc.u8 	%rs164, [%rd505+3214592];
	cvt.u32.u8 	%r707, %rs164;
	ld.global.nc.u8 	%rs165, [%rd505+3214336];
	cvt.u32.u8 	%r708, %rs165;
	prmt.b32 	%r709, %r708, %r707, 0x3340U;
	prmt.b32 	%r710, %r709, %r706, 0x5410U;
	dp4a.s32.s32 	%r711, %r710, %r692, %r703;
	cvt.s64.s32 	%rd506, %r711;
	add.s64 	%rd664, %rd506, %rd664;
	add.s32 	%r821, %r821, 8;
	setp.ne.s32 	%p155, %r821, 256;
	@%p155 bra 	$L__BB0_141;
	shr.s64 	%rd507, %rd664, 8;
	max.s64 	%rd508, %rd507, -127;
	min.s64 	%rd509, %rd508, 127;
	add.s32 	%r713, %r689, %r820;
	st.shared.u8 	[%r713+256], %rd509;
	add.s32 	%r820, %r820, %r13;
	setp.lt.u32 	%p156, %r820, 256;
	@%p156 bra 	$L__BB0_140;
$L__BB0_143:
	setp.lt.s32 	%p157, %r792, %r129;
	bar.sync 	0;
	@%p157 bra 	$L__BB0_200;
	setp.gt.u32 	%p158, %r1, 255;
	mov.b64 	%rd665, 0;
	@%p158 bra 	$L__BB0_146;
	mad.lo.s32 	%r714, %r13, %r19, %r21;
	ld.shared.s8 	%r715, [%r714+256];
	mul.wide.s32 	%rd511, %r715, 4;
	mov.u64 	%rd512, d_EXP2_TABLE;
	add.s64 	%rd513, %rd512, %rd511;
	ld.const.s32 	%rd665, [%rd513+512];
$L__BB0_146:
	setp.gt.u32 	%p159, %r1, 31;
	bar.sync 	0;
	@%p159 bra 	$L__BB0_148;
	mov.b64 	%rd514, 0;
	st.shared.u64 	[%r15], %rd514;
$L__BB0_148:
	setp.ne.s32 	%p160, %r14, 0;
	bar.sync 	0;
	cvt.u32.u64 	%r716, %rd665;
	shfl.sync.down.b32	%r717|%p161, %r716, 16, 31, -1;
	{ .reg .b32 tmp; mov.b64 {tmp, %r718}, %rd665; }
	shfl.sync.down.b32	%r719|%p162, %r718, 16, 31, -1;
	cvt.u64.u32 	%rd515, %r719;
	shl.b64 	%rd516, %rd515, 32;
	cvt.u64.u32 	%rd517, %r717;
	add.s64 	%rd518, %rd665, %rd517;
	add.s64 	%rd519, %rd518, %rd516;
	cvt.u32.u64 	%r720, %rd518;
	shfl.sync.down.b32	%r721|%p163, %r720, 8, 31, -1;
	{ .reg .b32 tmp; mov.b64 {tmp, %r722}, %rd519; }
	shfl.sync.down.b32	%r723|%p164, %r722, 8, 31, -1;
	cvt.u64.u32 	%rd520, %r723;
	shl.b64 	%rd521, %rd520, 32;
	cvt.u64.u32 	%rd522, %r721;
	add.s64 	%rd523, %rd519, %rd522;
	add.s64 	%rd524, %rd523, %rd521;
	cvt.u32.u64 	%r724, %rd523;
	shfl.sync.down.b32	%r725|%p165, %r724, 4, 31, -1;
	{ .reg .b32 tmp; mov.b64 {tmp, %r726}, %rd524; }
	shfl.sync.down.b32	%r727|%p166, %r726, 4, 31, -1;
	cvt.u64.u32 	%rd525, %r727;
	shl.b64 	%rd526, %rd525, 32;
	cvt.u64.u32 	%rd527, %r725;
	add.s64 	%rd528, %rd524, %rd527;
	add.s64 	%rd529, %rd528, %rd526;
	cvt.u32.u64 	%r728, %rd528;
	shfl.sync.down.b32	%r729|%p167, %r728, 2, 31, -1;
	{ .reg .b32 tmp; mov.b64 {tmp, %r730}, %rd529; }
	shfl.sync.down.b32	%r731|%p168, %r730, 2, 31, -1;
	cvt.u64.u32 	%rd530, %r731;
	shl.b64 	%rd531, %rd530, 32;
	cvt.u64.u32 	%rd532, %r729;
	add.s64 	%rd533, %rd529, %rd532;
	add.s64 	%rd534, %rd533, %rd531;
	cvt.u32.u64 	%r732, %rd533;
	shfl.sync.down.b32	%r733|%p169, %r732, 1, 31, -1;
	{ .reg .b32 tmp; mov.b64 {tmp, %r734}, %rd534; }
	shfl.sync.down.b32	%r735|%p170, %r734, 1, 31, -1;
	cvt.u64.u32 	%rd535, %r735;
	shl.b64 	%rd536, %rd535, 32;
	cvt.u64.u32 	%rd537, %r733;
	add.s64 	%rd538, %rd534, %rd537;
	add.s64 	%rd105, %rd538, %rd536;
	@%p160 bra 	$L__BB0_150;
	st.shared.u64 	[%r16], %rd105;
$L__BB0_150:
	setp.ge.u32 	%p171, %r1, %r17;
	bar.sync 	0;
	mov.b64 	%rd667, 0;
	@%p171 bra 	$L__BB0_152;
	ld.shared.u64 	%rd667, [%r15];
$L__BB0_152:
	setp.gt.u32 	%p172, %r1, 31;
	@%p172 bra 	$L__BB0_154;
	cvt.u32.u64 	%r736, %rd667;
	shfl.sync.down.b32	%r737|%p173, %r736, 16, 31, -1;
	{ .reg .b32 tmp; mov.b64 {tmp, %r738}, %rd667; }
	shfl.sync.down.b32	%r739|%p174, %r738, 16, 31, -1;
	cvt.u64.u32 	%rd540, %r739;
	shl.b64 	%rd541, %rd540, 32;
	cvt.u64.u32 	%rd542, %r737;
	add.s64 	%rd543, %rd667, %rd542;
	add.s64 	%rd544, %rd543, %rd541;
	cvt.u32.u64 	%r740, %rd543;
	shfl.sync.down.b32	%r741|%p175, %r740, 8, 31, -1;
	{ .reg .b32 tmp; mov.b64 {tmp, %r742}, %rd544; }
	shfl.sync.down.b32	%r743|%p176, %r742, 8, 31, -1;
	cvt.u64.u32 	%rd545, %r743;
	shl.b64 	%rd546, %rd545, 32;
	cvt.u64.u32 	%rd547, %r741;
	add.s64 	%rd548, %rd544, %rd547;
	add.s64 	%rd549, %rd548, %rd546;
	cvt.u32.u64 	%r744, %rd548;
	shfl.sync.down.b32	%r745|%p177, %r744, 4, 31, -1;
	{ .reg .b32 tmp; mov.b64 {tmp, %r746}, %rd549; }
	shfl.sync.down.b32	%r747|%p178, %r746, 4, 31, -1;
	cvt.u64.u32 	%rd550, %r747;
	shl.b64 	%rd551, %rd550, 32;
	cvt.u64.u32 	%rd552, %r745;
	add.s64 	%rd553, %rd549, %rd552;
	add.s64 	%rd554, %rd553, %rd551;
	cvt.u32.u64 	%r748, %rd553;
	shfl.sync.down.b32	%r749|%p179, %r748, 2, 31, -1;
	{ .reg .b32 tmp; mov.b64 {tmp, %r750}, %rd554; }
	shfl.sync.down.b32	%r751|%p180, %r750, 2, 31, -1;
	cvt.u64.u32 	%rd555, %r751;
	shl.b64 	%rd556, %rd555, 32;
	cvt.u64.u32 	%rd557, %r749;
	add.s64 	%rd558, %rd554, %rd557;
	add.s64 	%rd559, %rd558, %rd556;
	cvt.u32.u64 	%r752, %rd558;
	shfl.sync.down.b32	%r753|%p181, %r752, 1, 31, -1;
	{ .reg .b32 tmp; mov.b64 {tmp, %r754}, %rd559; }
	shfl.sync.down.b32	%r755|%p182, %r754, 1, 31, -1;
	cvt.u64.u32 	%rd560, %r755;
	shl.b64 	%rd561, %rd560, 32;
	cvt.u64.u32 	%rd562, %r753;
	add.s64 	%rd563, %rd559, %rd562;
	add.s64 	%rd667, %rd563, %rd561;
$L__BB0_154:
	not.pred 	%p183, %p207;
	@%p183 bra 	$L__BB0_156;
	st.shared.u64 	[_ZZ16blockReduceSum64xE6shared], %rd667;
$L__BB0_156:
	bar.sync 	0;
	ld.shared.u64 	%rd110, [_ZZ16blockReduceSum64xE6shared];
	setp.lt.s64 	%p184, %rd110, 1;
	mov.b64 	%rd668, 0;
	@%p184 bra 	$L__BB0_160;
	mad.lo.s32 	%r756, %r792, 222, %r128;
	shr.u32 	%r757, %r756, 16;
	xor.b32  	%r758, %r757, %r756;
	mul.lo.s32 	%r759, %r758, -2048144789;
	shr.u32 	%r760, %r759, 13;
	xor.b32  	%r761, %r760, %r759;
	mul.lo.s32 	%r762, %r761, -1028477387;
	shr.u32 	%r763, %r762, 16;
	xor.b32  	%r764, %r763, %r762;
	cvt.u64.u32 	%rd111, %r764;
	and.b64  	%rd565, %rd110, -4294967296;
	setp.ne.s64 	%p185, %rd565, 0;
	@%p185 bra 	$L__BB0_159;
	cvt.u32.u64 	%r765, %rd110;
	cvt.u32.u64 	%r766, %rd111;
	rem.u32 	%r767, %r766, %r765;
	cvt.u64.u32 	%rd668, %r767;
	bra.uni 	$L__BB0_160;
$L__BB0_159:
	rem.u64 	%rd668, %rd111, %rd110;
$L__BB0_160:
	@%p183 bra 	$L__BB0_162;
	mov.b32 	%r768, 255;
	st.shared.u32 	[_ZZ24generate_sequence_kernelPK8EggModeljPKhiiPhE14selected_token], %r768;
$L__BB0_162:
	bar.sync 	0;
	@%p183 bra 	$L__BB0_199;
	mov.b64 	%rd669, 0;
	mov.b32 	%r106, 0;
$L__BB0_164:
	mov.u32 	%r770, s_mem;
	add.s32 	%r107, %r770, %r106;
	ld.shared.s8 	%r771, [%r107+256];
	mul.wide.s32 	%rd567, %r771, 4;
	mov.u64 	%rd568, d_EXP2_TABLE;
	add.s64 	%rd569, %rd568, %rd567;
	ld.const.s32 	%rd570, [%rd569+512];
	add.s64 	%rd116, %rd669, %rd570;
	setp.gt.s64 	%p188, %rd116, %rd668;
	@%p188 bra 	$L__BB0_195;
	ld.shared.s8 	%r772, [%r107+257];
	mul.wide.s32 	%rd571, %r772, 4;
	mov.u64 	%rd572, d_EXP2_TABLE;
	add.s64 	%rd573, %rd572, %rd571;
	ld.const.s32 	%rd574, [%rd573+512];
	add.s64 	%rd117, %rd116, %rd574;
	setp.gt.s64 	%p189, %rd117, %rd668;
	@%p189 bra 	$L__BB0_194;
	ld.shared.s8 	%r773, [%r107+258];
	mul.wide.s32 	%rd575, %r773, 4;
	mov.u64 	%rd576, d_EXP2_TABLE;
	add.s64 	%rd577, %rd576, %rd575;
	ld.const.s32 	%rd578, [%rd577+512];
	add.s64 	%rd118, %rd117, %rd578;
	setp.gt.s64 	%p190, %rd118, %rd668;
	@%p190 bra 	$L__BB0_193;
	ld.shared.s8 	%r774, [%r107+259];
	mul.wide.s32 	%rd579, %r774, 4;
	mov.u64 	%rd580, d_EXP2_TABLE;
	add.s64 	%rd581, %rd580, %rd579;
	ld.const.s32 	%rd582, [%rd581+512];
	add.s64 	%rd119, %rd118, %rd582;
	setp.gt.s64 	%p191, %rd119, %rd668;
	@%p191 bra 	$L__BB0_192;
	ld.shared.s8 	%r775, [%r107+260];
	mul.wide.s32 	%rd583, %r775, 4;
	mov.u64 	%rd584, d_EXP2_TABLE;
	add.s64 	%rd585, %rd584, %rd583;
	ld.const.s32 	%rd586, [%rd585+512];
	add.s64 	%rd120, %rd119, %rd586;
	setp.gt.s64 	%p192, %rd120, %rd668;
	@%p192 bra 	$L__BB0_191;
	ld.shared.s8 	%r776, [%r107+261];
	mul.wide.s32 	%rd587, %r776, 4;
	mov.u64 	%rd588, d_EXP2_TABLE;
	add.s64 	%rd589, %rd588, %rd587;
	ld.const.s32 	%rd590, [%rd589+512];
	add.s64 	%rd121, %rd120, %rd590;
	setp.gt.s64 	%p193, %rd121, %rd668;
	@%p193 bra 	$L__BB0_190;
	ld.shared.s8 	%r777, [%r107+262];
	mul.wide.s32 	%rd591, %r777, 4;
	mov.u64 	%rd592, d_EXP2_TABLE;
	add.s64 	%rd593, %rd592, %rd591;
	ld.const.s32 	%rd594, [%rd593+512];
	add.s64 	%rd122, %rd121, %rd594;
	setp.gt.s64 	%p194, %rd122, %rd668;
	@%p194 bra 	$L__BB0_189;
	ld.shared.s8 	%r778, [%r107+263];
	mul.wide.s32 	%rd595, %r778, 4;
	mov.u64 	%rd596, d_EXP2_TABLE;
	add.s64 	%rd597, %rd596, %rd595;
	ld.const.s32 	%rd598, [%rd597+512];
	add.s64 	%rd123, %rd122, %rd598;
	setp.gt.s64 	%p195, %rd123, %rd668;
	@%p195 bra 	$L__BB0_188;
	ld.shared.s8 	%r779, [%r107+264];
	mul.wide.s32 	%rd599, %r779, 4;
	mov.u64 	%rd600, d_EXP2_TABLE;
	add.s64 	%rd601, %rd600, %rd599;
	ld.const.s32 	%rd602, [%rd601+512];
	add.s64 	%rd124, %rd123, %rd602;
	setp.gt.s64 	%p196, %rd124, %rd668;
	@%p196 bra 	$L__BB0_187;
	ld.shared.s8 	%r780, [%r107+265];
	mul.wide.s32 	%rd603, %r780, 4;
	mov.u64 	%rd604, d_EXP2_TABLE;
	add.s64 	%rd605, %rd604, %rd603;
	ld.const.s32 	%rd606, [%rd605+512];
	add.s64 	%rd125, %rd124, %rd606;
	setp.gt.s64 	%p197, %rd125, %rd668;
	@%p197 bra 	$L__BB0_186;
	ld.shared.s8 	%r781, [%r107+266];
	mul.wide.s32 	%rd607, %r781, 4;
	mov.u64 	%rd608, d_EXP2_TABLE;
	add.s64 	%rd609, %rd608, %rd607;
	ld.const.s32 	%rd610, [%rd609+512];
	add.s64 	%rd126, %rd125, %rd610;
	setp.gt.s64 	%p198, %rd126, %rd668;
	@%p198 bra 	$L__BB0_185;
	ld.shared.s8 	%r782, [%r107+267];
	mul.wide.s32 	%rd611, %r782, 4;
	mov.u64 	%rd612, d_EXP2_TABLE;
	add.s64 	%rd613, %rd612, %rd611;
	ld.const.s32 	%rd614, [%rd613+512];
	add.s64 	%rd127, %rd126, %rd614;
	setp.gt.s64 	%p199, %rd127, %rd668;
	@%p199 bra 	$L__BB0_184;
	ld.shared.s8 	%r783, [%r107+268];
	mul.wide.s32 	%rd615, %r783, 4;
	mov.u64 	%rd616, d_EXP2_TABLE;
	add.s64 	%rd617, %rd616, %rd615;
	ld.const.s32 	%rd618, [%rd617+512];
	add.s64 	%rd128, %rd127, %rd618;
	setp.gt.s64 	%p200, %rd128, %rd668;
	@%p200 bra 	$L__BB0_183;
	ld.shared.s8 	%r784, [%r107+269];
	mul.wide.s32 	%rd619, %r784, 4;
	mov.u64 	%rd620, d_EXP2_TABLE;
	add.s64 	%rd621, %rd620, %rd619;
	ld.const.s32 	%rd622, [%rd621+512];
	add.s64 	%rd129, %rd128, %rd622;
	setp.gt.s64 	%p201, %rd129, %rd668;
	@%p201 bra 	$L__BB0_182;
	ld.shared.s8 	%r785, [%r107+270];
	mul.wide.s32 	%rd623, %r785, 4;
	mov.u64 	%rd624, d_EXP2_TABLE;
	add.s64 	%rd625, %rd624, %rd623;
	ld.const.s32 	%rd626, [%rd625+512];
	add.s64 	%rd130, %rd129, %rd626;
	setp.gt.s64 	%p202, %rd130, %rd668;
	@%p202 bra 	$L__BB0_181;
	ld.shared.s8 	%r786, [%r107+271];
	mul.wide.s32 	%rd627, %r786, 4;
	mov.u64 	%rd628, d_EXP2_TABLE;
	add.s64 	%rd629, %rd628, %rd627;
	ld.const.s32 	%rd630, [%rd629+512];
	add.s64 	%rd669, %rd130, %rd630;
	setp.gt.s64 	%p203, %rd669, %rd668;
	@%p203 bra 	$L__BB0_180;
	bra.uni 	$L__BB0_196;
$L__BB0_180:
	add.s32 	%r106, %r106, 15;
	bra.uni 	$L__BB0_195;
$L__BB0_181:
	add.s32 	%r106, %r106, 14;
	bra.uni 	$L__BB0_195;
$L__BB0_182:
	add.s32 	%r106, %r106, 13;
	bra.uni 	$L__BB0_195;
$L__BB0_183:
	add.s32 	%r106, %r106, 12;
	bra.uni 	$L__BB0_195;
$L__BB0_184:
	add.s32 	%r106, %r106, 11;
	bra.uni 	$L__BB0_195;
$L__BB0_185:
	add.s32 	%r106, %r106, 10;
	bra.uni 	$L__BB0_195;
$L__BB0_186:
	add.s32 	%r106, %r106, 9;
	bra.uni 	$L__BB0_195;
$L__BB0_187:
	add.s32 	%r106, %r106, 8;
	bra.uni 	$L__BB0_195;
$L__BB0_188:
	add.s32 	%r106, %r106, 7;
	bra.uni 	$L__BB0_195;
$L__BB0_189:
	add.s32 	%r106, %r106, 6;
	bra.uni 	$L__BB0_195;
$L__BB0_190:
	add.s32 	%r106, %r106, 5;
	bra.uni 	$L__BB0_195;
$L__BB0_191:
	add.s32 	%r106, %r106, 4;
	bra.uni 	$L__BB0_195;
$L__BB0_192:
	add.s32 	%r106, %r106, 3;
	bra.uni 	$L__BB0_195;
$L__BB0_193:
	add.s32 	%r106, %r106, 2;
	bra.uni 	$L__BB0_195;
$L__BB0_194:
	add.s32 	%r106, %r106, 1;
$L__BB0_195:
	st.shared.u32 	[_ZZ24generate_sequence_kernelPK8EggModeljPKhiiPhE14selected_token], %r106;
	bra.uni 	$L__BB0_198;
$L__BB0_196:
	add.s32 	%r106, %r106, 16;
	setp.ne.s32 	%p204, %r106, 256;
	@%p204 bra 	$L__BB0_164;
	ld.shared.u32 	%r106, [_ZZ24generate_sequence_kernelPK8EggModeljPKhiiPhE14selected_token];
$L__BB0_198:
	sub.s32 	%r787, %r792, %r129;
	cvt.s64.s32 	%rd631, %r787;
	add.s64 	%rd632, %rd8, %rd631;
	st.global.u8 	[%rd632], %r106;
$L__BB0_199:
	bar.sync 	0;
	ld.shared.u8 	%rs167, [_ZZ24generate_sequence_kernelPK8EggModeljPKhiiPhE14selected_token];
$L__BB0_200:
	add.s32 	%r792, %r792, 1;
	setp.ne.s32 	%p205, %r792, %r12;
	@%p205 bra 	$L__BB0_8;
$L__BB0_201:
	ret;

}
	// .globl	_Z21train_sequence_kernelPKhliPK8EggModelPaPij
.visible .entry _Z21train_sequence_kernelPKhliPK8EggModelPaPij(
	.param .u64 .ptr .align 1 _Z21train_sequence_kernelPKhliPK8EggModelPaPij_param_0,
	.param .u64 _Z21train_sequence_kernelPKhliPK8EggModelPaPij_param_1,
	.param .u32 _Z21train_sequence_kernelPKhliPK8EggModelPaPij_param_2,
	.param .u64 .ptr .align 1 _Z21train_sequence_kernelPKhliPK8EggModelPaPij_param_3,
	.param .u64 .ptr .align 1 _Z21train_sequence_kernelPKhliPK8EggModelPaPij_param_4,
	.param .u64 .ptr .align 1 _Z21train_sequence_kernelPKhliPK8EggModelPaPij_param_5,
	.param .u32 _Z21train_sequence_kernelPKhliPK8EggModelPaPij_param_6
)
.maxntid 256
{
	.local .align 16 .b8 	__local_depot1[32];
	.reg .b64 	%SP;
	.reg .b64 	%SPL;
	.reg .pred 	%p<331>;
	.reg .b16 	%rs<916>;
	.reg .b32 	%r<4784>;
	.reg .b64 	%rd<1653>;

	mov.u64 	%SPL, __local_depot1;
	ld.param.u64 	%rd217, [_Z21train_sequence_kernelPKhliPK8EggModelPaPij_param_1];
	ld.param.u32 	%r169, [_Z21train_sequence_kernelPKhliPK8EggModelPaPij_param_2];
	ld.param.u32 	%r170, [_Z21train_sequence_kernelPKhliPK8EggModelPaPij_param_6];
	add.u64 	%rd1, %SPL, 0;
	mov.u32 	%r171, %tid.x;
	shr.u32 	%r1, %r171, 5;
	and.b32  	%r2, %r171, 31;
	mov.u32 	%r172, %ctaid.x;
	shl.b32 	%r173, %r172, 3;
	or.b32  	%r3, %r173, %r1;
	setp.gt.s32 	%p1, %r3, 32767;
	@%p1 bra 	$L__BB1_175;
	ld.param.u64 	%rd1569, [_Z21train_sequence_kernelPKhliPK8EggModelPaPij_param_4];
	cvta.to.global.u64 	%rd222, %rd1569;
	shl.b32 	%r4, %r1, 10;
	shl.b32 	%r174, %r3, 10;
	or.b32  	%r175, %r2, %r174;
	cvt.s64.s32 	%rd223, %r175;
	add.s64 	%rd224, %rd222, %rd223;
	ld.global.u8 	%r176, [%rd224+480];
	ld.global.u8 	%r177, [%rd224+448];
	prmt.b32 	%r178, %r177, %r176, 0x3340U;
	ld.global.u8 	%r179, [%rd224+416];
	ld.global.u8 	%r180, [%rd224+384];
	prmt.b32 	%r181, %r180, %r179, 0x3340U;
	prmt.b32 	%r182, %r181, %r178, 0x5410U;
	ld.global.u8 	%r183, [%rd224+352];
	ld.global.u8 	%r184, [%rd224+320];
	prmt.b32 	%r185, %r184, %r183, 0x3340U;
	ld.global.u8 	%r186, [%rd224+288];
	ld.global.u8 	%r187, [%rd224+256];
	prmt.b32 	%r188, %r187, %r186, 0x3340U;
	prmt.b32 	%r189, %r188, %r185, 0x5410U;
	ld.global.u8 	%r190, [%rd224+224];
	ld.global.u8 	%r191, [%rd224+192];
	prmt.b32 	%r192, %r191, %r190, 0x3340U;
	ld.global.u8 	%r193, [%rd224+160];
	ld.global.u8 	%r194, [%rd224+128];
	prmt.b32 	%r195, %r194, %r193, 0x3340U;
	prmt.b32 	%r196, %r195, %r192, 0x5410U;
	ld.global.u8 	%r197, [%rd224+96];
	ld.global.u8 	%r198, [%rd224+64];
	prmt.b32 	%r199, %r198, %r197, 0x3340U;
	ld.global.u8 	%r200, [%rd224+32];
	ld.global.u8 	%r201, [%rd224];
	prmt.b32 	%r202, %r201, %r200, 0x3340U;
	prmt.b32 	%r203, %r202, %r199, 0x5410U;
	ld.global.u8 	%r204, [%rd224+704];
	ld.global.u8 	%r205, [%rd224+672];
	ld.global.u8 	%r206, [%rd224+640];
	ld.global.u8 	%r207, [%rd224+960];
	ld.global.u8 	%r208, [%rd224+928];
	ld.global.u8 	%r209, [%rd224+896];
	ld.global.u8 	%r210, [%rd224+544];
	ld.global.u8 	%r211, [%rd224+512];
	ld.global.u8 	%r212, [%rd224+608];
	ld.global.u8 	%r213, [%rd224+576];
	ld.global.u8 	%r214, [%rd224+800];
	ld.global.u8 	%r215, [%rd224+768];
	ld.global.u8 	%r216, [%rd224+864];
	ld.global.u8 	%r217, [%rd224+832];
	st.local.v4.b32 	[%rd1], {%r203, %r196, %r189, %r182};
	prmt.b32 	%r218, %r217, %r216, 0x3340U;
	prmt.b32 	%r219, %r215, %r214, 0x3340U;
	prmt.b32 	%r220, %r219, %r218, 0x5410U;
	prmt.b32 	%r221, %r213, %r212, 0x3340U;
	prmt.b32 	%r222, %r211, %r210, 0x3340U;
	prmt.b32 	%r223, %r222, %r221, 0x5410U;
	prmt.b32 	%r224, %r209, %r208, 0x3340U;
	ld.global.u8 	%r225, [%rd224+992];
	prmt.b32 	%r226, %r207, %r225, 0x3340U;
	prmt.b32 	%r227, %r224, %r226, 0x5410U;
	prmt.b32 	%r228, %r206, %r205, 0x3340U;
	ld.global.u8 	%r229, [%rd224+736];
	prmt.b32 	%r230, %r204, %r229, 0x3340U;
	prmt.b32 	%r231, %r228, %r230, 0x5410U;
	st.local.v4.b32 	[%rd1+16], {%r223, %r231, %r220, %r227};
	shr.u32 	%r232, %r3, 31;
	add.s32 	%r233, %r3, %r232;
	shr.s32 	%r5, %r233, 1;
	cvt.s64.s32 	%rd225, %r5;
	shr.s64 	%rd226, %rd217, 63;
	shr.u64 	%rd227, %rd226, 50;
	add.s64 	%rd228, %rd217, %rd227;
	shr.s64 	%rd229, %rd228, 14;
	cvt.s64.s32 	%rd230, %r169;
	mad.lo.s64 	%rd2, %rd229, %rd225, %rd230;
	add.s64 	%rd3, %rd217, -256;
	or.b64  	%rd231, %rd2, %rd3;
	and.b64  	%rd232, %rd231, -4294967296;
	setp.ne.s64 	%p2, %rd232, 0;
	@%p2 bra 	$L__BB1_3;
	cvt.u32.u64 	%r234, %rd3;
	cvt.u32.u64 	%r235, %rd2;
	rem.u32 	%r236, %r235, %r234;
	cvt.u64.u32 	%rd1572, %r236;
	bra.uni 	$L__BB1_4;
$L__BB1_3:
	rem.s64 	%rd1572, %rd2, %rd3;
$L__BB1_4:
	mov.u32 	%r238, s_mem;
	add.s32 	%r6, %r238, %r4;
	add.s32 	%r7, %r170, %r5;
	mov.b32 	%r4719, 0;
	mov.b64 	%rd1573, 0;
$L__BB1_5:
	ld.param.u64 	%rd1564, [_Z21train_sequence_kernelPKhliPK8EggModelPaPij_param_0];
	bar.warp.sync 	-1;
	cvt.u64.u32 	%rd234, %r4719;
	add.s64 	%rd235, %rd1572, %rd234;
	cvta.to.global.u64 	%rd236, %rd1564;
	add.s64 	%rd237, %rd236, %rd235;
	ld.global.nc.u8 	%rs57, [%rd237];
	cvt.u32.u8 	%r10, %rs57;
	mad.lo.s32 	%r240, %r10, -1640531527, %r7;
	shr.u32 	%r241, %r240, 16;
	xor.b32  	%r242, %r241, %r240;
	mul.lo.s32 	%r243, %r242, -2048144789;
	shr.u32 	%r244, %r243, 13;
	xor.b32  	%r245, %r244, %r243;
	mul.lo.s32 	%r246, %r245, -1028477387;
	shr.u32 	%r247, %r246, 16;
	xor.b32  	%r248, %r247, %r246;
	and.b32  	%r249, %r248, 1;
	setp.eq.b32 	%p3, %r249, 1;
	shr.u32 	%r250, %r248, 1;
	and.b32  	%r251, %r250, 31;
	neg.s32 	%r252, %r251;
	selp.b32 	%r253, %r251, %r252, %p3;
	cvt.s64.s32 	%rd238, %r253;
	and.b32  	%r254, %r171, 32;
	setp.eq.s32 	%p4, %r254, 0;
	selp.b64 	%rd239, 1, -1, %p4;
	mul.lo.s64 	%rd8, %rd238, %rd239;
	mov.u32 	%r4720, %r2;
$L__BB1_6:
	ld.param.u64 	%rd1566, [_Z21train_sequence_kernelPKhliPK8EggModelPaPij_param_3];
	shl.b32 	%r255, %r4720, 8;
	or.b32  	%r256, %r255, %r10;
	cvt.u64.u32 	%rd240, %r256;
	cvta.to.global.u64 	%rd241, %rd1566;
	add.s64 	%rd242, %rd241, %rd240;
	ld.global.nc.u8 	%rs58, [%rd242];
	cvt.s64.s8 	%rd243, %rs58;
	mad.lo.s32 	%r257, %r4720, -1640531527, %r7;
	add.s32 	%r258, %r257, 256;
	shr.u32 	%r259, %r258, 16;
	xor.b32  	%r260, %r259, %r258;
	mul.lo.s32 	%r261, %r260, -2048144789;
	shr.u32 	%r262, %r261, 13;
	xor.b32  	%r263, %r262, %r261;
	mul.lo.s32 	%r264, %r263, -1028477387;
	shr.u32 	%r265, %r264, 16;
	xor.b32  	%r266, %r265, %r264;
	and.b32  	%r267, %r266, 1;
	setp.eq.b32 	%p5, %r267, 1;
	shr.u32 	%r268, %r266, 1;
	and.b32  	%r269, %r268, 31;
	neg.s32 	%r270, %r269;
	selp.b32 	%r271, %r269, %r270, %p5;
	cvt.s64.s32 	%rd244, %r271;
	mul.lo.s64 	%rd245, %rd8, %rd244;
	shr.s64 	%rd246, %rd245, 8;
	add.s64 	%rd247, %rd246, %rd243;
	max.s64 	%rd248, %rd247, -127;
	min.s64 	%rd249, %rd248, 127;
	add.s32 	%r272, %r6, %r4720;
	st.shared.u8 	[%r272], %rd249;
	add.s32 	%r273, %r256, 8192;
	cvt.u64.u32 	%rd250, %r273;
	add.s64 	%rd251, %rd241, %rd250;
	ld.global.nc.u8 	%rs59, [%rd251];
	cvt.s64.s8 	%rd252, %rs59;
	add.s32 	%r274, %r257, -957401056;
	shr.u32 	%r275, %r274, 16;
	xor.b32  	%r276, %r275, %r274;
	mul.lo.s32 	%r277, %r276, -2048144789;
	shr.u32 	%r278, %r277, 13;
	xor.b32  	%r279, %r278, %r277;
	mul.lo.s32 	%r280, %r279, -1028477387;
	shr.u32 	%r281, %r280, 16;
	xor.b32  	%r282, %r281, %r280;
	and.b32  	%r283, %r282, 1;
	setp.eq.b32 	%p6, %r283, 1;
	shr.u32 	%r284, %r282, 1;
	and.b32  	%r285, %r284, 31;
	neg.s32 	%r286, %r285;
	selp.b32 	%r287, %r285, %r286, %p6;
	cvt.s64.s32 	%rd253, %r287;
	mul.lo.s64 	%rd254, %rd8, %rd253;
	shr.s64 	%rd255, %rd254, 8;
	add.s64 	%rd256, %rd255, %rd252;
	max.s64 	%rd257, %rd256, -127;
	min.s64 	%rd258, %rd257, 127;
	st.shared.u8 	[%r272+32], %rd258;
	add.s32 	%r288, %r256, 16384;
	cvt.u64.u32 	%rd259, %r288;
	add.s64 	%rd260, %rd241, %rd259;
	ld.global.nc.u8 	%rs60, [%rd260];
	cvt.s64.s8 	%rd261, %rs60;
	add.s32 	%r289, %r257, -1914802368;
	shr.u32 	%r290, %r289, 16;
	xor.b32  	%r291, %r290, %r289;
	mul.lo.s32 	%r292, %r291, -2048144789;
	shr.u32 	%r293, %r292, 13;
	xor.b32  	%r294, %r293, %r292;
	mul.lo.s32 	%r295, %r294, -1028477387;
	shr.u32 	%r296, %r295, 16;
	xor.b32  	%r297, %r296, %r295;
	and.b32  	%r298, %r297, 1;
	setp.eq.b32 	%p7, %r298, 1;
	shr.u32 	%r299, %r297, 1;
	and.b32  	%r300, %r299, 31;
	neg.s32 	%r301, %r300;
	selp.b32 	%r302, %r300, %r301, %p7;
	cvt.s64.s32 	%rd262, %r302;
	mul.lo.s64 	%rd263, %rd8, %rd262;
	shr.s64 	%rd264, %rd263, 8;
	add.s64 	%rd265, %rd264, %rd261;
	max.s64 	%rd266, %rd265, -127;
	min.s64 	%rd267, %rd266, 127;
	st.shared.u8 	[%r272+64], %rd267;
	add.s32 	%r303, %r256, 24576;
	cvt.u64.u32 	%rd268, %r303;
	add.s64 	%rd269, %rd241, %rd268;
	ld.global.nc.u8 	%rs61, [%rd269];
	cvt.s64.s8 	%rd270, %rs61;
	add.s32 	%r304, %r257, 1422763616;
	shr.u32 	%r305, %r304, 16;
	xor.b32  	%r306, %r305, %r304;
	mul.lo.s32 	%r307, %r306, -2048144789;
	shr.u32 	%r308, %r307, 13;
	xor.b32  	%r309, %r308, %r307;
	mul.lo.s32 	%r310, %r309, -1028477387;
	shr.u32 	%r311, %r310, 16;
	xor.b32  	%r312, %r311, %r310;
	and.b32  	%r313, %r312, 1;
	setp.eq.b32 	%p8, %r313, 1;
	shr.u32 	%r314, %r312, 1;
	and.b32  	%r315, %r314, 31;
	neg.s32 	%r316, %r315;
	selp.b32 	%r317, %r315, %r316, %p8;
	cvt.s64.s32 	%rd271, %r317;
	mul.lo.s64 	%rd272, %rd8, %rd271;
	shr.s64 	%rd273, %rd272, 8;
	add.s64 	%rd274, %rd273, %rd270;
	max.s64 	%rd275, %rd274, -127;
	min.s64 	%rd276, %rd275, 127;
	st.shared.u8 	[%r272+96], %rd276;
	add.s32 	%r12, %r4720, 128;
	setp.lt.u32 	%p9, %r4720, 128;
	mov.u32 	%r4720, %r12;
	@%p9 bra 	$L__BB1_6;
	bar.warp.sync 	-1;
	mov.b32 	%r4721, 0;
$L__BB1_8:
	ld.param.u64 	%rd1567, [_Z21train_sequence_kernelPKhliPK8EggModelPaPij_param_3];
	mad.lo.s32 	%r14, %r4721, 100, %r7;
	mov.u32 	%r319, %tid.x;
	and.b32  	%r15, %r319, 31;
	add.s32 	%r16, %r6, %r15;
	ld.shared.s8 	%rs1, [%r16];
	abs.s16 	%rs62, %rs1;
	cvt.u64.u16 	%rd277, %rs62;
	ld.shared.s8 	%rs2, [%r16+32];
	abs.s16 	%rs63, %rs2;
	cvt.u64.u16 	%rd278, %rs63;
	add.s64 	%rd279, %rd277, %rd278;
	ld.shared.s8 	%rs3, [%r16+64];
	abs.s16 	%rs64, %rs3;
	cvt.u64.u16 	%rd280, %rs64;
	add.s64 	%rd281, %rd279, %rd280;
	ld.shared.s8 	%rs4, [%r16+96];
	abs.s16 	%rs65, %rs4;
	cvt.u64.u16 	%rd282, %rs65;
	add.s64 	%rd283, %rd281, %rd282;
	ld.shared.s8 	%rs5, [%r16+128];
	abs.s16 	%rs66, %rs5;
	cvt.u64.u16 	%rd284, %rs66;
	add.s64 	%rd285, %rd283, %rd284;
	ld.shared.s8 	%rs6, [%r16+160];
	abs.s16 	%rs67, %rs6;
	cvt.u64.u16 	%rd286, %rs67;
	add.s64 	%rd287, %rd285, %rd286;
	ld.shared.s8 	%rs7, [%r16+192];
	abs.s16 	%rs68, %rs7;
	cvt.u64.u16 	%rd288, %rs68;
	add.s64 	%rd289, %rd287, %rd288;
	ld.shared.s8 	%rs8, [%r16+224];
	abs.s16 	%rs69, %rs8;
	cvt.u64.u16 	%rd290, %rs69;
	add.s64 	%rd291, %rd289, %rd290;
	cvt.u32.u64 	%r320, %rd291;
	shfl.sync.down.b32	%r321|%p10, %r320, 16, 31, -1;
	mov.b32 	%r322, 0;
	shfl.sync.down.b32	%r323|%p11, %r322, 16, 31, -1;
	cvt.u64.u32 	%rd292, %r323;
	shl.b64 	%rd293, %rd292, 32;
	cvt.u64.u32 	%rd294, %r321;
	add.s64 	%rd295, %rd291, %rd294;
	add.s64 	%rd296, %rd295, %rd293;
	cvt.u32.u64 	%r324, %rd295;
	shfl.sync.down.b32	%r325|%p12, %r324, 8, 31, -1;
	{ .reg .b32 tmp; mov.b64 {tmp, %r326}, %rd296; }
	shfl.sync.down.b32	%r327|%p13, %r326, 8, 31, -1;
	cvt.u64.u32 	%rd297, %r327;
	shl.b64 	%rd298, %rd297, 32;
	cvt.u64.u32 	%rd299, %r325;
	add.s64 	%rd300, %rd296, %rd299;
	add.s64 	%rd301, %rd300, %rd298;
	cvt.u32.u64 	%r328, %rd300;
	shfl.sync.down.b32	%r329|%p14, %r328, 4, 31, -1;
	{ .reg .b32 tmp; mov.b64 {tmp, %r330}, %rd301; }
	shfl.sync.down.b32	%r331|%p15, %r330, 4, 31, -1;
	cvt.u64.u32 	%rd302, %r331;
	shl.b64 	%rd303, %rd302, 32;
	cvt.u64.u32 	%rd304, %r329;
	add.s64 	%rd305, %rd301, %rd304;
	add.s64 	%rd306, %rd305, %rd303;
	cvt.u32.u64 	%r332, %rd305;
	shfl.sync.down.b32	%r333|%p16, %r332, 2, 31, -1;
	{ .reg .b32 tmp; mov.b64 {tmp, %r334}, %rd306; }
	shfl.sync.down.b32	%r335|%p17, %r334, 2, 31, -1;
	cvt.u64.u32 	%rd307, %r335;
	shl.b64 	%rd308, %rd307, 32;
	cvt.u64.u32 	%rd309, %r333;
	add.s64 	%rd310, %rd306, %rd309;
	add.s64 	%rd311, %rd310, %rd308;
	cvt.u32.u64 	%r336, %rd310;
	shfl.sync.down.b32	%r337|%p18, %r336, 1, 31, -1;
	{ .reg .b32 tmp; mov.b64 {tmp, %r338}, %rd311; }
	shfl.sync.down.b32	%r339|%p19, %r338, 1, 31, -1;
	cvt.u64.u32 	%rd312, %r339;
	shl.b64 	%rd313, %rd312, 32;
	cvt.u64.u32 	%rd314, %r337;
	add.s64 	%rd315, %rd311, %rd314;
	add.s64 	%rd316, %rd315, %rd313;
	max.u64 	%rd317, %rd316, 1;
	shr.s64 	%rd318, %rd317, 63;
	shr.u64 	%rd319, %rd318, 56;
	add.s64 	%rd320, %rd317, %rd319;
	shr.s64 	%rd321, %rd320, 8;
	add.s64 	%rd322, %rd317, 255;
	setp.lt.u64 	%p20, %rd322, 511;
	selp.b64 	%rd9, 1, %rd321, %p20;
	cvta.to.global.u64 	%rd10, %rd1567;
	mul.wide.u32 	%rd323, %r4721, 512;
	add.s64 	%rd11, %rd10, %rd323;
	add.s32 	%r17, %r14, 9;
	mov.u32 	%r4722, %r15;
$L__BB1_9:
	cvt.u64.u32 	%rd324, %r4722;
	add.s64 	%rd12, %rd11, %rd324;
	ld.global.nc.u8 	%rs70, [%rd12+3278848];
	cvt.s64.s8 	%rd325, %rs70;
	mad.lo.s32 	%r19, %r4722, -1640531527, %r17;
	shr.u32 	%r340, %r19, 16;
	xor.b32  	%r341, %r340, %r19;
	mul.lo.s32 	%r342, %r341, -2048144789;
	shr.u32 	%r343, %r342, 13;
	xor.b32  	%r344, %r343, %r342;
	mul.lo.s32 	%r345, %r344, -1028477387;
	shr.u32 	%r346, %r345, 16;
	xor.b32  	%r347, %r346, %r345;
	and.b32  	%r348, %r347, 1;
	setp.eq.b32 	%p21, %r348, 1;
	shr.u32 	%r349, %r347, 1;
	and.b32  	%r350, %r349, 31;
	neg.s32 	%r351, %r350;
	selp.b32 	%r352, %r350, %r351, %p21;
	cvt.s64.s32 	%rd326, %r352;
	and.b32  	%r354, %r319, 32;
	setp.eq.s32 	%p22, %r354, 0;
	selp.b64 	%rd13, 1, -1, %p22;
	mul.lo.s64 	%rd327, %rd326, %rd13;
	shr.s64 	%rd328, %rd327, 2;
	add.s32 	%r20, %r6, %r4722;
	ld.shared.s8 	%rd329, [%r20];
	add.s64 	%rd330, %rd328, %rd325;
	mul.lo.s64 	%rd14, %rd330, %rd329;
	or.b64  	%rd331, %rd14, %rd9;
	and.b64  	%rd332, %rd331, -4294967296;
	setp.ne.s64 	%p23, %rd332, 0;
	@%p23 bra 	$L__BB1_11;
	cvt.u32.u64 	%r355, %rd9;
	cvt.u32.u64 	%r356, %rd14;
	div.u32 	%r357, %r356, %r355;
	cvt.u64.u32 	%rd1574, %r357;
	bra.uni 	$L__BB1_12;
$L__BB1_11:
	div.s64 	%rd1574, %rd14, %rd9;
$L__BB1_12:
	max.s64 	%rd333, %rd1574, -127;
	min.s64 	%rd334, %rd333, 127;
	st.shared.u8 	[%r20], %rd334;
	ld.global.nc.u8 	%rs71, [%rd12+3278880];
	cvt.s64.s8 	%rd335, %rs71;
	add.s32 	%r358, %r19, -957401312;
	shr.u32 	%r359, %r358, 16;
	xor.b32  	%r360, %r359, %r358;
	mul.lo.s32 	%r361, %r360, -2048144789;
	shr.u32 	%r362, %r361, 13;
	xor.b32  	%r363, %r362, %r361;
	mul.lo.s32 	%r364, %r363, -1028477387;
	shr.u32 	%r365, %r364, 16;
	xor.b32  	%r366, %r365, %r364;
	and.b32  	%r367, %r366, 1;
	setp.eq.b32 	%p24, %r367, 1;
	shr.u32 	%r368, %r366, 1;
	and.b32  	%r369, %r368, 31;
	neg.s32 	%r370, %r369;
	selp.b32 	%r371, %r369, %r370, %p24;
	cvt.s64.s32 	%rd336, %r371;
	mul.lo.s64 	%rd337, %rd336, %rd13;
	shr.s64 	%rd338, %rd337, 2;
	ld.shared.s8 	%rd339, [%r20+32];
	add.s64 	%rd340, %rd338, %rd335;
	mul.lo.s64 	%rd18, %rd340, %rd339;
	or.b64  	%rd341, %rd18, %rd9;
	and.b64  	%rd342, %rd341, -4294967296;
	setp.ne.s64 	%p25, %rd342, 0;
	@%p25 bra 	$L__BB1_14;
	cvt.u32.u64 	%r372, %rd9;
	cvt.u32.u64 	%r373, %rd18;
	div.u32 	%r374, %r373, %r372;
	cvt.u64.u32 	%rd1575, %r374;
	bra.uni 	$L__BB1_15;
$L__BB1_14:
	div.s64 	%rd1575, %rd18, %rd9;
$L__BB1_15:
	max.s64 	%rd343, %rd1575, -127;
	min.s64 	%rd344, %rd343, 127;
	st.shared.u8 	[%r20+32], %rd344;
	ld.global.nc.u8 	%rs72, [%rd12+3278912];
	cvt.s64.s8 	%rd345, %rs72;
	add.s32 	%r375, %r19, -1914802624;
	shr.u32 	%r376, %r375, 16;
	xor.b32  	%r377, %r376, %r375;
	mul.lo.s32 	%r378, %r377, -2048144789;
	shr.u32 	%r379, %r378, 13;
	xor.b32  	%r380, %r379, %r378;
	mul.lo.s32 	%r381, %r380, -1028477387;
	shr.u32 	%r382, %r381, 16;
	xor.b32  	%r383, %r382, %r381;
	and.b32  	%r384, %r383, 1;
	setp.eq.b32 	%p26, %r384, 1;
	shr.u32 	%r385, %r383, 1;
	and.b32  	%r386, %r385, 31;
	neg.s32 	%r387, %r386;
	selp.b32 	%r388, %r386, %r387, %p26;
	cvt.s64.s32 	%rd346, %r388;
	mul.lo.s64 	%rd347, %rd346, %rd13;
	shr.s64 	%rd348, %rd347, 2;
	ld.shared.s8 	%rd349, [%r20+64];
	add.s64 	%rd350, %rd348, %rd345;
	mul.lo.s64 	%rd22, %rd350, %rd349;
	or.b64  	%rd351, %rd22, %rd9;
	and.b64  	%rd352, %rd351, -4294967296;
	setp.ne.s64 	%p27, %rd352, 0;
	@%p27 bra 	$L__BB1_17;
	cvt.u32.u64 	%r389, %rd9;
	cvt.u32.u64 	%r390, %rd22;
	div.u32 	%r391, %r390, %r389;
	cvt.u64.u32 	%rd1576, %r391;
	bra.uni 	$L__BB1_18;
$L__BB1_17:
	div.s64 	%rd1576, %rd22, %rd9;
$L__BB1_18:
	max.s64 	%rd353, %rd1576, -127;
	min.s64 	%rd354, %rd353, 127;
	st.shared.u8 	[%r20+64], %rd354;
	ld.global.nc.u8 	%rs73, [%rd12+3278944];
	cvt.s64.s8 	%rd355, %rs73;
	add.s32 	%r392, %r19, 1422763360;
	shr.u32 	%r393, %r392, 16;
	xor.b32  	%r394, %r393, %r392;
	mul.lo.s32 	%r395, %r394, -2048144789;
	shr.u32 	%r396, %r395, 13;
	xor.b32  	%r397, %r396, %r395;
	mul.lo.s32 	%r398, %r397, -1028477387;
	shr.u32 	%r399, %r398, 16;
	xor.b32  	%r400, %r399, %r398;
	and.b32  	%r401, %r400, 1;
	setp.eq.b32 	%p28, %r401, 1;
	shr.u32 	%r402, %r400, 1;
	and.b32  	%r403, %r402, 31;
	neg.s32 	%r404, %r403;
	selp.b32 	%r405, %r403, %r404, %p28;
	cvt.s64.s32 	%rd356, %r405;
	mul.lo.s64 	%rd357, %rd356, %rd13;
	shr.s64 	%rd358, %rd357, 2;
	ld.shared.s8 	%rd359, [%r20+96];
	add.s64 	%rd360, %rd358, %rd355;
	mul.lo.s64 	%rd26, %rd360, %rd359;
	or.b64  	%rd361, %rd26, %rd9;
	and.b64  	%rd362, %rd361, -4294967296;
	setp.ne.s64 	%p29, %rd362, 0;
	@%p29 bra 	$L__BB1_20;
	cvt.u32.u64 	%r406, %rd9;
	cvt.u32.u64 	%r407, %rd26;
	div.u32 	%r408, %r407, %r406;
	cvt.u64.u32 	%rd1577, %r408;
	bra.uni 	$L__BB1_21;
$L__BB1_20:
	div.s64 	%rd1577, %rd26, %rd9;
$L__BB1_21:
	max.s64 	%rd363, %rd1577, -127;
	min.s64 	%rd364, %rd363, 127;
	st.shared.u8 	[%r20+96], %rd364;
	add.s32 	%r21, %r4722, 128;
	setp.lt.u32 	%p30, %r4722, 128;
	mov.u32 	%r4722, %r21;
	@%p30 bra 	$L__BB1_9;
	mul.wide.u32 	%rd365, %r4721, 8;
	add.s64 	%rd366, %rd1, %rd365;
	ld.local.v2.b32 	{%r409, %r410}, [%rd366];
	bfe.u32 	%r411, %r410, 24, 8;
	cvt.u16.u32 	%rs16, %r411;
	bfe.u32 	%r412, %r410, 16, 8;
	cvt.u16.u32 	%rs15, %r412;
	bfe.u32 	%r413, %r410, 8, 8;
	cvt.u16.u32 	%rs14, %r413;
	bfe.u32 	%r414, %r410, 0, 8;
	cvt.u16.u32 	%rs13, %r414;
	bfe.u32 	%r415, %r409, 24, 8;
	cvt.u16.u32 	%rs12, %r415;
	bfe.u32 	%r416, %r409, 16, 8;
	cvt.u16.u32 	%rs11, %r416;
	bfe.u32 	%r417, %r409, 8, 8;
	cvt.u16.u32 	%rs10, %r417;
	bfe.u32 	%r418, %r409, 0, 8;
	cvt.u16.u32 	%rs9, %r418;
	st.shared.u8 	[%r16+256], %rs9;
	st.shared.u8 	[%r16+288], %rs10;
	st.shared.u8 	[%r16+320], %rs11;
	st.shared.u8 	[%r16+352], %rs12;
	st.shared.u8 	[%r16+384], %rs13;
	st.shared.u8 	[%r16+416], %rs14;
	st.shared.u8 	[%r16+448], %rs15;
	st.shared.u8 	[%r16+480], %rs16;
	bar.warp.sync 	-1;
	mad.lo.s32 	%r419, %r15, -1640531527, %r14;
	add.s32 	%r22, %r419, 257;
	shr.u32 	%r420, %r22, 16;
	xor.b32  	%r421, %r420, %r22;
	mul.lo.s32 	%r422, %r421, -2048144789;
	shr.u32 	%r423, %r422, 13;
	xor.b32  	%r424, %r423, %r422;
	mul.lo.s32 	%r425, %r424, -1028477387;
	shr.u32 	%r426, %r425, 16;
	xor.b32  	%r427, %r426, %r425;
	and.b32  	%r428, %r427, 1;
	setp.eq.b32 	%p31, %r428, 1;
	shr.u32 	%r429, %r427, 1;
	and.b32  	%r430, %r429, 31;
	neg.s32 	%r431, %r430;
	selp.b32 	%r432, %r430, %r431, %p31;
	add.s32 	%r433, %r419, 258;
	shr.u32 	%r434, %r433, 16;
	xor.b32  	%r435, %r434, %r433;
	mul.lo.s32 	%r436, %r435, -2048144789;
	shr.u32 	%r437, %r436, 13;
	xor.b32  	%r438, %r437, %r436;
	mul.lo.s32 	%r439, %r438, -1028477387;
	shr.u32 	%r440, %r439, 16;
	xor.b32  	%r441, %r440, %r439;
	and.b32  	%r442, %r441, 1;
	setp.eq.b32 	%p32, %r442, 1;
	shr.u32 	%r443, %r441, 1;
	and.b32  	%r444, %r443, 31;
	neg.s32 	%r445, %r444;
	selp.b32 	%r446, %r444, %r445, %p32;
	add.s32 	%r447, %r419, -957401055;
	shr.u32 	%r448, %r447, 16;
	xor.b32  	%r449, %r448, %r447;
	mul.lo.s32 	%r450, %r449, -2048144789;
	shr.u32 	%r451, %r450, 13;
	xor.b32  	%r452, %r451, %r450;
	mul.lo.s32 	%r453, %r452, -1028477387;
	shr.u32 	%r454, %r453, 16;
	xor.b32  	%r455, %r454, %r453;
	and.b32  	%r456, %r455, 1;
	setp.eq.b32 	%p33, %r456, 1;
	shr.u32 	%r457, %r455, 1;
	and.b32  	%r458, %r457, 31;
	neg.s32 	%r459, %r458;
	selp.b32 	%r460, %r458, %r459, %p33;
	add.s32 	%r461, %r419, -957401054;
	shr.u32 	%r462, %r461, 16;
	xor.b32  	%r463, %r462, %r461;
	mul.lo.s32 	%r464, %r463, -2048144789;
	shr.u32 	%r465, %r464, 13;
	xor.b32  	%r466, %r465, %r464;
	mul.lo.s32 	%r467, %r466, -1028477387;
	shr.u32 	%r468, %r467, 16;
	xor.b32  	%r469, %r468, %r467;
	and.b32  	%r470, %r469, 1;
	setp.eq.b32 	%p34, %r470, 1;
	shr.u32 	%r471, %r469, 1;
	and.b32  	%r472, %r471, 31;
	neg.s32 	%r473, %r472;
	selp.b32 	%r474, %r472, %r473, %p34;
	add.s32 	%r475, %r419, -1914802367;
	shr.u32 	%r476, %r475, 16;
	xor.b32  	%r477, %r476, %r475;
	mul.lo.s32 	%r478, %r477, -2048144789;
	shr.u32 	%r479, %r478, 13;
	xor.b32  	%r480, %r479, %r478;
	mul.lo.s32 	%r481, %r480, -1028477387;
	shr.u32 	%r482, %r481, 16;
	xor.b32  	%r483, %r482, %r481;
	and.b32  	%r484, %r483, 1;
	setp.eq.b32 	%p35, %r484, 1;
	shr.u32 	%r485, %r483, 1;
	and.b32  	%r486, %r485, 31;
	neg.s32 	%r487, %r486;
	selp.b32 	%r488, %r486, %r487, %p35;
	add.s32 	%r489, %r419, -1914802366;
	shr.u32 	%r490, %r489, 16;
	xor.b32  	%r491, %r490, %r489;
	mul.lo.s32 	%r492, %r491, -2048144789;
	shr.u32 	%r493, %r492, 13;
	xor.b32  	%r494, %r493, %r492;
	mul.lo.s32 	%r495, %r494, -1028477387;
	shr.u32 	%r496, %r495, 16;
	xor.b32  	%r497, %r496, %r495;
	and.b32  	%r498, %r497, 1;
	setp.eq.b32 	%p36, %r498, 1;
	shr.u32 	%r499, %r497, 1;
	and.b32  	%r500, %r499, 31;
	neg.s32 	%r501, %r500;
	selp.b32 	%r502, %r500, %r501, %p36;
	add.s32 	%r503, %r419, 1422763617;
	shr.u32 	%r504, %r503, 16;
	xor.b32  	%r505, %r504, %r503;
	mul.lo.s32 	%r506, %r505, -2048144789;
	shr.u32 	%r507, %r506, 13;
	xor.b32  	%r508, %r507, %r506;
	mul.lo.s32 	%r509, %r508, -1028477387;
	shr.u32 	%r510, %r509, 16;
	xor.b32  	%r511, %r510, %r509;
	and.b32  	%r512, %r511, 1;
	setp.eq.b32 	%p37, %r512, 1;
	shr.u32 	%r513, %r511, 1;
	and.b32  	%r514, %r513, 31;
	neg.s32 	%r515, %r514;
	selp.b32 	%r516, %r514, %r515, %p37;
	prmt.b32 	%r517, %r488, %r516, 0x3340U;
	prmt.b32 	%r518, %r432, %r460, 0x3340U;
	prmt.b32 	%r519, %r518, %r517, 0x5410U;
	ld.shared.u8 	%r520, [%r16+96];
	ld.shared.u8 	%r521, [%r16+64];
	prmt.b32 	%r522, %r521, %r520, 0x3340U;
	ld.shared.u8 	%r523, [%r16+32];
	ld.shared.u8 	%r524, [%r16];
	prmt.b32 	%r525, %r524, %r523, 0x3340U;
	prmt.b32 	%r526, %r525, %r522, 0x5410U;
	mov.b32 	%r527, 0;
	dp4a.s32.s32 	%r528, %r519, %r526, %r527;
	add.s32 	%r529, %r419, 1422763618;
	shr.u32 	%r530, %r529, 16;
	xor.b32  	%r531, %r530, %r529;
	mul.lo.s32 	%r532, %r531, -2048144789;
	shr.u32 	%r533, %r532, 13;
	xor.b32  	%r534, %r533, %r532;
	mul.lo.s32 	%r535, %r534, -1028477387;
	shr.u32 	%r536, %r535, 16;
	xor.b32  	%r537, %r536, %r535;
	and.b32  	%r538, %r537, 1;
	setp.eq.b32 	%p38, %r538, 1;
	shr.u32 	%r539, %r537, 1;
	and.b32  	%r540, %r539, 31;
	neg.s32 	%r541, %r540;
	selp.b32 	%r542, %r540, %r541, %p38;
	prmt.b32 	%r543, %r502, %r542, 0x3340U;
	prmt.b32 	%r544, %r446, %r474, 0x3340U;
	prmt.b32 	%r545, %r544, %r543, 0x5410U;
	ld.shared.u8 	%r546, [%r16+352];
	ld.shared.u8 	%r547, [%r16+320];
	prmt.b32 	%r548, %r547, %r546, 0x3340U;
	ld.shared.u8 	%r549, [%r16+288];
	ld.shared.u8 	%r550, [%r16+256];
	prmt.b32 	%r551, %r550, %r549, 0x3340U;
	prmt.b32 	%r552, %r551, %r548, 0x5410U;
	dp4a.s32.s32 	%r553, %r545, %r552, %r527;
	add.s32 	%r554, %r419, 465362305;
	shr.u32 	%r555, %r554, 16;
	xor.b32  	%r556, %r555, %r554;
	mul.lo.s32 	%r557, %r556, -2048144789;
	shr.u32 	%r558, %r557, 13;
	xor.b32  	%r559, %r558, %r557;
	mul.lo.s32 	%r560, %r559, -1028477387;
	shr.u32 	%r561, %r560, 16;
	xor.b32  	%r562, %r561, %r560;
	and.b32  	%r563, %r562, 1;
	setp.eq.b32 	%p39, %r563, 1;
	shr.u32 	%r564, %r562, 1;
	and.b32  	%r565, %r564, 31;
	neg.s32 	%r566, %r565;
	selp.b32 	%r567, %r565, %r566, %p39;
	add.s32 	%r568, %r419, 465362306;
	shr.u32 	%r569, %r568, 16;
	xor.b32  	%r570, %r569, %r568;
	mul.lo.s32 	%r571, %r570, -2048144789;
	shr.u32 	%r572, %r571, 13;
	xor.b32  	%r573, %r572, %r571;
	mul.lo.s32 	%r574, %r573, -1028477387;
	shr.u32 	%r575, %r574, 16;
	xor.b32  	%r576, %r575, %r574;
	and.b32  	%r577, %r576, 1;
	setp.eq.b32 	%p40, %r577, 1;
	shr.u32 	%r578, %r576, 1;
	and.b32  	%r579, %r578, 31;
	neg.s32 	%r580, %r579;
	selp.b32 	%r581, %r579, %r580, %p40;
	add.s32 	%r582, %r419, -492039007;
	shr.u32 	%r583, %r582, 16;
	xor.b32  	%r584, %r583, %r582;
	mul.lo.s32 	%r585, %r584, -2048144789;
	shr.u32 	%r586, %r585, 13;
	xor.b32  	%r587, %r586, %r585;
	mul.lo.s32 	%r588, %r587, -1028477387;
	shr.u32 	%r589, %r588, 16;
	xor.b32  	%r590, %r589, %r588;
	and.b32  	%r591, %r590, 1;
	setp.eq.b32 	%p41, %r591, 1;
	shr.u32 	%r592, %r590, 1;
	and.b32  	%r593, %r592, 31;
	neg.s32 	%r594, %r593;
	selp.b32 	%r595, %r593, %r594, %p41;
	add.s32 	%r596, %r419, -492039006;
	shr.u32 	%r597, %r596, 16;
	xor.b32  	%r598, %r597, %r596;
	mul.lo.s32 	%r599, %r598, -2048144789;
	shr.u32 	%r600, %r599, 13;
	xor.b32  	%r601, %r600, %r599;
	mul.lo.s32 	%r602, %r601, -1028477387;
	shr.u32 	%r603, %r602, 16;
	xor.b32  	%r604, %r603, %r602;
	and.b32  	%r605, %r604, 1;
	setp.eq.b32 	%p42, %r605, 1;
	shr.u32 	%r606, %r604, 1;
	and.b32  	%r607, %r606, 31;
	neg.s32 	%r608, %r607;
	selp.b32 	%r609, %r607, %r608, %p42;
	add.s32 	%r610, %r419, -1449440319;
	shr.u32 	%r611, %r610, 16;
	xor.b32  	%r612, %r611, %r610;
	mul.lo.s32 	%r613, %r612, -2048144789;
	shr.u32 	%r614, %r613, 13;
	xor.b32  	%r615, %r614, %r613;
	mul.lo.s32 	%r616, %r615, -1028477387;
	shr.u32 	%r617, %r616, 16;
	xor.b32  	%r618, %r617, %r616;
	and.b32  	%r619, %r618, 1;
	setp.eq.b32 	%p43, %r619, 1;
	shr.u32 	%r620, %r618, 1;
	and.b32  	%r621, %r620, 31;
	neg.s32 	%r622, %r621;
	selp.b32 	%r623, %r621, %r622, %p43;
	add.s32 	%r624, %r419, -1449440318;
	shr.u32 	%r625, %r624, 16;
	xor.b32  	%r626, %r625, %r624;
	mul.lo.s32 	%r627, %r626, -2048144789;
	shr.u32 	%r628, %r627, 13;
	xor.b32  	%r629, %r628, %r627;
	mul.lo.s32 	%r630, %r629, -1028477387;
	shr.u32 	%r631, %r630, 16;
	xor.b32  	%r632, %r631, %r630;
	and.b32  	%r633, %r632, 1;
	setp.eq.b32 	%p44, %r633, 1;
	shr.u32 	%r634, %r632, 1;
	and.b32  	%r635, %r634, 31;
	neg.s32 	%r636, %r635;
	selp.b32 	%r637, %r635, %r636, %p44;
	add.s32 	%r638, %r419, 1888125665;
	shr.u32 	%r639, %r638, 16;
	xor.b32  	%r640, %r639, %r638;
	mul.lo.s32 	%r641, %r640, -2048144789;
	shr.u32 	%r642, %r641, 13;
	xor.b32  	%r643, %r642, %r641;
	mul.lo.s32 	%r644, %r643, -1028477387;
	shr.u32 	%r645, %r644, 16;
	xor.b32  	%r646, %r645, %r644;
	and.b32  	%r647, %r646, 1;
	setp.eq.b32 	%p45, %r647, 1;
	shr.u32 	%r648, %r646, 1;
	and.b32  	%r649, %r648, 31;
	neg.s32 	%r650, %r649;
	selp.b32 	%r651, %r649, %r650, %p45;
	prmt.b32 	%r652, %r623, %r651, 0x3340U;
	prmt.b32 	%r653, %r567, %r595, 0x3340U;
	prmt.b32 	%r654, %r653, %r652, 0x5410U;
	ld.shared.u8 	%r655, [%r16+224];
	ld.shared.u8 	%r656, [%r16+192];
	prmt.b32 	%r657, %r656, %r655, 0x3340U;
	ld.shared.u8 	%r658, [%r16+160];
	ld.shared.u8 	%r659, [%r16+128];
	prmt.b32 	%r660, %r659, %r658, 0x3340U;
	prmt.b32 	%r661, %r660, %r657, 0x5410U;
	dp4a.s32.s32 	%r662, %r654, %r661, %r528;
	cvt.s64.s32 	%rd367, %r662;
	add.s32 	%r663, %r419, 1888125666;
	shr.u32 	%r664, %r663, 16;
	xor.b32  	%r665, %r664, %r663;
	mul.lo.s32 	%r666, %r665, -2048144789;
	shr.u32 	%r667, %r666, 13;
	xor.b32  	%r668, %r667, %r666;
	mul.lo.s32 	%r669, %r668, -1028477387;
	shr.u32 	%r670, %r669, 16;
	xor.b32  	%r671, %r670, %r669;
	and.b32  	%r672, %r671, 1;
	setp.eq.b32 	%p46, %r672, 1;
	shr.u32 	%r673, %r671, 1;
	and.b32  	%r674, %r673, 31;
	neg.s32 	%r675, %r674;
	selp.b32 	%r676, %r674, %r675, %p46;
	prmt.b32 	%r677, %r637, %r676, 0x3340U;
	prmt.b32 	%r678, %r581, %r609, 0x3340U;
	prmt.b32 	%r679, %r678, %r677, 0x5410U;
	ld.shared.u8 	%r680, [%r16+480];
	ld.shared.u8 	%r681, [%r16+448];
	prmt.b32 	%r682, %r681, %r680, 0x3340U;
	ld.shared.u8 	%r683, [%r16+416];
	ld.shared.u8 	%r684, [%r16+384];
	prmt.b32 	%r685, %r684, %r683, 0x3340U;
	prmt.b32 	%r686, %r685, %r682, 0x5410U;
	dp4a.s32.s32 	%r687, %r679, %r686, %r553;
	cvt.s64.s32 	%rd368, %r687;
	shfl.sync.down.b32	%r688|%p47, %r662, 16, 31, -1;
	{ .reg .b32 tmp; mov.b64 {tmp, %r689}, %rd367; }
	shfl.sync.down.b32	%r690|%p48, %r689, 16, 31, -1;
	cvt.u64.u32 	%rd369, %r690;
	shl.b64 	%rd370, %rd369, 32;
	cvt.u64.u32 	%rd371, %r688;
	add.s64 	%rd372, %rd367, %rd371;
	add.s64 	%rd373, %rd372, %rd370;
	cvt.u32.u64 	%r691, %rd372;
	shfl.sync.down.b32	%r692|%p49, %r691, 8, 31, -1;
	{ .reg .b32 tmp; mov.b64 {tmp, %r693}, %rd373; }
	shfl.sync.down.b32	%r694|%p50, %r693, 8, 31, -1;
	cvt.u64.u32 	%rd374, %r694;
	shl.b64 	%rd375, %rd374, 32;
	cvt.u64.u32 	%rd376, %r692;
	add.s64 	%rd377, %rd373, %rd376;
	add.s64 	%rd378, %rd377, %rd375;
	cvt.u32.u64 	%r695, %rd377;
	shfl.sync.down.b32	%r696|%p51, %r695, 4, 31, -1;
	{ .reg .b32 tmp; mov.b64 {tmp, %r697}, %rd378; }
	shfl.sync.down.b32	%r698|%p52, %r697, 4, 31, -1;
	cvt.u64.u32 	%rd379, %r698;
	shl.b64 	%rd380, %rd379, 32;
	cvt.u64.u32 	%rd381, %r696;
	add.s64 	%rd382, %rd378, %rd381;
	add.s64 	%rd383, %rd382, %rd380;
	cvt.u32.u64 	%r699, %rd382;
	shfl.sync.down.b32	%r700|%p53, %r699, 2, 31, -1;
	{ .reg .b32 tmp; mov.b64 {tmp, %r701}, %rd383; }
	shfl.sync.down.b32	%r702|%p54, %r701, 2, 31, -1;
	cvt.u64.u32 	%rd384, %r702;
	shl.b64 	%rd385, %rd384, 32;
	cvt.u64.u32 	%rd386, %r700;
	add.s64 	%rd387, %rd383, %rd386;
	add.s64 	%rd388, %rd387, %rd385;
	cvt.u32.u64 	%r703, %rd387;
	shfl.sync.down.b32	%r704|%p55, %r703, 1, 31, -1;
	{ .reg .b32 tmp; mov.b64 {tmp, %r705}, %rd388; }
	shfl.sync.down.b32	%r706|%p56, %r705, 1, 31, -1;
	cvt.u64.u32 	%rd389, %r706;
	shl.b64 	%rd390, %rd389, 32;
	cvt.u64.u32 	%rd391, %r704;
	add.s64 	%rd392, %rd388, %rd391;
	add.s64 	%rd393, %rd392, %rd390;
	shfl.sync.down.b32	%r707|%p57, %r687, 16, 31, -1;
	{ .reg .b32 tmp; mov.b64 {tmp, %r708}, %rd368; }
	shfl.sync.down.b32	%r709|%p58, %r708, 16, 31, -1;
	cvt.u64.u32 	%rd394, %r709;
	shl.b64 	%rd395, %rd394, 32;
	cvt.u64.u32 	%rd396, %r707;
	add.s64 	%rd397, %rd368, %rd396;
	add.s64 	%rd398, %rd397, %rd395;
	cvt.u32.u64 	%r710, %rd397;
	shfl.sync.down.b32	%r711|%p59, %r710, 8, 31, -1;
	{ .reg .b32 tmp; mov.b64 {tmp, %r712}, %rd398; }
	shfl.sync.down.b32	%r713|%p60, %r712, 8, 31, -1;
	cvt.u64.u32 	%rd399, %r713;
	shl.b64 	%rd400, %rd399, 32;
	cvt.u64.u32 	%rd401, %r711;
	add.s64 	%rd402, %rd398, %rd401;
	add.s64 	%rd403, %rd402, %rd400;
	cvt.u32.u64 	%r714, %rd402;
	shfl.sync.down.b32	%r715|%p61, %r714, 4, 31, -1;
	{ .reg .b32 tmp; mov.b64 {tmp, %r716}, %rd403; }
	shfl.sync.down.b32	%r717|%p62, %r716, 4, 31, -1;
	cvt.u64.u32 	%rd404, %r717;
	shl.b64 	%rd405, %rd404, 32;
	cvt.u64.u32 	%rd406, %r715;
	add.s64 	%rd407, %rd403, %rd406;
	add.s64 	%rd408, %rd407, %rd405;
	cvt.u32.u64 	%r718, %rd407;
	shfl.sync.down.b32	%r719|%p63, %r718, 2, 31, -1;
	{ .reg .b32 tmp; mov.b64 {tmp, %r720}, %rd408; }
	shfl.sync.down.b32	%r721|%p64, %r720, 2, 31, -1;
	cvt.u64.u32 	%rd409, %r721;
	shl.b64 	%rd410, %rd409, 32;
	cvt.u64.u32 	%rd411, %r719;
	add.s64 	%rd412, %rd408, %rd411;
	add.s64 	%rd413, %rd412, %rd410;
	cvt.u32.u64 	%r722, %rd412;
	shfl.sync.down.b32	%r723|%p65, %r722, 1, 31, -1;
	{ .reg .b32 tmp; mov.b64 {tmp, %r724}, %rd413; }
	shfl.sync.down.b32	%r725|%p66, %r724, 1, 31, -1;
	cvt.u64.u32 	%rd414, %r725;
	shl.b64 	%rd415, %rd414, 32;
	cvt.u64.u32 	%rd416, %r723;
	add.s64 	%rd417, %rd413, %rd416;
	add.s64 	%rd418, %rd417, %rd415;
	mul.lo.s64 	%rd30, %rd393, %rd13;
	mul.lo.s64 	%rd31, %rd418, %rd13;
	mov.u32 	%r4723, %r15;
$L__BB1_23:
	mov.b64 	%rd1578, 0;
	mov.b32 	%r4724, 0;
	mov.u64 	%rd1579, %rd1578;
$L__BB1_24:
	add.s32 	%r727, %r6, %r4724;
	ld.shared.v2.b32 	{%r728, %r729}, [%r727];
	shl.b32 	%r730, %r4724, 8;
	add.s32 	%r731, %r730, %r4723;
	cvt.u64.u32 	%rd420, %r731;
	mul.wide.u32 	%rd421, %r4721, 261632;
	add.s64 	%rd422, %rd421, %rd420;
	mul.wide.u32 	%rd423, %r4721, 512;
	add.s64 	%rd34, %rd10, %rd423;
	add.s64 	%rd424, %rd34, %rd422;
	ld.shared.v2.b32 	{%r732, %r733}, [%r727+256];
	shl.b32 	%r25, %r4721, 18;
	add.s32 	%r734, %r25, %r731;
	cvt.u64.u32 	%rd425, %r734;
	add.s64 	%rd426, %rd10, %rd425;
	ld.global.nc.u8 	%rs74, [%rd424+66304];
	cvt.u32.u8 	%r735, %rs74;
	ld.global.nc.u8 	%rs75, [%rd424+66048];
	cvt.u32.u8 	%r736, %rs75;
	prmt.b32 	%r737, %r736, %r735, 0x3340U;
	ld.global.nc.u8 	%rs76, [%rd424+65792];
	cvt.u32.u8 	%r738, %rs76;
	ld.global.nc.u8 	%rs77, [%rd424+65536];
	cvt.u32.u8 	%r739, %rs77;
	prmt.b32 	%r740, %r739, %r738, 0x3340U;
	prmt.b32 	%r741, %r740, %r737, 0x5410U;
	mov.b32 	%r742, 0;
	dp4a.s32.s32 	%r743, %r741, %r728, %r742;
	ld.global.nc.u8 	%rs78, [%rd426+131840];
	cvt.u32.u8 	%r744, %rs78;
	ld.global.nc.u8 	%rs79, [%rd426+131584];
	cvt.u32.u8 	%r745, %rs79;
	prmt.b32 	%r746, %r745, %r744, 0x3340U;
	ld.global.nc.u8 	%rs80, [%rd426+131328];
	cvt.u32.u8 	%r747, %rs80;
	ld.global.nc.u8 	%rs81, [%rd426+131072];
	cvt.u32.u8 	%r748, %rs81;
	prmt.b32 	%r749, %r748, %r747, 0x3340U;
	prmt.b32 	%r750, %r749, %r746, 0x5410U;
	dp4a.s32.s32 	%r751, %r750, %r732, %r742;
	ld.global.nc.u8 	%rs82, [%rd424+67328];
	cvt.u32.u8 	%r752, %rs82;
	ld.global.nc.u8 	%rs83, [%rd424+67072];
	cvt.u32.u8 	%r753, %rs83;
	prmt.b32 	%r754, %r753, %r752, 0x3340U;
	ld.global.nc.u8 	%rs84, [%rd424+66816];
	cvt.u32.u8 	%r755, %rs84;
	ld.global.nc.u8 	%rs85, [%rd424+66560];
	cvt.u32.u8 	%r756, %rs85;
	prmt.b32 	%r757, %r756, %r755, 0x3340U;
	prmt.b32 	%r758, %r757, %r754, 0x5410U;
	dp4a.s32.s32 	%r759, %r758, %r729, %r743;
	cvt.s64.s32 	%rd427, %r759;
	add.s64 	%rd1579, %rd427, %rd1579;
	ld.global.nc.u8 	%rs86, [%rd426+132864];
	cvt.u32.u8 	%r760, %rs86;
	ld.global.nc.u8 	%rs87, [%rd426+132608];
	cvt.u32.u8 	%r761, %rs87;
	prmt.b32 	%r762, %r761, %r760, 0x3340U;
	ld.global.nc.u8 	%rs88, [%rd426+132352];
	cvt.u32.u8 	%r763, %rs88;
	ld.global.nc.u8 	%rs89, [%rd426+132096];
	cvt.u32.u8 	%r764, %rs89;
	prmt.b32 	%r765, %r764, %r763, 0x3340U;
	prmt.b32 	%r766, %r765, %r762, 0x5410U;
	dp4a.s32.s32 	%r767, %r766, %r733, %r751;
	cvt.s64.s32 	%rd428, %r767;
	add.s64 	%rd1578, %rd428, %rd1578;
	add.s32 	%r4724, %r4724, 8;
	setp.ne.s32 	%p67, %r4724, 256;
	@%p67 bra 	$L__BB1_24;
	mad.lo.s32 	%r768, %r4721, 100, %r7;
	mad.lo.s32 	%r769, %r4723, -1640531527, %r768;
	add.s32 	%r770, %r769, 1;
	shr.u32 	%r771, %r770, 16;
	xor.b32  	%r772, %r771, %r770;
	mul.lo.s32 	%r773, %r772, -2048144789;
	shr.u32 	%r774, %r773, 13;
	xor.b32  	%r775, %r774, %r773;
	mul.lo.s32 	%r776, %r775, -1028477387;
	shr.u32 	%r777, %r776, 16;
	xor.b32  	%r778, %r777, %r776;
	and.b32  	%r779, %r778, 1;
	setp.eq.b32 	%p68, %r779, 1;
	shr.u32 	%r780, %r778, 1;
	and.b32  	%r781, %r780, 31;
	neg.s32 	%r782, %r781;
	selp.b32 	%r783, %r781, %r782, %p68;
	cvt.s64.s32 	%rd429, %r783;
	mul.lo.s64 	%rd430, %rd30, %rd429;
	shr.s64 	%rd431, %rd430, 8;
	add.s64 	%rd432, %rd1579, %rd431;
	shr.s64 	%rd433, %rd432, 8;
	add.s32 	%r784, %r769, 2;
	shr.u32 	%r785, %r784, 16;
	xor.b32  	%r786, %r785, %r784;
	mul.lo.s32 	%r787, %r786, -2048144789;
	shr.u32 	%r788, %r787, 13;
	xor.b32  	%r789, %r788, %r787;
	mul.lo.s32 	%r790, %r789, -1028477387;
	shr.u32 	%r791, %r790, 16;
	xor.b32  	%r792, %r791, %r790;
	and.b32  	%r793, %r792, 1;
	setp.eq.b32 	%p69, %r793, 1;
	shr.u32 	%r794, %r792, 1;
	and.b32  	%r795, %r794, 31;
	neg.s32 	%r796, %r795;
	selp.b32 	%r797, %r795, %r796, %p69;
	cvt.s64.s32 	%rd434, %r797;
	mul.lo.s64 	%rd435, %rd31, %rd434;
	shr.s64 	%rd436, %rd435, 8;
	add.s64 	%rd437, %rd1578, %rd436;
	shr.s64 	%rd438, %rd437, 8;
	cvt.u64.u32 	%rd439, %r4723;
	add.s64 	%rd440, %rd34, %rd439;
	ld.global.nc.u8 	%rs90, [%rd440+1114112];
	cvt.s64.s8 	%rd441, %rs90;
	add.s32 	%r798, %r769, 7;
	shr.u32 	%r799, %r798, 16;
	xor.b32  	%r800, %r799, %r798;
	mul.lo.s32 	%r801, %r800, -2048144789;
	shr.u32 	%r802, %r801, 13;
	xor.b32  	%r803, %r802, %r801;
	mul.lo.s32 	%r804, %r803, -1028477387;
	shr.u32 	%r805, %r804, 16;
	xor.b32  	%r806, %r805, %r804;
	and.b32  	%r807, %r806, 1;
	setp.eq.b32 	%p70, %r807, 1;
	shr.u32 	%r808, %r806, 1;
	and.b32  	%r809, %r808, 31;
	neg.s32 	%r810, %r809;
	selp.b32 	%r811, %r809, %r810, %p70;
	cvt.s64.s32 	%rd442, %r811;
	mul.lo.s64 	%rd443, %rd442, %rd13;
	shr.s64 	%rd444, %rd443, 2;
	add.s64 	%rd445, %rd433, %rd444;
	add.s64 	%rd446, %rd445, %rd438;
	add.s64 	%rd447, %rd446, %rd441;
	max.s64 	%rd448, %rd447, -127;
	min.s64 	%rd449, %rd448, 127;
	add.s32 	%r812, %r6, %r4723;
	ld.shared.s8 	%rd450, [%r812+256];
	add.s64 	%rd451, %rd449, 127;
	mul.lo.s64 	%rd452, %rd451, %rd450;
	shr.u64 	%rd453, %rd452, 8;
	st.shared.u8 	[%r812+512], %rd453;
	st.shared.u8 	[%r812+768], %rd449;
	add.s32 	%r27, %r4723, 32;
	setp.lt.u32 	%p71, %r4723, 224;
	mov.u32 	%r4723, %r27;
	@%p71 bra 	$L__BB1_23;
	bar.warp.sync 	-1;
	add.s32 	%r814, %r22, 2;
	shr.u32 	%r815, %r814, 16;
	xor.b32  	%r816, %r815, %r814;
	mul.lo.s32 	%r817, %r816, -2048144789;
	shr.u32 	%r818, %r817, 13;
	xor.b32  	%r819, %r818, %r817;
	mul.lo.s32 	%r820, %r819, -1028477387;
	shr.u32 	%r821, %r820, 16;
	xor.b32  	%r822, %r821, %r820;
	and.b32  	%r823, %r822, 1;
	setp.eq.b32 	%p72, %r823, 1;
	shr.u32 	%r824, %r822, 1;
	and.b32  	%r825, %r824, 31;
	neg.s32 	%r826, %r825;
	selp.b32 	%r827, %r825, %r826, %p72;
	add.s32 	%r828, %r6, %r15;
	add.s32 	%r829, %r22, 3;
	shr.u32 	%r830, %r829, 16;
	xor.b32  	%r831, %r830, %r829;
	mul.lo.s32 	%r832, %r831, -2048144789;
	shr.u32 	%r833, %r832, 13;
	xor.b32  	%r834, %r833, %r832;
	mul.lo.s32 	%r835, %r834, -1028477387;
	shr.u32 	%r836, %r835, 16;
	xor.b32  	%r837, %r836, %r835;
	and.b32  	%r838, %r837, 1;
	setp.eq.b32 	%p73, %r838, 1;
	shr.u32 	%r839, %r837, 1;
	and.b32  	%r840, %r839, 31;
	neg.s32 	%r841, %r840;
	selp.b32 	%r842, %r840, %r841, %p73;
	add.s32 	%r843, %r22, -957401310;
	shr.u32 	%r844, %r843, 16;
	xor.b32  	%r845, %r844, %r843;
	mul.lo.s32 	%r846, %r845, -2048144789;
	shr.u32 	%r847, %r846, 13;
	xor.b32  	%r848, %r847, %r846;
	mul.lo.s32 	%r849, %r848, -1028477387;
	shr.u32 	%r850, %r849, 16;
	xor.b32  	%r851, %r850, %r849;
	and.b32  	%r852, %r851, 1;
	setp.eq.b32 	%p74, %r852, 1;
	shr.u32 	%r853, %r851, 1;
	and.b32  	%r854, %r853, 31;
	neg.s32 	%r855, %r854;
	selp.b32 	%r856, %r854, %r855, %p74;
	add.s32 	%r857, %r22, -957401309;
	shr.u32 	%r858, %r857, 16;
	xor.b32  	%r859, %r858, %r857;
	mul.lo.s32 	%r860, %r859, -2048144789;
	shr.u32 	%r861, %r860, 13;
	xor.b32  	%r862, %r861, %r860;
	mul.lo.s32 	%r863, %r862, -1028477387;
	shr.u32 	%r864, %r863, 16;
	xor.b32  	%r865, %r864, %r863;
	and.b32  	%r866, %r865, 1;
	setp.eq.b32 	%p75, %r866, 1;
	shr.u32 	%r867, %r865, 1;
	and.b32  	%r868, %r867, 31;
	neg.s32 	%r869, %r868;
	selp.b32 	%r870, %r868, %r869, %p75;
	add.s32 	%r871, %r22, -1914802622;
	shr.u32 	%r872, %r871, 16;
	xor.b32  	%r873, %r872, %r871;
	mul.lo.s32 	%r874, %r873, -2048144789;
	shr.u32 	%r875, %r874, 13;
	xor.b32  	%r876, %r875, %r874;
	mul.lo.s32 	%r877, %r876, -1028477387;
	shr.u32 	%r878, %r877, 16;
	xor.b32  	%r879, %r878, %r877;
	and.b32  	%r880, %r879, 1;
	setp.eq.b32 	%p76, %r880, 1;
	shr.u32 	%r881, %r879, 1;
	and.b32  	%r882, %r881, 31;
	neg.s32 	%r883, %r882;
	selp.b32 	%r884, %r882, %r883, %p76;
	add.s32 	%r885, %r22, -1914802621;
	shr.u32 	%r886, %r885, 16;
	xor.b32  	%r887, %r886, %r885;
	mul.lo.s32 	%r888, %r887, -2048144789;
	shr.u32 	%r889, %r888, 13;
	xor.b32  	%r890, %r889, %r888;
	mul.lo.s32 	%r891, %r890, -1028477387;
	shr.u32 	%r892, %r891, 16;
	xor.b32  	%r893, %r892, %r891;
	and.b32  	%r894, %r893, 1;
	setp.eq.b32 	%p77, %r894, 1;
	shr.u32 	%r895, %r893, 1;
	and.b32  	%r896, %r895, 31;
	neg.s32 	%r897, %r896;
	selp.b32 	%r898, %r896, %r897, %p77;
	add.s32 	%r899, %r22, 1422763362;
	shr.u32 	%r900, %r899, 16;
	xor.b32  	%r901, %r900, %r899;
	mul.lo.s32 	%r902, %r901, -2048144789;
	shr.u32 	%r903, %r902, 13;
	xor.b32  	%r904, %r903, %r902;
	mul.lo.s32 	%r905, %r904, -1028477387;
	shr.u32 	%r906, %r905, 16;
	xor.b32  	%r907, %r906, %r905;
	and.b32  	%r908, %r907, 1;
	setp.eq.b32 	%p78, %r908, 1;
	shr.u32 	%r909, %r907, 1;
	and.b32  	%r910, %r909, 31;
	neg.s32 	%r911, %r910;
	selp.b32 	%r912, %r910, %r911, %p78;
	prmt.b32 	%r913, %r884, %r912, 0x3340U;
	prmt.b32 	%r914, %r827, %r856, 0x3340U;
	prmt.b32 	%r915, %r914, %r913, 0x5410U;
	ld.shared.u8 	%r916, [%r828+96];
	ld.shared.u8 	%r917, [%r828+64];
	prmt.b32 	%r918, %r917, %r916, 0x3340U;
	ld.shared.u8 	%r919, [%r828+32];
	ld.shared.u8 	%r920, [%r828];
	prmt.b32 	%r921, %r920, %r919, 0x3340U;
	prmt.b32 	%r922, %r921, %r918, 0x5410U;
	mov.b32 	%r4725, 0;
	dp4a.s32.s32 	%r923, %r915, %r922, %r4725;
	add.s32 	%r924, %r22, 1422763363;
	shr.u32 	%r925, %r924, 16;
	xor.b32  	%r926, %r925, %r924;
	mul.lo.s32 	%r927, %r926, -2048144789;
	shr.u32 	%r928, %r927, 13;
	xor.b32  	%r929, %r928, %r927;
	mul.lo.s32 	%r930, %r929, -1028477387;
	shr.u32 	%r931, %r930, 16;
	xor.b32  	%r932, %r931, %r930;
	and.b32  	%r933, %r932, 1;
	setp.eq.b32 	%p79, %r933, 1;
	shr.u32 	%r934, %r932, 1;
	and.b32  	%r935, %r934, 31;
	neg.s32 	%r936, %r935;
	selp.b32 	%r937, %r935, %r936, %p79;
	prmt.b32 	%r938, %r898, %r937, 0x3340U;
	prmt.b32 	%r939, %r842, %r870, 0x3340U;
	prmt.b32 	%r940, %r939, %r938, 0x5410U;
	ld.shared.u8 	%r941, [%r828+608];
	ld.shared.u8 	%r942, [%r828+576];
	prmt.b32 	%r943, %r942, %r941, 0x3340U;
	ld.shared.u8 	%r944, [%r828+544];
	ld.shared.u8 	%r945, [%r828+512];
	prmt.b32 	%r946, %r945, %r944, 0x3340U;
	prmt.b32 	%r947, %r946, %r943, 0x5410U;
	dp4a.s32.s32 	%r948, %r940, %r947, %r4725;
	add.s32 	%r949, %r22, 465362050;
	shr.u32 	%r950, %r949, 16;
	xor.b32  	%r951, %r950, %r949;
	mul.lo.s32 	%r952, %r951, -2048144789;
	shr.u32 	%r953, %r952, 13;
	xor.b32  	%r954, %r953, %r952;
	mul.lo.s32 	%r955, %r954, -1028477387;
	shr.u32 	%r956, %r955, 16;
	xor.b32  	%r957, %r956, %r955;
	and.b32  	%r958, %r957, 1;
	setp.eq.b32 	%p80, %r958, 1;
	shr.u32 	%r959, %r957, 1;
	and.b32  	%r960, %r959, 31;
	neg.s32 	%r961, %r960;
	selp.b32 	%r962, %r960, %r961, %p80;
	add.s32 	%r963, %r22, 465362051;
	shr.u32 	%r964, %r963, 16;
	xor.b32  	%r965, %r964, %r963;
	mul.lo.s32 	%r966, %r965, -2048144789;
	shr.u32 	%r967, %r966, 13;
	xor.b32  	%r968, %r967, %r966;
	mul.lo.s32 	%r969, %r968, -1028477387;
	shr.u32 	%r970, %r969, 16;
	xor.b32  	%r971, %r970, %r969;
	and.b32  	%r972, %r971, 1;
	setp.eq.b32 	%p81, %r972, 1;
	shr.u32 	%r973, %r971, 1;
	and.b32  	%r974, %r973, 31;
	neg.s32 	%r975, %r974;
	selp.b32 	%r976, %r974, %r975, %p81;
	add.s32 	%r977, %r22, -492039262;
	shr.u32 	%r978, %r977, 16;
	xor.b32  	%r979, %r978, %r977;
	mul.lo.s32 	%r980, %r979, -2048144789;
	shr.u32 	%r981, %r980, 13;
	xor.b32  	%r982, %r981, %r980;
	mul.lo.s32 	%r983, %r982, -1028477387;
	shr.u32 	%r984, %r983, 16;
	xor.b32  	%r985, %r984, %r983;
	and.b32  	%r986, %r985, 1;
	setp.eq.b32 	%p82, %r986, 1;
	shr.u32 	%r987, %r985, 1;
	and.b32  	%r988, %r987, 31;
	neg.s32 	%r989, %r988;
	selp.b32 	%r990, %r988, %r989, %p82;
	add.s32 	%r991, %r22, -492039261;
	shr.u32 	%r992, %r991, 16;
	xor.b32  	%r993, %r992, %r991;
	mul.lo.s32 	%r994, %r993, -2048144789;
	shr.u32 	%r995, %r994, 13;
	xor.b32  	%r996, %r995, %r994;
	mul.lo.s32 	%r997, %r996, -1028477387;
	shr.u32 	%r998, %r997, 16;
	xor.b32  	%r999, %r998, %r997;
	and.b32  	%r1000, %r999, 1;
	setp.eq.b32 	%p83, %r1000, 1;
	shr.u32 	%r1001, %r999, 1;
	and.b32  	%r1002, %r1001, 31;
	neg.s32 	%r1003, %r1002;
	selp.b32 	%r1004, %r1002, %r1003, %p83;
	add.s32 	%r1005, %r22, -1449440574;
	shr.u32 	%r1006, %r1005, 16;
	xor.b32  	%r1007, %r1006, %r1005;
	mul.lo.s32 	%r1008, %r1007, -2048144789;
	shr.u32 	%r1009, %r1008, 13;
	xor.b32  	%r1010, %r1009, %r1008;
	mul.lo.s32 	%r1011, %r1010, -1028477387;
	shr.u32 	%r1012, %r1011, 16;
	xor.b32  	%r1013, %r1012, %r1011;
	and.b32  	%r1014, %r1013, 1;
	setp.eq.b32 	%p84, %r1014, 1;
	shr.u32 	%r1015, %r1013, 1;
	and.b32  	%r1016, %r1015, 31;
	neg.s32 	%r1017, %r1016;
	selp.b32 	%r1018, %r1016, %r1017, %p84;
	add.s32 	%r1019, %r22, -1449440573;
	shr.u32 	%r1020, %r1019, 16;
	xor.b32  	%r1021, %r1020, %r1019;
	mul.lo.s32 	%r1022, %r1021, -2048144789;
	shr.u32 	%r1023, %r1022, 13;
	xor.b32  	%r1024, %r1023, %r1022;
	mul.lo.s32 	%r1025, %r1024, -1028477387;
	shr.u32 	%r1026, %r1025, 16;
	xor.b32  	%r1027, %r1026, %r1025;
	and.b32  	%r1028, %r1027, 1;
	setp.eq.b32 	%p85, %r1028, 1;
	shr.u32 	%r1029, %r1027, 1;
	and.b32  	%r1030, %r1029, 31;
	neg.s32 	%r1031, %r1030;
	selp.b32 	%r1032, %r1030, %r1031, %p85;
	add.s32 	%r1033, %r22, 1888125410;
	shr.u32 	%r1034, %r1033, 16;
	xor.b32  	%r1035, %r1034, %r1033;
	mul.lo.s32 	%r1036, %r1035, -2048144789;
	shr.u32 	%r1037, %r1036, 13;
	xor.b32  	%r1038, %r1037, %r1036;
	mul.lo.s32 	%r1039, %r1038, -1028477387;
	shr.u32 	%r1040, %r1039, 16;
	xor.b32  	%r1041, %r1040, %r1039;
	and.b32  	%r1042, %r1041, 1;
	setp.eq.b32 	%p86, %r1042, 1;
	shr.u32 	%r1043, %r1041, 1;
	and.b32  	%r1044, %r1043, 31;
	neg.s32 	%r1045, %r1044;
	selp.b32 	%r1046, %r1044, %r1045, %p86;
	prmt.b32 	%r1047, %r1018, %r1046, 0x3340U;
	prmt.b32 	%r1048, %r962, %r990, 0x3340U;
	prmt.b32 	%r1049, %r1048, %r1047, 0x5410U;
	ld.shared.u8 	%r1050, [%r828+224];
	ld.shared.u8 	%r1051, [%r828+192];
	prmt.b32 	%r1052, %r1051, %r1050, 0x3340U;
	ld.shared.u8 	%r1053, [%r828+160];
	ld.shared.u8 	%r1054, [%r828+128];
	prmt.b32 	%r1055, %r1054, %r1053, 0x3340U;
	prmt.b32 	%r1056, %r1055, %r1052, 0x5410U;
	dp4a.s32.s32 	%r1057, %r1049, %r1056, %r923;
	cvt.s64.s32 	%rd455, %r1057;
	add.s32 	%r1058, %r22, 1888125411;
	shr.u32 	%r1059, %r1058, 16;
	xor.b32  	%r1060, %r1059, %r1058;
	mul.lo.s32 	%r1061, %r1060, -2048144789;
	shr.u32 	%r1062, %r1061, 13;
	xor.b32  	%r1063, %r1062, %r1061;
	mul.lo.s32 	%r1064, %r1063, -1028477387;
	shr.u32 	%r1065, %r1064, 16;
	xor.b32  	%r1066, %r1065, %r1064;
	and.b32  	%r1067, %r1066, 1;
	setp.eq.b32 	%p87, %r1067, 1;
	shr.u32 	%r1068, %r1066, 1;
	and.b32  	%r1069, %r1068, 31;
	neg.s32 	%r1070, %r1069;
	selp.b32 	%r1071, %r1069, %r1070, %p87;
	prmt.b32 	%r1072, %r1032, %r1071, 0x3340U;
	prmt.b32 	%r1073, %r976, %r1004, 0x3340U;
	prmt.b32 	%r1074, %r1073, %r1072, 0x5410U;
	ld.shared.u8 	%r1075, [%r828+736];
	ld.shared.u8 	%r1076, [%r828+704];
	prmt.b32 	%r1077, %r1076, %r1075, 0x3340U;
	ld.shared.u8 	%r1078, [%r828+672];
	ld.shared.u8 	%r1079, [%r828+640];
	prmt.b32 	%r1080, %r1079, %r1078, 0x3340U;
	prmt.b32 	%r1081, %r1080, %r1077, 0x5410U;
	dp4a.s32.s32 	%r1082, %r1074, %r1081, %r948;
	cvt.s64.s32 	%rd456, %r1082;
	shfl.sync.down.b32	%r1083|%p88, %r1057, 16, 31, -1;
	{ .reg .b32 tmp; mov.b64 {tmp, %r1084}, %rd455; }
	shfl.sync.down.b32	%r1085|%p89, %r1084, 16, 31, -1;
	cvt.u64.u32 	%rd457, %r1085;
	shl.b64 	%rd458, %rd457, 32;
	cvt.u64.u32 	%rd459, %r1083;
	add.s64 	%rd460, %rd455, %rd459;
	add.s64 	%rd461, %rd460, %rd458;
	cvt.u32.u64 	%r1086, %rd460;
	shfl.sync.down.b32	%r1087|%p90, %r1086, 8, 31, -1;
	{ .reg .b32 tmp; mov.b64 {tmp, %r1088}, %rd461; }
	shfl.sync.down.b32	%r1089|%p91, %r1088, 8, 31, -1;
	cvt.u64.u32 	%rd462, %r1089;
	shl.b64 	%rd463, %rd462, 32;
	cvt.u64.u32 	%rd464, %r1087;
	add.s64 	%rd465, %rd461, %rd464;
	add.s64 	%rd466, %rd465, %rd463;
	cvt.u32.u64 	%r1090, %rd465;
	shfl.sync.down.b32	%r1091|%p92, %r1090, 4, 31, -1;
	{ .reg .b32 tmp; mov.b64 {tmp, %r1092}, %rd466; }
	shfl.sync.down.b32	%r1093|%p93, %r1092, 4, 31, -1;
	cvt.u64.u32 	%rd467, %r1093;
	shl.b64 	%rd468, %rd467, 32;
	cvt.u64.u32 	%rd469, %r1091;
	add.s64 	%rd470, %rd466, %rd469;
	add.s64 	%rd471, %rd470, %rd468;
	cvt.u32.u64 	%r1094, %rd470;
	shfl.sync.down.b32	%r1095|%p94, %r1094, 2, 31, -1;
	{ .reg .b32 tmp; mov.b64 {tmp, %r1096}, %rd471; }
	shfl.sync.down.b32	%r1097|%p95, %r1096, 2, 31, -1;
	cvt.u64.u32 	%rd472, %r1097;
	shl.b64 	%rd473, %rd472, 32;
	cvt.u64.u32 	%rd474, %r1095;
	add.s64 	%rd475, %rd471, %rd474;
	add.s64 	%rd476, %rd475, %rd473;
	cvt.u32.u64 	%r1098, %rd475;
	shfl.sync.down.b32	%r1099|%p96, %r1098, 1, 31, -1;
	{ .reg .b32 tmp; mov.b64 {tmp, %r1100}, %rd476; }
	shfl.sync.down.b32	%r1101|%p97, %r1100, 1, 31, -1;
	cvt.u64.u32 	%rd477, %r1101;
	shl.b64 	%rd478, %rd477, 32;
	cvt.u64.u32 	%rd479, %r1099;
	add.s64 	%rd480, %rd476, %rd479;
	add.s64 	%rd481, %rd480, %rd478;
	shfl.sync.down.b32	%r1102|%p98, %r1082, 16, 31, -1;
	{ .reg .b32 tmp; mov.b64 {tmp, %r1103}, %rd456; }
	shfl.sync.down.b32	%r1104|%p99, %r1103, 16, 31, -1;
	cvt.u64.u32 	%rd482, %r1104;
	shl.b64 	%rd483, %rd482, 32;
	cvt.u64.u32 	%rd484, %r1102;
	add.s64 	%rd485, %rd456, %rd484;
	add.s64 	%rd486, %rd485, %rd483;
	cvt.u32.u64 	%r1105, %rd485;
	shfl.sync.down.b32	%r1106|%p100, %r1105, 8, 31, -1;
	{ .reg .b32 tmp; mov.b64 {tmp, %r1107}, %rd486; }
	shfl.sync.down.b32	%r1108|%p101, %r1107, 8, 31, -1;
	cvt.u64.u32 	%rd487, %r1108;
	shl.b64 	%rd488, %rd487, 32;
	cvt.u64.u32 	%rd489, %r1106;
	add.s64 	%rd490, %rd486, %rd489;
	add.s64 	%rd491, %rd490, %rd488;
	cvt.u32.u64 	%r1109, %rd490;
	shfl.sync.down.b32	%r1110|%p102, %r1109, 4, 31, -1;
	{ .reg .b32 tmp; mov.b64 {tmp, %r1111}, %rd491; }
	shfl.sync.down.b32	%r1112|%p103, %r1111, 4, 31, -1;
	cvt.u64.u32 	%rd492, %r1112;
	shl.b64 	%rd493, %rd492, 32;
	cvt.u64.u32 	%rd494, %r1110;
	add.s64 	%rd495, %rd491, %rd494;
	add.s64 	%rd496, %rd495, %rd493;
	cvt.u32.u64 	%r1113, %rd495;
	shfl.sync.down.b32	%r1114|%p104, %r1113, 2, 31, -1;
	{ .reg .b32 tmp; mov.b64 {tmp, %r1115}, %rd496; }
	shfl.sync.down.b32	%r1116|%p105, %r1115, 2, 31, -1;
	cvt.u64.u32 	%rd497, %r1116;
	shl.b64 	%rd498, %rd497, 32;
	cvt.u64.u32 	%rd499, %r1114;
	add.s64 	%rd500, %rd496, %rd499;
	add.s64 	%rd501, %rd500, %rd498;
	cvt.u32.u64 	%r1117, %rd500;
	shfl.sync.down.b32	%r1118|%p106, %r1117, 1, 31, -1;
	{ .reg .b32 tmp; mov.b64 {tmp, %r1119}, %rd501; }
	shfl.sync.down.b32	%r1120|%p107, %r1119, 1, 31, -1;
	cvt.u64.u32 	%rd502, %r1120;
	shl.b64 	%rd503, %rd502, 32;
	cvt.u64.u32 	%rd504, %r1118;
	add.s64 	%rd505, %rd501, %rd504;
	add.s64 	%rd506, %rd505, %rd503;
	mul.lo.s64 	%rd37, %rd481, %rd13;
	mul.lo.s64 	%rd38, %rd506, %rd13;
	mov.b64 	%rd1580, 0;
	mov.u64 	%rd1581, %rd1580;
$L__BB1_27:
	add.s32 	%r1121, %r6, %r4725;
	ld.shared.v2.b32 	{%r1122, %r1123}, [%r1121];
	shl.b32 	%r1124, %r4725, 8;
	or.b32  	%r1125, %r1124, %r15;
	add.s32 	%r1126, %r25, %r1125;
	cvt.u64.u32 	%rd507, %r1126;
	add.s64 	%rd508, %rd10, %rd507;
	ld.shared.v2.b32 	{%r1127, %r1128}, [%r1121+512];
	ld.global.nc.u8 	%rs91, [%rd508+197376];
	cvt.u32.u8 	%r1129, %rs91;
	ld.global.nc.u8 	%rs92, [%rd508+197120];
	cvt.u32.u8 	%r1130, %rs92;
	prmt.b32 	%r1131, %r1130, %r1129, 0x3340U;
	ld.global.nc.u8 	%rs93, [%rd508+196864];
	cvt.u32.u8 	%r1132, %rs93;
	ld.global.nc.u8 	%rs94, [%rd508+196608];
	cvt.u32.u8 	%r1133, %rs94;
	prmt.b32 	%r1134, %r1133, %r1132, 0x3340U;
	prmt.b32 	%r1135, %r1134, %r1131, 0x5410U;
	mov.b32 	%r1136, 0;
	dp4a.s32.s32 	%r1137, %r1135, %r1122, %r1136;
	ld.global.nc.u8 	%rs95, [%rd508+262912];
	cvt.u32.u8 	%r1138, %rs95;
	ld.global.nc.u8 	%rs96, [%rd508+262656];
	cvt.u32.u8 	%r1139, %rs96;
	prmt.b32 	%r1140, %r1139, %r1138, 0x3340U;
	ld.global.nc.u8 	%rs97, [%rd508+262400];
	cvt.u32.u8 	%r1141, %rs97;
	ld.global.nc.u8 	%rs98, [%rd508+262144];
	cvt.u32.u8 	%r1142, %rs98;
	prmt.b32 	%r1143, %r1142, %r1141, 0x3340U;
	prmt.b32 	%r1144, %r1143, %r1140, 0x5410U;
	dp4a.s32.s32 	%r1145, %r1144, %r1127, %r1136;
	ld.global.nc.u8 	%rs99, [%rd508+198400];
	cvt.u32.u8 	%r1146, %rs99;
	ld.global.nc.u8 	%rs100, [%rd508+198144];
	cvt.u32.u8 	%r1147, %rs100;
	prmt.b32 	%r1148, %r1147, %r1146, 0x3340U;
	ld.global.nc.u8 	%rs101, [%rd508+197888];
	cvt.u32.u8 	%r1149, %rs101;
	ld.global.nc.u8 	%rs102, [%rd508+197632];
	cvt.u32.u8 	%r1150, %rs102;
	prmt.b32 	%r1151, %r1150, %r1149, 0x3340U;
	prmt.b32 	%r1152, %r1151, %r1148, 0x5410U;
	dp4a.s32.s32 	%r1153, %r1152, %r1123, %r1137;
	cvt.s64.s32 	%rd509, %r1153;
	add.s64 	%rd1581, %rd509, %rd1581;
	ld.global.nc.u8 	%rs103, [%rd508+263936];
	cvt.u32.u8 	%r1154, %rs103;
	ld.global.nc.u8 	%rs104, [%rd508+263680];
	cvt.u32.u8 	%r1155, %rs104;
	prmt.b32 	%r1156, %r1155, %r1154, 0x3340U;
	ld.global.nc.u8 	%rs105, [%rd508+263424];
	cvt.u32.u8 	%r1157, %rs105;
	ld.global.nc.u8 	%rs106, [%rd508+263168];
	cvt.u32.u8 	%r1158, %rs106;
	prmt.b32 	%r1159, %r1158, %r1157, 0x3340U;
	prmt.b32 	%r1160, %r1159, %r1156, 0x5410U;
	dp4a.s32.s32 	%r1161, %r1160, %r1128, %r1145;
	cvt.s64.s32 	%rd510, %r1161;
	add.s64 	%rd1580, %rd510, %rd1580;
	add.s32 	%r4725, %r4725, 8;
	setp.ne.s32 	%p108, %r4725, 256;
	@%p108 bra 	$L__BB1_27;
	add.s32 	%r1163, %r22, -254;
	shr.u32 	%r1164, %r1163, 16;
	xor.b32  	%r1165, %r1164, %r1163;
	mul.lo.s32 	%r1166, %r1165, -2048144789;
	shr.u32 	%r1167, %r1166, 13;
	xor.b32  	%r1168, %r1167, %r1166;
	mul.lo.s32 	%r1169, %r1168, -1028477387;
	shr.u32 	%r1170, %r1169, 16;
	xor.b32  	%r1171, %r1170, %r1169;
	and.b32  	%r1172, %r1171, 1;
	setp.eq.b32 	%p109, %r1172, 1;
	shr.u32 	%r1173, %r1171, 1;
	and.b32  	%r1174, %r1173, 31;
	neg.s32 	%r1175, %r1174;
	selp.b32 	%r1176, %r1174, %r1175, %p109;
	cvt.s64.s32 	%rd512, %r1176;
	mul.lo.s64 	%rd513, %rd37, %rd512;
	shr.s64 	%rd514, %rd513, 8;
	add.s64 	%rd515, %rd1581, %rd514;
	shr.s64 	%rd516, %rd515, 8;
	add.s32 	%r1177, %r22, -253;
	shr.u32 	%r1178, %r1177, 16;
	xor.b32  	%r1179, %r1178, %r1177;
	mul.lo.s32 	%r1180, %r1179, -2048144789;
	shr.u32 	%r1181, %r1180, 13;
	xor.b32  	%r1182, %r1181, %r1180;
	mul.lo.s32 	%r1183, %r1182, -1028477387;
	shr.u32 	%r1184, %r1183, 16;
	xor.b32  	%r1185, %r1184, %r1183;
	and.b32  	%r1186, %r1185, 1;
	setp.eq.b32 	%p110, %r1186, 1;
	shr.u32 	%r1187, %r1185, 1;
	and.b32  	%r1188, %r1187, 31;
	neg.s32 	%r1189, %r1188;
	selp.b32 	%r1190, %r1188, %r1189, %p110;
	cvt.s64.s32 	%rd517, %r1190;
	mul.lo.s64 	%rd518, %rd38, %rd517;
	shr.s64 	%rd519, %rd518, 8;
	add.s64 	%rd520, %rd1580, %rd519;
	shr.s64 	%rd521, %rd520, 8;
	cvt.u64.u32 	%rd522, %r15;
	add.s64 	%rd523, %rd34, %rd522;
	ld.global.nc.u8 	%rs107, [%rd523+1114368];
	cvt.s64.s8 	%rd524, %rs107;
	add.s32 	%r1191, %r22, -249;
	shr.u32 	%r1192, %r1191, 16;
	xor.b32  	%r1193, %r1192, %r1191;
	mul.lo.s32 	%r1194, %r1193, -2048144789;
	shr.u32 	%r1195, %r1194, 13;
	xor.b32  	%r1196, %r1195, %r1194;
	mul.lo.s32 	%r1197, %r1196, -1028477387;
	shr.u32 	%r1198, %r1197, 16;
	xor.b32  	%r1199, %r1198, %r1197;
	and.b32  	%r1200, %r1199, 1;
	setp.eq.b32 	%p111, %r1200, 1;
	shr.u32 	%r1201, %r1199, 1;
	and.b32  	%r1202, %r1201, 31;
	neg.s32 	%r1203, %r1202;
	selp.b32 	%r1204, %r1202, %r1203, %p111;
	cvt.s64.s32 	%rd525, %r1204;
	mul.lo.s64 	%rd526, %rd525, %rd13;
	shr.s64 	%rd527, %rd526, 2;
	add.s64 	%rd528, %rd516, %rd527;
	add.s64 	%rd529, %rd528, %rd521;
	add.s64 	%rd530, %rd529, %rd524;
	max.s64 	%rd531, %rd530, -127;
	min.s64 	%rd532, %rd531, 127;
	cvt.u32.u64 	%r1205, %rd532;
	ld.shared.s8 	%r1207, [%r828+768];
	cvt.u32.u16 	%r1208, %rs9;
	cvt.s32.s8 	%r1209, %r1208;
	sub.s32 	%r1210, %r1205, %r1209;
	add.s32 	%r1211, %r1207, 127;
	mul.lo.s32 	%r1212, %r1210, %r1211;
	shr.s32 	%r1213, %r1212, 8;
	add.s32 	%r1214, %r1213, %r1209;
	max.s32 	%r1215, %r1214, -127;
	min.s32 	%r1216, %r1215, 127;
	mul.wide.u32 	%rd533, %r4721, 8;
	add.s64 	%rd43, %rd1, %rd533;
	st.local.u8 	[%rd43], %r1216;
	cvt.s64.s32 	%rd534, %r1216;
	cvt.s64.s16 	%rd535, %rs1;
	add.s64 	%rd536, %rd534, %rd535;
	max.s64 	%rd537, %rd536, -127;
	min.s64 	%rd538, %rd537, 127;
	st.shared.u8 	[%r828], %rd538;
	mov.b64 	%rd1582, 0;
	mov.b32 	%r4726, 0;
	mov.u64 	%rd1583, %rd1582;
$L__BB1_29:
	add.s32 	%r1217, %r6, %r4726;
	ld.shared.v2.b32 	{%r1218, %r1219}, [%r1217];
	shl.b32 	%r1220, %r4726, 8;
	or.b32  	%r1221, %r15, %r1220;
	add.s32 	%r1222, %r25, %r1221;
	add.s32 	%r1223, %r1222, 32;
	cvt.u64.u32 	%rd539, %r1223;
	add.s64 	%rd540, %rd10, %rd539;
	ld.shared.v2.b32 	{%r1224, %r1225}, [%r1217+512];
	ld.global.nc.u8 	%rs108, [%rd540+197376];
	cvt.u32.u8 	%r1226, %rs108;
	ld.global.nc.u8 	%rs109, [%rd540+197120];
	cvt.u32.u8 	%r1227, %rs109;
	prmt.b32 	%r1228, %r1227, %r1226, 0x3340U;
	ld.global.nc.u8 	%rs110, [%rd540+196864];
	cvt.u32.u8 	%r1229, %rs110;
	ld.global.nc.u8 	%rs111, [%rd540+196608];
	cvt.u32.u8 	%r1230, %rs111;
	prmt.b32 	%r1231, %r1230, %r1229, 0x3340U;
	prmt.b32 	%r1232, %r1231, %r1228, 0x5410U;
	mov.b32 	%r1233, 0;
	dp4a.s32.s32 	%r1234, %r1232, %r1218, %r1233;
	ld.global.nc.u8 	%rs112, [%rd540+262912];
	cvt.u32.u8 	%r1235, %rs112;
	ld.global.nc.u8 	%rs113, [%rd540+262656];
	cvt.u32.u8 	%r1236, %rs113;
	prmt.b32 	%r1237, %r1236, %r1235, 0x3340U;
	ld.global.nc.u8 	%rs114, [%rd540+262400];
	cvt.u32.u8 	%r1238, %rs114;
	ld.global.nc.u8 	%rs115, [%rd540+262144];
	cvt.u32.u8 	%r1239, %rs115;
	prmt.b32 	%r1240, %r1239, %r1238, 0x3340U;
	prmt.b32 	%r1241, %r1240, %r1237, 0x5410U;
	dp4a.s32.s32 	%r1242, %r1241, %r1224, %r1233;
	ld.global.nc.u8 	%rs116, [%rd540+198400];
	cvt.u32.u8 	%r1243, %rs116;
	ld.global.nc.u8 	%rs117, [%rd540+198144];
	cvt.u32.u8 	%r1244, %rs117;
	prmt.b32 	%r1245, %r1244, %r1243, 0x3340U;
	ld.global.nc.u8 	%rs118, [%rd540+197888];
	cvt.u32.u8 	%r1246, %rs118;
	ld.global.nc.u8 	%rs119, [%rd540+197632];
	cvt.u32.u8 	%r1247, %rs119;
	prmt.b32 	%r1248, %r1247, %r1246, 0x3340U;
	prmt.b32 	%r1249, %r1248, %r1245, 0x5410U;
	dp4a.s32.s32 	%r1250, %r1249, %r1219, %r1234;
	cvt.s64.s32 	%rd541, %r1250;
	add.s64 	%rd1583, %rd541, %rd1583;
	ld.global.nc.u8 	%rs120, [%rd540+263936];
	cvt.u32.u8 	%r1251, %rs120;
	ld.global.nc.u8 	%rs121, [%rd540+263680];
	cvt.u32.u8 	%r1252, %rs121;
	prmt.b32 	%r1253, %r1252, %r1251, 0x3340U;
	ld.global.nc.u8 	%rs122, [%rd540+263424];
	cvt.u32.u8 	%r1254, %rs122;
	ld.global.nc.u8 	%rs123, [%rd540+263168];
	cvt.u32.u8 	%r1255, %rs123;
	prmt.b32 	%r1256, %r1255, %r1254, 0x3340U;
	prmt.b32 	%r1257, %r1256, %r1253, 0x5410U;
	dp4a.s32.s32 	%r1258, %r1257, %r1225, %r1242;
	cvt.s64.s32 	%rd542, %r1258;
	add.s64 	%rd1582, %rd542, %rd1582;
	add.s32 	%r4726, %r4726, 8;
	setp.ne.s32 	%p112, %r4726, 256;
	@%p112 bra 	$L__BB1_29;
	add.s32 	%r1260, %r22, -957401566;
	shr.u32 	%r1261, %r1260, 16;
	xor.b32  	%r1262, %r1261, %r1260;
	mul.lo.s32 	%r1263, %r1262, -2048144789;
	shr.u32 	%r1264, %r1263, 13;
	xor.b32  	%r1265, %r1264, %r1263;
	mul.lo.s32 	%r1266, %r1265, -1028477387;
	shr.u32 	%r1267, %r1266, 16;
	xor.b32  	%r1268, %r1267, %r1266;
	and.b32  	%r1269, %r1268, 1;
	setp.eq.b32 	%p113, %r1269, 1;
	shr.u32 	%r1270, %r1268, 1;
	and.b32  	%r1271, %r1270, 31;
	neg.s32 	%r1272, %r1271;
	selp.b32 	%r1273, %r1271, %r1272, %p113;
	cvt.s64.s32 	%rd544, %r1273;
	mul.lo.s64 	%rd545, %rd37, %rd544;
	shr.s64 	%rd546, %rd545, 8;
	add.s64 	%rd547, %rd1583, %rd546;
	shr.s64 	%rd548, %rd547, 8;
	add.s32 	%r1274, %r22, -957401565;
	shr.u32 	%r1275, %r1274, 16;
	xor.b32  	%r1276, %r1275, %r1274;
	mul.lo.s32 	%r1277, %r1276, -2048144789;
	shr.u32 	%r1278, %r1277, 13;
	xor.b32  	%r1279, %r1278, %r1277;
	mul.lo.s32 	%r1280, %r1279, -1028477387;
	shr.u32 	%r1281, %r1280, 16;
	xor.b32  	%r1282, %r1281, %r1280;
	and.b32  	%r1283, %r1282, 1;
	setp.eq.b32 	%p114, %r1283, 1;
	shr.u32 	%r1284, %r1282, 1;
	and.b32  	%r1285, %r1284, 31;
	neg.s32 	%r1286, %r1285;
	selp.b32 	%r1287, %r1285, %r1286, %p114;
	cvt.s64.s32 	%rd549, %r1287;
	mul.lo.s64 	%rd550, %rd38, %rd549;
	shr.s64 	%rd551, %rd550, 8;
	add.s64 	%rd552, %rd1582, %rd551;
	shr.s64 	%rd553, %rd552, 8;
	ld.global.nc.u8 	%rs124, [%rd523+1114400];
	cvt.s64.s8 	%rd555, %rs124;
	add.s32 	%r1288, %r22, -957401561;
	shr.u32 	%r1289, %r1288, 16;
	xor.b32  	%r1290, %r1289, %r1288;
	mul.lo.s32 	%r1291, %r1290, -2048144789;
	shr.u32 	%r1292, %r1291, 13;
	xor.b32  	%r1293, %r1292, %r1291;
	mul.lo.s32 	%r1294, %r1293, -1028477387;
	shr.u32 	%r1295, %r1294, 16;
	xor.b32  	%r1296, %r1295, %r1294;
	and.b32  	%r1297, %r1296, 1;
	setp.eq.b32 	%p115, %r1297, 1;
	shr.u32 	%r1298, %r1296, 1;
	and.b32  	%r1299, %r1298, 31;
	neg.s32 	%r1300, %r1299;
	selp.b32 	%r1301, %r1299, %r1300, %p115;
	cvt.s64.s32 	%rd556, %r1301;
	mul.lo.s64 	%rd557, %rd556, %rd13;
	shr.s64 	%rd558, %rd557, 2;
	add.s64 	%rd559, %rd548, %rd558;
	add.s64 	%rd560, %rd559, %rd553;
	add.s64 	%rd561, %rd560, %rd555;
	max.s64 	%rd562, %rd561, -127;
	min.s64 	%rd563, %rd562, 127;
	cvt.u32.u64 	%r1302, %rd563;
	ld.shared.s8 	%r1303, [%r828+800];
	cvt.u32.u16 	%r1304, %rs10;
	cvt.s32.s8 	%r1305, %r1304;
	sub.s32 	%r1306, %r1302, %r1305;
	add.s32 	%r1307, %r1303, 127;
	mul.lo.s32 	%r1308, %r1306, %r1307;
	shr.s32 	%r1309, %r1308, 8;
	add.s32 	%r1310, %r1309, %r1305;
	max.s32 	%r1311, %r1310, -127;
	min.s32 	%r1312, %r1311, 127;
	st.local.u8 	[%rd43+1], %r1312;
	cvt.s64.s32 	%rd564, %r1312;
	cvt.s64.s16 	%rd565, %rs2;
	add.s64 	%rd566, %rd564, %rd565;
	max.s64 	%rd567, %rd566, -127;
	min.s64 	%rd568, %rd567, 127;
	st.shared.u8 	[%r828+32], %rd568;
	mov.b64 	%rd1584, 0;
	mov.b32 	%r4727, 0;
	mov.u64 	%rd1585, %rd1584;
$L__BB1_31:
	add.s32 	%r1313, %r6, %r4727;
	ld.shared.v2.b32 	{%r1314, %r1315}, [%r1313];
	shl.b32 	%r1316, %r4727, 8;
	or.b32  	%r1317, %r15, %r1316;
	add.s32 	%r1318, %r25, %r1317;
	add.s32 	%r1319, %r1318, 64;
	cvt.u64.u32 	%rd569, %r1319;
	add.s64 	%rd570, %rd10, %rd569;
	ld.shared.v2.b32 	{%r1320, %r1321}, [%r1313+512];
	ld.global.nc.u8 	%rs125, [%rd570+197376];
	cvt.u32.u8 	%r1322, %rs125;
	ld.global.nc.u8 	%rs126, [%rd570+197120];
	cvt.u32.u8 	%r1323, %rs126;
	prmt.b32 	%r1324, %r1323, %r1322, 0x3340U;
	ld.global.nc.u8 	%rs127, [%rd570+196864];
	cvt.u32.u8 	%r1325, %rs127;
	ld.global.nc.u8 	%rs128, [%rd570+196608];
	cvt.u32.u8 	%r1326, %rs128;
	prmt.b32 	%r1327, %r1326, %r1325, 0x3340U;
	prmt.b32 	%r1328, %r1327, %r1324, 0x5410U;
	mov.b32 	%r1329, 0;
	dp4a.s32.s32 	%r1330, %r1328, %r1314, %r1329;
	ld.global.nc.u8 	%rs129, [%rd570+262912];
	cvt.u32.u8 	%r1331, %rs129;
	ld.global.nc.u8 	%rs130, [%rd570+262656];
	cvt.u32.u8 	%r1332, %rs130;
	prmt.b32 	%r1333, %r1332, %r1331, 0x3340U;
	ld.global.nc.u8 	%rs131, [%rd570+262400];
	cvt.u32.u8 	%r1334, %rs131;
	ld.global.nc.u8 	%rs132, [%rd570+262144];
	cvt.u32.u8 	%r1335, %rs132;
	prmt.b32 	%r1336, %r1335, %r1334, 0x3340U;
	prmt.b32 	%r1337, %r1336, %r1333, 0x5410U;
	dp4a.s32.s32 	%r1338, %r1337, %r1320, %r1329;
	ld.global.nc.u8 	%rs133, [%rd570+198400];
	cvt.u32.u8 	%r1339, %rs133;
	ld.global.nc.u8 	%rs134, [%rd570+198144];
	cvt.u32.u8 	%r1340, %rs134;
	prmt.b32 	%r1341, %r1340, %r1339, 0x3340U;
	ld.global.nc.u8 	%rs135, [%rd570+197888];
	cvt.u32.u8 	%r1342, %rs135;
	ld.global.nc.u8 	%rs136, [%rd570+197632];
	cvt.u32.u8 	%r1343, %rs136;
	prmt.b32 	%r1344, %r1343, %r1342, 0x3340U;
	prmt.b32 	%r1345, %r1344, %r1341, 0x5410U;
	dp4a.s32.s32 	%r1346, %r1345, %r1315, %r1330;
	cvt.s64.s32 	%rd571, %r1346;
	add.s64 	%rd1585, %rd571, %rd1585;
	ld.global.nc.u8 	%rs137, [%rd570+263936];
	cvt.u32.u8 	%r1347, %rs137;
	ld.global.nc.u8 	%rs138, [%rd570+263680];
	cvt.u32.u8 	%r1348, %rs138;
	prmt.b32 	%r1349, %r1348, %r1347, 0x3340U;
	ld.global.nc.u8 	%rs139, [%rd570+263424];
	cvt.u32.u8 	%r1350, %rs139;
	ld.global.nc.u8 	%rs140, [%rd570+263168];
	cvt.u32.u8 	%r1351, %rs140;
	prmt.b32 	%r1352, %r1351, %r1350, 0x3340U;
	prmt.b32 	%r1353, %r1352, %r1349, 0x5410U;
	dp4a.s32.s32 	%r1354, %r1353, %r1321, %r1338;
	cvt.s64.s32 	%rd572, %r1354;
	add.s64 	%rd1584, %rd572, %rd1584;
	add.s32 	%r4727, %r4727, 8;
	setp.ne.s32 	%p116, %r4727, 256;
	@%p116 bra 	$L__BB1_31;
	add.s32 	%r1356, %r22, -1914802878;
	shr.u32 	%r1357, %r1356, 16;
	xor.b32  	%r1358, %r1357, %r1356;
	mul.lo.s32 	%r1359, %r1358, -2048144789;
	shr.u32 	%r1360, %r1359, 13;
	xor.b32  	%r1361, %r1360, %r1359;
	mul.lo.s32 	%r1362, %r1361, -1028477387;
	shr.u32 	%r1363, %r1362, 16;
	xor.b32  	%r1364, %r1363, %r1362;
	and.b32  	%r1365, %r1364, 1;
	setp.eq.b32 	%p117, %r1365, 1;
	shr.u32 	%r1366, %r1364, 1;
	and.b32  	%r1367, %r1366, 31;
	neg.s32 	%r1368, %r1367;
	selp.b32 	%r1369, %r1367, %r1368, %p117;
	cvt.s64.s32 	%rd574, %r1369;
	mul.lo.s64 	%rd575, %rd37, %rd574;
	shr.s64 	%rd576, %rd575, 8;
	add.s64 	%rd577, %rd1585, %rd576;
	shr.s64 	%rd578, %rd577, 8;
	add.s32 	%r1370, %r22, -1914802877;
	shr.u32 	%r1371, %r1370, 16;
	xor.b32  	%r1372, %r1371, %r1370;
	mul.lo.s32 	%r1373, %r1372, -2048144789;
	shr.u32 	%r1374, %r1373, 13;
	xor.b32  	%r1375, %r1374, %r1373;
	mul.lo.s32 	%r1376, %r1375, -1028477387;
	shr.u32 	%r1377, %r1376, 16;
	xor.b32  	%r1378, %r1377, %r1376;
	and.b32  	%r1379, %r1378, 1;
	setp.eq.b32 	%p118, %r1379, 1;
	shr.u32 	%r1380, %r1378, 1;
	and.b32  	%r1381, %r1380, 31;
	neg.s32 	%r1382, %r1381;
	selp.b32 	%r1383, %r1381, %r1382, %p118;
	cvt.s64.s32 	%rd579, %r1383;
	mul.lo.s64 	%rd580, %rd38, %rd579;
	shr.s64 	%rd581, %rd580, 8;
	add.s64 	%rd582, %rd1584, %rd581;
	shr.s64 	%rd583, %rd582, 8;
	ld.global.nc.u8 	%rs141, [%rd523+1114432];
	cvt.s64.s8 	%rd584, %rs141;
	add.s32 	%r1384, %r22, -1914802873;
	shr.u32 	%r1385, %r1384, 16;
	xor.b32  	%r1386, %r1385, %r1384;
	mul.lo.s32 	%r1387, %r1386, -2048144789;
	shr.u32 	%r1388, %r1387, 13;
	xor.b32  	%r1389, %r1388, %r1387;
	mul.lo.s32 	%r1390, %r1389, -1028477387;
	shr.u32 	%r1391, %r1390, 16;
	xor.b32  	%r1392, %r1391, %r1390;
	and.b32  	%r1393, %r1392, 1;
	setp.eq.b32 	%p119, %r1393, 1;
	shr.u32 	%r1394, %r1392, 1;
	and.b32  	%r1395, %r1394, 31;
	neg.s32 	%r1396, %r1395;
	selp.b32 	%r1397, %r1395, %r1396, %p119;
	cvt.s64.s32 	%rd585, %r1397;
	mul.lo.s64 	%rd586, %rd585, %rd13;
	shr.s64 	%rd587, %rd586, 2;
	add.s64 	%rd588, %rd578, %rd587;
	add.s64 	%rd589, %rd588, %rd583;
	add.s64 	%rd590, %rd589, %rd584;
	max.s64 	%rd591, %rd590, -127;
	min.s64 	%rd592, %rd591, 127;
	cvt.u32.u64 	%r1398, %rd592;
	ld.shared.s8 	%r1399, [%r828+832];
	cvt.u32.u16 	%r1400, %rs11;
	cvt.s32.s8 	%r1401, %r1400;
	sub.s32 	%r1402, %r1398, %r1401;
	add.s32 	%r1403, %r1399, 127;
	mul.lo.s32 	%r1404, %r1402, %r1403;
	shr.s32 	%r1405, %r1404, 8;
	add.s32 	%r1406, %r1405, %r1401;
	max.s32 	%r1407, %r1406, -127;
	min.s32 	%r1408, %r1407, 127;
	st.local.u8 	[%rd43+2], %r1408;
	cvt.s64.s32 	%rd593, %r1408;
	cvt.s64.s16 	%rd594, %rs3;
	add.s64 	%rd595, %rd593, %rd594;
	max.s64 	%rd596, %rd595, -127;
	min.s64 	%rd597, %rd596, 127;
	st.shared.u8 	[%r828+64], %rd597;
	mov.b64 	%rd1586, 0;
	mov.b32 	%r4728, 0;
	mov.u64 	%rd1587, %rd1586;
$L__BB1_33:
	add.s32 	%r1409, %r6, %r4728;
	ld.shared.v2.b32 	{%r1410, %r1411}, [%r1409];
	shl.b32 	%r1412, %r4728, 8;
	or.b32  	%r1413, %r15, %r1412;
	add.s32 	%r1414, %r25, %r1413;
	add.s32 	%r1415, %r1414, 96;
	cvt.u64.u32 	%rd598, %r1415;
	add.s64 	%rd599, %rd10, %rd598;
	ld.shared.v2.b32 	{%r1416, %r1417}, [%r1409+512];
	ld.global.nc.u8 	%rs142, [%rd599+197376];
	cvt.u32.u8 	%r1418, %rs142;
	ld.global.nc.u8 	%rs143, [%rd599+197120];
	cvt.u32.u8 	%r1419, %rs143;
	prmt.b32 	%r1420, %r1419, %r1418, 0x3340U;
	ld.global.nc.u8 	%rs144, [%rd599+196864];
	cvt.u32.u8 	%r1421, %rs144;
	ld.global.nc.u8 	%rs145, [%rd599+196608];
	cvt.u32.u8 	%r1422, %rs145;
	prmt.b32 	%r1423, %r1422, %r1421, 0x3340U;
	prmt.b32 	%r1424, %r1423, %r1420, 0x5410U;
	mov.b32 	%r1425, 0;
	dp4a.s32.s32 	%r1426, %r1424, %r1410, %r1425;
	ld.global.nc.u8 	%rs146, [%rd599+262912];
	cvt.u32.u8 	%r1427, %rs146;
	ld.global.nc.u8 	%rs147, [%rd599+262656];
	cvt.u32.u8 	%r1428, %rs147;
	prmt.b32 	%r1429, %r1428, %r1427, 0x3340U;
	ld.global.nc.u8 	%rs148, [%rd599+262400];
	cvt.u32.u8 	%r1430, %rs148;
	ld.global.nc.u8 	%rs149, [%rd599+262144];
	cvt.u32.u8 	%r1431, %rs149;
	prmt.b32 	%r1432, %r1431, %r1430, 0x3340U;
	prmt.b32 	%r1433, %r1432, %r1429, 0x5410U;
	dp4a.s32.s32 	%r1434, %r1433, %r1416, %r1425;
	ld.global.nc.u8 	%rs150, [%rd599+198400];
	cvt.u32.u8 	%r1435, %rs150;
	ld.global.nc.u8 	%rs151, [%rd599+198144];
	cvt.u32.u8 	%r1436, %rs151;
	prmt.b32 	%r1437, %r1436, %r1435, 0x3340U;
	ld.global.nc.u8 	%rs152, [%rd599+197888];
	cvt.u32.u8 	%r1438, %rs152;
	ld.global.nc.u8 	%rs153, [%rd599+197632];
	cvt.u32.u8 	%r1439, %rs153;
	prmt.b32 	%r1440, %r1439, %r1438, 0x3340U;
	prmt.b32 	%r1441, %r1440, %r1437, 0x5410U;
	dp4a.s32.s32 	%r1442, %r1441, %r1411, %r1426;
	cvt.s64.s32 	%rd600, %r1442;
	add.s64 	%rd1587, %rd600, %rd1587;
	ld.global.nc.u8 	%rs154, [%rd599+263936];
	cvt.u32.u8 	%r1443, %rs154;
	ld.global.nc.u8 	%rs155, [%rd599+263680];
	cvt.u32.u8 	%r1444, %rs155;
	prmt.b32 	%r1445, %r1444, %r1443, 0x3340U;
	ld.global.nc.u8 	%rs156, [%rd599+263424];
	cvt.u32.u8 	%r1446, %rs156;
	ld.global.nc.u8 	%rs157, [%rd599+263168];
	cvt.u32.u8 	%r1447, %rs157;
	prmt.b32 	%r1448, %r1447, %r1446, 0x3340U;
	prmt.b32 	%r1449, %r1448, %r1445, 0x5410U;
	dp4a.s32.s32 	%r1450, %r1449, %r1417, %r1434;
	cvt.s64.s32 	%rd601, %r1450;
	add.s64 	%rd1586, %rd601, %rd1586;
	add.s32 	%r4728, %r4728, 8;
	setp.ne.s32 	%p120, %r4728, 256;
	@%p120 bra 	$L__BB1_33;
	add.s32 	%r1452, %r22, 1422763106;
	shr.u32 	%r1453, %r1452, 16;
	xor.b32  	%r1454, %r1453, %r1452;
	mul.lo.s32 	%r1455, %r1454, -2048144789;
	shr.u32 	%r1456, %r1455, 13;
	xor.b32  	%r1457, %r1456, %r1455;
	mul.lo.s32 	%r1458, %r1457, -1028477387;
	shr.u32 	%r1459, %r1458, 16;
	xor.b32  	%r1460, %r1459, %r1458;
	and.b32  	%r1461, %r1460, 1;
	setp.eq.b32 	%p121, %r1461, 1;
	shr.u32 	%r1462, %r1460, 1;
	and.b32  	%r1463, %r1462, 31;
	neg.s32 	%r1464, %r1463;
	selp.b32 	%r1465, %r1463, %r1464, %p121;
	cvt.s64.s32 	%rd603, %r1465;
	mul.lo.s64 	%rd604, %rd37, %rd603;
	shr.s64 	%rd605, %rd604, 8;
	add.s64 	%rd606, %rd1587, %rd605;
	shr.s64 	%rd607, %rd606, 8;
	add.s32 	%r1466, %r22, 1422763107;
	shr.u32 	%r1467, %r1466, 16;
	xor.b32  	%r1468, %r1467, %r1466;
	mul.lo.s32 	%r1469, %r1468, -2048144789;
	shr.u32 	%r1470, %r1469, 13;
	xor.b32  	%r1471, %r1470, %r1469;
	mul.lo.s32 	%r1472, %r1471, -1028477387;
	shr.u32 	%r1473, %r1472, 16;
	xor.b32  	%r1474, %r1473, %r1472;
	and.b32  	%r1475, %r1474, 1;
	setp.eq.b32 	%p122, %r1475, 1;
	shr.u32 	%r1476, %r1474, 1;
	and.b32  	%r1477, %r1476, 31;
	neg.s32 	%r1478, %r1477;
	selp.b32 	%r1479, %r1477, %r1478, %p122;
	cvt.s64.s32 	%rd608, %r1479;
	mul.lo.s64 	%rd609, %rd38, %rd608;
	shr.s64 	%rd610, %rd609, 8;
	add.s64 	%rd611, %rd1586, %rd610;
	shr.s64 	%rd612, %rd611, 8;
	ld.global.nc.u8 	%rs158, [%rd523+1114464];
	cvt.s64.s8 	%rd613, %rs158;
	add.s32 	%r1480, %r22, 1422763111;
	shr.u32 	%r1481, %r1480, 16;
	xor.b32  	%r1482, %r1481, %r1480;
	mul.lo.s32 	%r1483, %r1482, -2048144789;
	shr.u32 	%r1484, %r1483, 13;
	xor.b32  	%r1485, %r1484, %r1483;
	mul.lo.s32 	%r1486, %r1485, -1028477387;
	shr.u32 	%r1487, %r1486, 16;
	xor.b32  	%r1488, %r1487, %r1486;
	and.b32  	%r1489, %r1488, 1;
	setp.eq.b32 	%p123, %r1489, 1;
	shr.u32 	%r1490, %r1488, 1;
	and.b32  	%r1491, %r1490, 31;
	neg.s32 	%r1492, %r1491;
	selp.b32 	%r1493, %r1491, %r1492, %p123;
	cvt.s64.s32 	%rd614, %r1493;
	mul.lo.s64 	%rd615, %rd614, %rd13;
	shr.s64 	%rd616, %rd615, 2;
	add.s64 	%rd617, %rd607, %rd616;
	add.s64 	%rd618, %rd617, %rd612;
	add.s64 	%rd619, %rd618, %rd613;
	max.s64 	%rd620, %rd619, -127;
	min.s64 	%rd621, %rd620, 127;
	cvt.u32.u64 	%r1494, %rd621;
	ld.shared.s8 	%r1495, [%r828+864];
	cvt.u32.u16 	%r1496, %rs12;
	cvt.s32.s8 	%r1497, %r1496;
	sub.s32 	%r1498, %r1494, %r1497;
	add.s32 	%r1499, %r1495, 127;
	mul.lo.s32 	%r1500, %r1498, %r1499;
	shr.s32 	%r1501, %r1500, 8;
	add.s32 	%r1502, %r1501, %r1497;
	max.s32 	%r1503, %r1502, -127;
	min.s32 	%r1504, %r1503, 127;
	st.local.u8 	[%rd43+3], %r1504;
	cvt.s64.s32 	%rd622, %r1504;
	cvt.s64.s16 	%rd623, %rs4;
	add.s64 	%rd624, %rd622, %rd623;
	max.s64 	%rd625, %rd624, -127;
	min.s64 	%rd626, %rd625, 127;
	st.shared.u8 	[%r828+96], %rd626;
	mov.b64 	%rd1588, 0;
	mov.b32 	%r4729, 0;
	mov.u64 	%rd1589, %rd1588;
$L__BB1_35:
	add.s32 	%r1505, %r6, %r4729;
	ld.shared.v2.b32 	{%r1506, %r1507}, [%r1505];
	shl.b32 	%r1508, %r4729, 8;
	or.b32  	%r1509, %r15, %r1508;
	add.s32 	%r1510, %r25, %r1509;
	add.s32 	%r1511, %r1510, 128;
	cvt.u64.u32 	%rd627, %r1511;
	add.s64 	%rd628, %rd10, %rd627;
	ld.shared.v2.b32 	{%r1512, %r1513}, [%r1505+512];
	ld.global.nc.u8 	%rs159, [%rd628+197376];
	cvt.u32.u8 	%r1514, %rs159;
	ld.global.nc.u8 	%rs160, [%rd628+197120];
	cvt.u32.u8 	%r1515, %rs160;
	prmt.b32 	%r1516, %r1515, %r1514, 0x3340U;
	ld.global.nc.u8 	%rs161, [%rd628+196864];
	cvt.u32.u8 	%r1517, %rs161;
	ld.global.nc.u8 	%rs162, [%rd628+196608];
	cvt.u32.u8 	%r1518, %rs162;
	prmt.b32 	%r1519, %r1518, %r1517, 0x3340U;
	prmt.b32 	%r1520, %r1519, %r1516, 0x5410U;
	mov.b32 	%r1521, 0;
	dp4a.s32.s32 	%r1522, %r1520, %r1506, %r1521;
	ld.global.nc.u8 	%rs163, [%rd628+262912];
	cvt.u32.u8 	%r1523, %rs163;
	ld.global.nc.u8 	%rs164, [%rd628+262656];
	cvt.u32.u8 	%r1524, %rs164;
	prmt.b32 	%r1525, %r1524, %r1523, 0x3340U;
	ld.global.nc.u8 	%rs165, [%rd628+262400];
	cvt.u32.u8 	%r1526, %rs165;
	ld.global.nc.u8 	%rs166, [%rd628+262144];
	cvt.u32.u8 	%r1527, %rs166;
	prmt.b32 	%r1528, %r1527, %r1526, 0x3340U;
	prmt.b32 	%r1529, %r1528, %r1525, 0x5410U;
	dp4a.s32.s32 	%r1530, %r1529, %r1512, %r1521;
	ld.global.nc.u8 	%rs167, [%rd628+198400];
	cvt.u32.u8 	%r1531, %rs167;
	ld.global.nc.u8 	%rs168, [%rd628+198144];
	cvt.u32.u8 	%r1532, %rs168;
	prmt.b32 	%r1533, %r1532, %r1531, 0x3340U;
	ld.global.nc.u8 	%rs169, [%rd628+197888];
	cvt.u32.u8 	%r1534, %rs169;
	ld.global.nc.u8 	%rs170, [%rd628+197632];
	cvt.u32.u8 	%r1535, %rs170;
	prmt.b32 	%r1536, %r1535, %r1534, 0x3340U;
	prmt.b32 	%r1537, %r1536, %r1533, 0x5410U;
	dp4a.s32.s32 	%r1538, %r1537, %r1507, %r1522;
	cvt.s64.s32 	%rd629, %r1538;
	add.s64 	%rd1589, %rd629, %rd1589;
	ld.global.nc.u8 	%rs171, [%rd628+263936];
	cvt.u32.u8 	%r1539, %rs171;
	ld.global.nc.u8 	%rs172, [%rd628+263680];
	cvt.u32.u8 	%r1540, %rs172;
	prmt.b32 	%r1541, %r1540, %r1539, 0x3340U;
	ld.global.nc.u8 	%rs173, [%rd628+263424];
	cvt.u32.u8 	%r1542, %rs173;
	ld.global.nc.u8 	%rs174, [%rd628+263168];
	cvt.u32.u8 	%r1543, %rs174;
	prmt.b32 	%r1544, %r1543, %r1542, 0x3340U;
	prmt.b32 	%r1545, %r1544, %r1541, 0x5410U;
	dp4a.s32.s32 	%r1546, %r1545, %r1513, %r1530;
	cvt.s64.s32 	%rd630, %r1546;
	add.s64 	%rd1588, %rd630, %rd1588;
	add.s32 	%r4729, %r4729, 8;
	setp.ne.s32 	%p124, %r4729, 256;
	@%p124 bra 	$L__BB1_35;
	add.s32 	%r1548, %r22, 465361794;
	shr.u32 	%r1549, %r1548, 16;
	xor.b32  	%r1550, %r1549, %r1548;
	mul.lo.s32 	%r1551, %r1550, -2048144789;
	shr.u32 	%r1552, %r1551, 13;
	xor.b32  	%r1553, %r1552, %r1551;
	mul.lo.s32 	%r1554, %r1553, -1028477387;
	shr.u32 	%r1555, %r1554, 16;
	xor.b32  	%r1556, %r1555, %r1554;
	and.b32  	%r1557, %r1556, 1;
	setp.eq.b32 	%p125, %r1557, 1;
	shr.u32 	%r1558, %r1556, 1;
	and.b32  	%r1559, %r1558, 31;
	neg.s32 	%r1560, %r1559;
	selp.b32 	%r1561, %r1559, %r1560, %p125;
	cvt.s64.s32 	%rd632, %r1561;
	mul.lo.s64 	%rd633, %rd37, %rd632;
	shr.s64 	%rd634, %rd633, 8;
	add.s64 	%rd635, %rd1589, %rd634;
	shr.s64 	%rd636, %rd635, 8;
	add.s32 	%r1562, %r22, 465361795;
	shr.u32 	%r1563, %r1562, 16;
	xor.b32  	%r1564, %r1563, %r1562;
	mul.lo.s32 	%r1565, %r1564, -2048144789;
	shr.u32 	%r1566, %r1565, 13;
	xor.b32  	%r1567, %r1566, %r1565;
	mul.lo.s32 	%r1568, %r1567, -1028477387;
	shr.u32 	%r1569, %r1568, 16;
	xor.b32  	%r1570, %r1569, %r1568;
	and.b32  	%r1571, %r1570, 1;
	setp.eq.b32 	%p126, %r1571, 1;
	shr.u32 	%r1572, %r1570, 1;
	and.b32  	%r1573, %r1572, 31;
	neg.s32 	%r1574, %r1573;
	selp.b32 	%r1575, %r1573, %r1574, %p126;
	cvt.s64.s32 	%rd637, %r1575;
	mul.lo.s64 	%rd638, %rd38, %rd637;
	shr.s64 	%rd639, %rd638, 8;
	add.s64 	%rd640, %rd1588, %rd639;
	shr.s64 	%rd641, %rd640, 8;
	ld.global.nc.u8 	%rs175, [%rd523+1114496];
	cvt.s64.s8 	%rd642, %rs175;
	add.s32 	%r1576, %r22, 465361799;
	shr.u32 	%r1577, %r1576, 16;
	xor.b32  	%r1578, %r1577, %r1576;
	mul.lo.s32 	%r1579, %r1578, -2048144789;
	shr.u32 	%r1580, %r1579, 13;
	xor.b32  	%r1581, %r1580, %r1579;
	mul.lo.s32 	%r1582, %r1581, -1028477387;
	shr.u32 	%r1583, %r1582, 16;
	xor.b32  	%r1584, %r1583, %r1582;
	and.b32  	%r1585, %r1584, 1;
	setp.eq.b32 	%p127, %r1585, 1;
	shr.u32 	%r1586, %r1584, 1;
	and.b32  	%r1587, %r1586, 31;
	neg.s32 	%r1588, %r1587;
	selp.b32 	%r1589, %r1587, %r1588, %p127;
	cvt.s64.s32 	%rd643, %r1589;
	mul.lo.s64 	%rd644, %rd643, %rd13;
	shr.s64 	%rd645, %rd644, 2;
	add.s64 	%rd646, %rd636, %rd645;
	add.s64 	%rd647, %rd646, %rd641;
	add.s64 	%rd648, %rd647, %rd642;
	max.s64 	%rd649, %rd648, -127;
	min.s64 	%rd650, %rd649, 127;
	cvt.u32.u64 	%r1590, %rd650;
	ld.shared.s8 	%r1591, [%r828+896];
	cvt.u32.u16 	%r1592, %rs13;
	cvt.s32.s8 	%r1593, %r1592;
	sub.s32 	%r1594, %r1590, %r1593;
	add.s32 	%r1595, %r1591, 127;
	mul.lo.s32 	%r1596, %r1594, %r1595;
	shr.s32 	%r1597, %r1596, 8;
	add.s32 	%r1598, %r1597, %r1593;
	max.s32 	%r1599, %r1598, -127;
	min.s32 	%r1600, %r1599, 127;
	st.local.u8 	[%rd43+4], %r1600;
	cvt.s64.s32 	%rd651, %r1600;
	cvt.s64.s16 	%rd652, %rs5;
	add.s64 	%rd653, %rd651, %rd652;
	max.s64 	%rd654, %rd653, -127;
	min.s64 	%rd655, %rd654, 127;
	st.shared.u8 	[%r828+128], %rd655;
	mov.b64 	%rd1590, 0;
	mov.b32 	%r4730, 0;
	mov.u64 	%rd1591, %rd1590;
$L__BB1_37:
	add.s32 	%r1601, %r6, %r4730;
	ld.shared.v2.b32 	{%r1602, %r1603}, [%r1601];
	shl.b32 	%r1604, %r4730, 8;
	or.b32  	%r1605, %r15, %r1604;
	add.s32 	%r1606, %r25, %r1605;
	add.s32 	%r1607, %r1606, 160;
	cvt.u64.u32 	%rd656, %r1607;
	add.s64 	%rd657, %rd10, %rd656;
	ld.shared.v2.b32 	{%r1608, %r1609}, [%r1601+512];
	ld.global.nc.u8 	%rs176, [%rd657+197376];
	cvt.u32.u8 	%r1610, %rs176;
	ld.global.nc.u8 	%rs177, [%rd657+197120];
	cvt.u32.u8 	%r1611, %rs177;
	prmt.b32 	%r1612, %r1611, %r1610, 0x3340U;
	ld.global.nc.u8 	%rs178, [%rd657+196864];
	cvt.u32.u8 	%r1613, %rs178;
	ld.global.nc.u8 	%rs179, [%rd657+196608];
	cvt.u32.u8 	%r1614, %rs179;
	prmt.b32 	%r1615, %r1614, %r1613, 0x3340U;
	prmt.b32 	%r1616, %r1615, %r1612, 0x5410U;
	mov.b32 	%r1617, 0;
	dp4a.s32.s32 	%r1618, %r1616, %r1602, %r1617;
	ld.global.nc.u8 	%rs180, [%rd657+262912];
	cvt.u32.u8 	%r1619, %rs180;
	ld.global.nc.u8 	%rs181, [%rd657+262656];
	cvt.u32.u8 	%r1620, %rs181;
	prmt.b32 	%r1621, %r1620, %r1619, 0x3340U;
	ld.global.nc.u8 	%rs182, [%rd657+262400];
	cvt.u32.u8 	%r1622, %rs182;
	ld.global.nc.u8 	%rs183, [%rd657+262144];
	cvt.u32.u8 	%r1623, %rs183;
	prmt.b32 	%r1624, %r1623, %r1622, 0x3340U;
	prmt.b32 	%r1625, %r1624, %r1621, 0x5410U;
	dp4a.s32.s32 	%r1626, %r1625, %r1608, %r1617;
	ld.global.nc.u8 	%rs184, [%rd657+198400];
	cvt.u32.u8 	%r1627, %rs184;
	ld.global.nc.u8 	%rs185, [%rd657+198144];
	cvt.u32.u8 	%r1628, %rs185;
	prmt.b32 	%r1629, %r1628, %r1627, 0x3340U;
	ld.global.nc.u8 	%rs186, [%rd657+197888];
	cvt.u32.u8 	%r1630, %rs186;
	ld.global.nc.u8 	%rs187, [%rd657+197632];
	cvt.u32.u8 	%r1631, %rs187;
	prmt.b32 	%r1632, %r1631, %r1630, 0x3340U;
	prmt.b32 	%r1633, %r1632, %r1629, 0x5410U;
	dp4a.s32.s32 	%r1634, %r1633, %r1603, %r1618;
	cvt.s64.s32 	%rd658, %r1634;
	add.s64 	%rd1591, %rd658, %rd1591;
	ld.global.nc.u8 	%rs188, [%rd657+263936];
	cvt.u32.u8 	%r1635, %rs188;
	ld.global.nc.u8 	%rs189, [%rd657+263680];
	cvt.u32.u8 	%r1636, %rs189;
	prmt.b32 	%r1637, %r1636, %r1635, 0x3340U;
	ld.global.nc.u8 	%rs190, [%rd657+263424];
	cvt.u32.u8 	%r1638, %rs190;
	ld.global.nc.u8 	%rs191, [%rd657+263168];
	cvt.u32.u8 	%r1639, %rs191;
	prmt.b32 	%r1640, %r1639, %r1638, 0x3340U;
	prmt.b32 	%r1641, %r1640, %r1637, 0x5410U;
	dp4a.s32.s32 	%r1642, %r1641, %r1609, %r1626;
	cvt.s64.s32 	%rd659, %r1642;
	add.s64 	%rd1590, %rd659, %rd1590;
	add.s32 	%r4730, %r4730, 8;
	setp.ne.s32 	%p128, %r4730, 256;
	@%p128 bra 	$L__BB1_37;
	add.s32 	%r1644, %r22, -492039518;
	shr.u32 	%r1645, %r1644, 16;
	xor.b32  	%r1646, %r1645, %r1644;
	mul.lo.s32 	%r1647, %r1646, -2048144789;
	shr.u32 	%r1648, %r1647, 13;
	xor.b32  	%r1649, %r1648, %r1647;
	mul.lo.s32 	%r1650, %r1649, -1028477387;
	shr.u32 	%r1651, %r1650, 16;
	xor.b32  	%r1652, %r1651, %r1650;
	and.b32  	%r1653, %r1652, 1;
	setp.eq.b32 	%p129, %r1653, 1;
	shr.u32 	%r1654, %r1652, 1;
	and.b32  	%r1655, %r1654, 31;
	neg.s32 	%r1656, %r1655;
	selp.b32 	%r1657, %r1655, %r1656, %p129;
	cvt.s64.s32 	%rd661, %r1657;
	mul.lo.s64 	%rd662, %rd37, %rd661;
	shr.s64 	%rd663, %rd662, 8;
	add.s64 	%rd664, %rd1591, %rd663;
	shr.s64 	%rd665, %rd664, 8;
	add.s32 	%r1658, %r22, -492039517;
	shr.u32 	%r1659, %r1658, 16;
	xor.b32  	%r1660, %r1659, %r1658;
	mul.lo.s32 	%r1661, %r1660, -2048144789;
	shr.u32 	%r1662, %r1661, 13;
	xor.b32  	%r1663, %r1662, %r1661;
	mul.lo.s32 	%r1664, %r1663, -1028477387;
	shr.u32 	%r1665, %r1664, 16;
	xor.b32  	%r1666, %r1665, %r1664;
	and.b32  	%r1667, %r1666, 1;
	setp.eq.b32 	%p130, %r1667, 1;
	shr.u32 	%r1668, %r1666, 1;
	and.b32  	%r1669, %r1668, 31;
	neg.s32 	%r1670, %r1669;
	selp.b32 	%r1671, %r1669, %r1670, %p130;
	cvt.s64.s32 	%rd666, %r1671;
	mul.lo.s64 	%rd667, %rd38, %rd666;
	shr.s64 	%rd668, %rd667, 8;
	add.s64 	%rd669, %rd1590, %rd668;
	shr.s64 	%rd670, %rd669, 8;
	ld.global.nc.u8 	%rs192, [%rd523+1114528];
	cvt.s64.s8 	%rd671, %rs192;
	add.s32 	%r1672, %r22, -492039513;
	shr.u32 	%r1673, %r1672, 16;
	xor.b32  	%r1674, %r1673, %r1672;
	mul.lo.s32 	%r1675, %r1674, -2048144789;
	shr.u32 	%r1676, %r1675, 13;
	xor.b32  	%r1677, %r1676, %r1675;
	mul.lo.s32 	%r1678, %r1677, -1028477387;
	shr.u32 	%r1679, %r1678, 16;
	xor.b32  	%r1680, %r1679, %r1678;
	and.b32  	%r1681, %r1680, 1;
	setp.eq.b32 	%p131, %r1681, 1;
	shr.u32 	%r1682, %r1680, 1;
	and.b32  	%r1683, %r1682, 31;
	neg.s32 	%r1684, %r1683;
	selp.b32 	%r1685, %r1683, %r1684, %p131;
	cvt.s64.s32 	%rd672, %r1685;
	mul.lo.s64 	%rd673, %rd672, %rd13;
	shr.s64 	%rd674, %rd673, 2;
	add.s64 	%rd675, %rd665, %rd674;
	add.s64 	%rd676, %rd675, %rd670;
	add.s64 	%rd677, %rd676, %rd671;
	max.s64 	%rd678, %rd677, -127;
	min.s64 	%rd679, %rd678, 127;
	cvt.u32.u64 	%r1686, %rd679;
	ld.shared.s8 	%r1687, [%r828+928];
	cvt.u32.u16 	%r1688, %rs14;
	cvt.s32.s8 	%r1689, %r1688;
	sub.s32 	%r1690, %r1686, %r1689;
	add.s32 	%r1691, %r1687, 127;
	mul.lo.s32 	%r1692, %r1690, %r1691;
	shr.s32 	%r1693, %r1692, 8;
	add.s32 	%r1694, %r1693, %r1689;
	max.s32 	%r1695, %r1694, -127;
	min.s32 	%r1696, %r1695, 127;
	st.local.u8 	[%rd43+5], %r1696;
	cvt.s64.s32 	%rd680, %r1696;
	cvt.s64.s16 	%rd681, %rs6;
	add.s64 	%rd682, %rd680, %rd681;
	max.s64 	%rd683, %rd682, -127;
	min.s64 	%rd684, %rd683, 127;
	st.shared.u8 	[%r828+160], %rd684;
	mov.b64 	%rd1592, 0;
	mov.b32 	%r4731, 0;
	mov.u64 	%rd1593, %rd1592;
$L__BB1_39:
	add.s32 	%r1697, %r6, %r4731;
	ld.shared.v2.b32 	{%r1698, %r1699}, [%r1697];
	shl.b32 	%r1700, %r4731, 8;
	or.b32  	%r1701, %r15, %r1700;
	add.s32 	%r1702, %r25, %r1701;
	add.s32 	%r1703, %r1702, 192;
	cvt.u64.u32 	%rd685, %r1703;
	add.s64 	%rd686, %rd10, %rd685;
	ld.shared.v2.b32 	{%r1704, %r1705}, [%r1697+512];
	ld.global.nc.u8 	%rs193, [%rd686+197376];
	cvt.u32.u8 	%r1706, %rs193;
	ld.global.nc.u8 	%rs194, [%rd686+197120];
	cvt.u32.u8 	%r1707, %rs194;
	prmt.b32 	%r1708, %r1707, %r1706, 0x3340U;
	ld.global.nc.u8 	%rs195, [%rd686+196864];
	cvt.u32.u8 	%r1709, %rs195;
	ld.global.nc.u8 	%rs196, [%rd686+196608];
	cvt.u32.u8 	%r1710, %rs196;
	prmt.b32 	%r1711, %r1710, %r1709, 0x3340U;
	prmt.b32 	%r1712, %r1711, %r1708, 0x5410U;
	mov.b32 	%r1713, 0;
	dp4a.s32.s32 	%r1714, %r1712, %r1698, %r1713;
	ld.global.nc.u8 	%rs197, [%rd686+262912];
	cvt.u32.u8 	%r1715, %rs197;
	ld.global.nc.u8 	%rs198, [%rd686+262656];
	cvt.u32.u8 	%r1716, %rs198;
	prmt.b32 	%r1717, %r1716, %r1715, 0x3340U;
	ld.global.nc.u8 	%rs199, [%rd686+262400];
	cvt.u32.u8 	%r1718, %rs199;
	ld.global.nc.u8 	%rs200, [%rd686+262144];
	cvt.u32.u8 	%r1719, %rs200;
	prmt.b32 	%r1720, %r1719, %r1718, 0x3340U;
	prmt.b32 	%r1721, %r1720, %r1717, 0x5410U;
	dp4a.s32.s32 	%r1722, %r1721, %r1704, %r1713;
	ld.global.nc.u8 	%rs201, [%rd686+198400];
	cvt.u32.u8 	%r1723, %rs201;
	ld.global.nc.u8 	%rs202, [%rd686+198144];
	cvt.u32.u8 	%r1724, %rs202;
	prmt.b32 	%r1725, %r1724, %r1723, 0x3340U;
	ld.global.nc.u8 	%rs203, [%rd686+197888];
	cvt.u32.u8 	%r1726, %rs203;
	ld.global.nc.u8 	%rs204, [%rd686+197632];
	cvt.u32.u8 	%r1727, %rs204;
	prmt.b32 	%r1728, %r1727, %r1726, 0x3340U;
	prmt.b32 	%r1729, %r1728, %r1725, 0x5410U;
	dp4a.s32.s32 	%r1730, %r1729, %r1699, %r1714;
	cvt.s64.s32 	%rd687, %r1730;
	add.s64 	%rd1593, %rd687, %rd1593;
	ld.global.nc.u8 	%rs205, [%rd686+263936];
	cvt.u32.u8 	%r1731, %rs205;
	ld.global.nc.u8 	%rs206, [%rd686+263680];
	cvt.u32.u8 	%r1732, %rs206;
	prmt.b32 	%r1733, %r1732, %r1731, 0x3340U;
	ld.global.nc.u8 	%rs207, [%rd686+263424];
	cvt.u32.u8 	%r1734, %rs207;
	ld.global.nc.u8 	%rs208, [%rd686+263168];
	cvt.u32.u8 	%r1735, %rs208;
	prmt.b32 	%r1736, %r1735, %r1734, 0x3340U;
	prmt.b32 	%r1737, %r1736, %r1733, 0x5410U;
	dp4a.s32.s32 	%r1738, %r1737, %r1705, %r1722;
	cvt.s64.s32 	%rd688, %r1738;
	add.s64 	%rd1592, %rd688, %rd1592;
	add.s32 	%r4731, %r4731, 8;
	setp.ne.s32 	%p132, %r4731, 256;
	@%p132 bra 	$L__BB1_39;
	add.s32 	%r1740, %r22, -1449440830;
	shr.u32 	%r1741, %r1740, 16;
	xor.b32  	%r1742, %r1741, %r1740;
	mul.lo.s32 	%r1743, %r1742, -2048144789;
	shr.u32 	%r1744, %r1743, 13;
	xor.b32  	%r1745, %r1744, %r1743;
	mul.lo.s32 	%r1746, %r1745, -1028477387;
	shr.u32 	%r1747, %r1746, 16;
	xor.b32  	%r1748, %r1747, %r1746;
	and.b32  	%r1749, %r1748, 1;
	setp.eq.b32 	%p133, %r1749, 1;
	shr.u32 	%r1750, %r1748, 1;
	and.b32  	%r1751, %r1750, 31;
	neg.s32 	%r1752, %r1751;
	selp.b32 	%r1753, %r1751, %r1752, %p133;
	cvt.s64.s32 	%rd690, %r1753;
	mul.lo.s64 	%rd691, %rd37, %rd690;
	shr.s64 	%rd692, %rd691, 8;
	add.s64 	%rd693, %rd1593, %rd692;
	shr.s64 	%rd694, %rd693, 8;
	add.s32 	%r1754, %r22, -1449440829;
	shr.u32 	%r1755, %r1754, 16;
	xor.b32  	%r1756, %r1755, %r1754;
	mul.lo.s32 	%r1757, %r1756, -2048144789;
	shr.u32 	%r1758, %r1757, 13;
	xor.b32  	%r1759, %r1758, %r1757;
	mul.lo.s32 	%r1760, %r1759, -1028477387;
	shr.u32 	%r1761, %r1760, 16;
	xor.b32  	%r1762, %r1761, %r1760;
	and.b32  	%r1763, %r1762, 1;
	setp.eq.b32 	%p134, %r1763, 1;
	shr.u32 	%r1764, %r1762, 1;
	and.b32  	%r1765, %r1764, 31;
	neg.s32 	%r1766, %r1765;
	selp.b32 	%r1767, %r1765, %r1766, %p134;
	cvt.s64.s32 	%rd695, %r1767;
	mul.lo.s64 	%rd696, %rd38, %rd695;
	shr.s64 	%rd697, %rd696, 8;
	add.s64 	%rd698, %rd1592, %rd697;
	shr.s64 	%rd699, %rd698, 8;
	ld.global.nc.u8 	%rs209, [%rd523+1114560];
	cvt.s64.s8 	%rd700, %rs209;
	add.s32 	%r1768, %r22, -1449440825;
	shr.u32 	%r1769, %r1768, 16;
	xor.b32  	%r1770, %r1769, %r1768;
	mul.lo.s32 	%r1771, %r1770, -2048144789;
	shr.u32 	%r1772, %r1771, 13;
	xor.b32  	%r1773, %r1772, %r1771;
	mul.lo.s32 	%r1774, %r1773, -1028477387;
	shr.u32 	%r1775, %r1774, 16;
	xor.b32  	%r1776, %r1775, %r1774;
	and.b32  	%r1777, %r1776, 1;
	setp.eq.b32 	%p135, %r1777, 1;
	shr.u32 	%r1778, %r1776, 1;
	and.b32  	%r1779, %r1778, 31;
	neg.s32 	%r1780, %r1779;
	selp.b32 	%r1781, %r1779, %r1780, %p135;
	cvt.s64.s32 	%rd701, %r1781;
	mul.lo.s64 	%rd702, %rd701, %rd13;
	shr.s64 	%rd703, %rd702, 2;
	add.s64 	%rd704, %rd694, %rd703;
	add.s64 	%rd705, %rd704, %rd699;
	add.s64 	%rd706, %rd705, %rd700;
	max.s64 	%rd707, %rd706, -127;
	min.s64 	%rd708, %rd707, 127;
	cvt.u32.u64 	%r1782, %rd708;
	ld.shared.s8 	%r1783, [%r828+960];
	cvt.u32.u16 	%r1784, %rs15;
	cvt.s32.s8 	%r1785, %r1784;
	sub.s32 	%r1786, %r1782, %r1785;
	add.s32 	%r1787, %r1783, 127;
	mul.lo.s32 	%r1788, %r1786, %r1787;
	shr.s32 	%r1789, %r1788, 8;
	add.s32 	%r1790, %r1789, %r1785;
	max.s32 	%r1791, %r1790, -127;
	min.s32 	%r1792, %r1791, 127;
	st.local.u8 	[%rd43+6], %r1792;
	cvt.s64.s32 	%rd709, %r1792;
	cvt.s64.s16 	%rd710, %rs7;
	add.s64 	%rd711, %rd709, %rd710;
	max.s64 	%rd712, %rd711, -127;
	min.s64 	%rd713, %rd712, 127;
	st.shared.u8 	[%r828+192], %rd713;
	mov.b64 	%rd1594, 0;
	mov.b32 	%r4732, 0;
	mov.u64 	%rd1595, %rd1594;
$L__BB1_41:
	add.s32 	%r1793, %r6, %r4732;
	ld.shared.v2.b32 	{%r1794, %r1795}, [%r1793];
	shl.b32 	%r1796, %r4732, 8;
	or.b32  	%r1797, %r15, %r1796;
	add.s32 	%r1798, %r25, %r1797;
	add.s32 	%r1799, %r1798, 224;
	cvt.u64.u32 	%rd714, %r1799;
	add.s64 	%rd715, %rd10, %rd714;
	ld.shared.v2.b32 	{%r1800, %r1801}, [%r1793+512];
	ld.global.nc.u8 	%rs210, [%rd715+197376];
	cvt.u32.u8 	%r1802, %rs210;
	ld.global.nc.u8 	%rs211, [%rd715+197120];
	cvt.u32.u8 	%r1803, %rs211;
	prmt.b32 	%r1804, %r1803, %r1802, 0x3340U;
	ld.global.nc.u8 	%rs212, [%rd715+196864];
	cvt.u32.u8 	%r1805, %rs212;
	ld.global.nc.u8 	%rs213, [%rd715+196608];
	cvt.u32.u8 	%r1806, %rs213;
	prmt.b32 	%r1807, %r1806, %r1805, 0x3340U;
	prmt.b32 	%r1808, %r1807, %r1804, 0x5410U;
	mov.b32 	%r1809, 0;
	dp4a.s32.s32 	%r1810, %r1808, %r1794, %r1809;
	ld.global.nc.u8 	%rs214, [%rd715+262912];
	cvt.u32.u8 	%r1811, %rs214;
	ld.global.nc.u8 	%rs215, [%rd715+262656];
	cvt.u32.u8 	%r1812, %rs215;
	prmt.b32 	%r1813, %r1812, %r1811, 0x3340U;
	ld.global.nc.u8 	%rs216, [%rd715+262400];
	cvt.u32.u8 	%r1814, %rs216;
	ld.global.nc.u8 	%rs217, [%rd715+262144];
	cvt.u32.u8 	%r1815, %rs217;
	prmt.b32 	%r1816, %r1815, %r1814, 0x3340U;
	prmt.b32 	%r1817, %r1816, %r1813, 0x5410U;
	dp4a.s32.s32 	%r1818, %r1817, %r1800, %r1809;
	ld.global.nc.u8 	%rs218, [%rd715+198400];
	cvt.u32.u8 	%r1819, %rs218;
	ld.global.nc.u8 	%rs219, [%rd715+198144];
	cvt.u32.u8 	%r1820, %rs219;
	prmt.b32 	%r1821, %r1820, %r1819, 0x3340U;
	ld.global.nc.u8 	%rs220, [%rd715+197888];
	cvt.u32.u8 	%r1822, %rs220;
	ld.global.nc.u8 	%rs221, [%rd715+197632];
	cvt.u32.u8 	%r1823, %rs221;
	prmt.b32 	%r1824, %r1823, %r1822, 0x3340U;
	prmt.b32 	%r1825, %r1824, %r1821, 0x5410U;
	dp4a.s32.s32 	%r1826, %r1825, %r1795, %r1810;
	cvt.s64.s32 	%rd716, %r1826;
	add.s64 	%rd1595, %rd716, %rd1595;
	ld.global.nc.u8 	%rs222, [%rd715+263936];
	cvt.u32.u8 	%r1827, %rs222;
	ld.global.nc.u8 	%rs223, [%rd715+263680];
	cvt.u32.u8 	%r1828, %rs223;
	prmt.b32 	%r1829, %r1828, %r1827, 0x3340U;
	ld.global.nc.u8 	%rs224, [%rd715+263424];
	cvt.u32.u8 	%r1830, %rs224;
	ld.global.nc.u8 	%rs225, [%rd715+263168];
	cvt.u32.u8 	%r1831, %rs225;
	prmt.b32 	%r1832, %r1831, %r1830, 0x3340U;
	prmt.b32 	%r1833, %r1832, %r1829, 0x5410U;
	dp4a.s32.s32 	%r1834, %r1833, %r1801, %r1818;
	cvt.s64.s32 	%rd717, %r1834;
	add.s64 	%rd1594, %rd717, %rd1594;
	add.s32 	%r4732, %r4732, 8;
	setp.ne.s32 	%p136, %r4732, 256;
	@%p136 bra 	$L__BB1_41;
	add.s32 	%r1835, %r22, 1888125154;
	shr.u32 	%r1836, %r1835, 16;
	xor.b32  	%r1837, %r1836, %r1835;
	mul.lo.s32 	%r1838, %r1837, -2048144789;
	shr.u32 	%r1839, %r1838, 13;
	xor.b32  	%r1840, %r1839, %r1838;
	mul.lo.s32 	%r1841, %r1840, -1028477387;
	shr.u32 	%r1842, %r1841, 16;
	xor.b32  	%r1843, %r1842, %r1841;
	and.b32  	%r1844, %r1843, 1;
	setp.eq.b32 	%p137, %r1844, 1;
	shr.u32 	%r1845, %r1843, 1;
	and.b32  	%r1846, %r1845, 31;
	neg.s32 	%r1847, %r1846;
	selp.b32 	%r1848, %r1846, %r1847, %p137;
	cvt.s64.s32 	%rd718, %r1848;
	mul.lo.s64 	%rd719, %rd37, %rd718;
	shr.s64 	%rd720, %rd719, 8;
	add.s64 	%rd721, %rd1595, %rd720;
	shr.s64 	%rd722, %rd721, 8;
	add.s32 	%r1849, %r22, 1888125155;
	shr.u32 	%r1850, %r1849, 16;
	xor.b32  	%r1851, %r1850, %r1849;
	mul.lo.s32 	%r1852, %r1851, -2048144789;
	shr.u32 	%r1853, %r1852, 13;
	xor.b32  	%r1854, %r1853, %r1852;
	mul.lo.s32 	%r1855, %r1854, -1028477387;
	shr.u32 	%r1856, %r1855, 16;
	xor.b32  	%r1857, %r1856, %r1855;
	and.b32  	%r1858, %r1857, 1;
	setp.eq.b32 	%p138, %r1858, 1;
	shr.u32 	%r1859, %r1857, 1;
	and.b32  	%r1860, %r1859, 31;
	neg.s32 	%r1861, %r1860;
	selp.b32 	%r1862, %r1860, %r1861, %p138;
	cvt.s64.s32 	%rd723, %r1862;
	mul.lo.s64 	%rd724, %rd38, %rd723;
	shr.s64 	%rd725, %rd724, 8;
	add.s64 	%rd726, %rd1594, %rd725;
	shr.s64 	%rd727, %rd726, 8;
	ld.global.nc.u8 	%rs226, [%rd523+1114592];
	cvt.s64.s8 	%rd728, %rs226;
	add.s32 	%r1863, %r22, 1888125159;
	shr.u32 	%r1864, %r1863, 16;
	xor.b32  	%r1865, %r1864, %r1863;
	mul.lo.s32 	%r1866, %r1865, -2048144789;
	shr.u32 	%r1867, %r1866, 13;
	xor.b32  	%r1868, %r1867, %r1866;
	mul.lo.s32 	%r1869, %r1868, -1028477387;
	shr.u32 	%r1870, %r1869, 16;
	xor.b32  	%r1871, %r1870, %r1869;
	and.b32  	%r1872, %r1871, 1;
	setp.eq.b32 	%p139, %r1872, 1;
	shr.u32 	%r1873, %r1871, 1;
	and.b32  	%r1874, %r1873, 31;
	neg.s32 	%r1875, %r1874;
	selp.b32 	%r1876, %r1874, %r1875, %p139;
	cvt.s64.s32 	%rd729, %r1876;
	mul.lo.s64 	%rd730, %rd729, %rd13;
	shr.s64 	%rd731, %rd730, 2;
	add.s64 	%rd732, %rd722, %rd731;
	add.s64 	%rd733, %rd732, %rd727;
	add.s64 	%rd734, %rd733, %rd728;
	max.s64 	%rd735, %rd734, -127;
	min.s64 	%rd736, %rd735, 127;
	cvt.u32.u64 	%r1877, %rd736;
	ld.shared.s8 	%r1878, [%r828+992];
	cvt.u32.u16 	%r1879, %rs16;
	cvt.s32.s8 	%r1880, %r1879;
	sub.s32 	%r1881, %r1877, %r1880;
	add.s32 	%r1882, %r1878, 127;
	mul.lo.s32 	%r1883, %r1881, %r1882;
	shr.s32 	%r1884, %r1883, 8;
	add.s32 	%r1885, %r1884, %r1880;
	max.s32 	%r1886, %r1885, -127;
	min.s32 	%r1887, %r1886, 127;
	st.local.u8 	[%rd43+7], %r1887;
	cvt.s64.s32 	%rd737, %r1887;
	cvt.s64.s16 	%rd738, %rs8;
	add.s64 	%rd739, %rd737, %rd738;
	max.s64 	%rd740, %rd739, -127;
	min.s64 	%rd741, %rd740, 127;
	st.shared.u8 	[%r828+224], %rd741;
	bar.warp.sync 	-1;
	ld.shared.s8 	%rs17, [%r828];
	ld.shared.s8 	%rs18, [%r828+32];
	ld.shared.s8 	%rs19, [%r828+64];
	ld.shared.s8 	%rs20, [%r828+96];
	ld.shared.s8 	%rs21, [%r828+128];
	ld.shared.s8 	%rs22, [%r828+160];
	ld.shared.s8 	%rs23, [%r828+192];
	ld.shared.s8 	%rs24, [%r828+224];
	abs.s16 	%rs227, %rs17;
	cvt.u64.u16 	%rd742, %rs227;
	abs.s16 	%rs228, %rs18;
	cvt.u64.u16 	%rd743, %rs228;
	add.s64 	%rd744, %rd742, %rd743;
	abs.s16 	%rs229, %rs19;
	cvt.u64.u16 	%rd745, %rs229;
	add.s64 	%rd746, %rd744, %rd745;
	abs.s16 	%rs230, %rs20;
	cvt.u64.u16 	%rd747, %rs230;
	add.s64 	%rd748, %rd746, %rd747;
	abs.s16 	%rs231, %rs21;
	cvt.u64.u16 	%rd749, %rs231;
	add.s64 	%rd750, %rd748, %rd749;
	abs.s16 	%rs232, %rs22;
	cvt.u64.u16 	%rd751, %rs232;
	add.s64 	%rd752, %rd750, %rd751;
	abs.s16 	%rs233, %rs23;
	cvt.u64.u16 	%rd753, %rs233;
	add.s64 	%rd754, %rd752, %rd753;
	abs.s16 	%rs234, %rs24;
	cvt.u64.u16 	%rd755, %rs234;
	add.s64 	%rd756, %rd754, %rd755;
	cvt.u32.u64 	%r1888, %rd756;
	shfl.sync.down.b32	%r1889|%p140, %r1888, 16, 31, -1;
	mov.b32 	%r1890, 0;
	shfl.sync.down.b32	%r1891|%p141, %r1890, 16, 31, -1;
	cvt.u64.u32 	%rd757, %r1891;
	shl.b64 	%rd758, %rd757, 32;
	cvt.u64.u32 	%rd759, %r1889;
	add.s64 	%rd760, %rd756, %rd759;
	add.s64 	%rd761, %rd760, %rd758;
	cvt.u32.u64 	%r1892, %rd760;
	shfl.sync.down.b32	%r1893|%p142, %r1892, 8, 31, -1;
	{ .reg .b32 tmp; mov.b64 {tmp, %r1894}, %rd761; }
	shfl.sync.down.b32	%r1895|%p143, %r1894, 8, 31, -1;
	cvt.u64.u32 	%rd762, %r1895;
	shl.b64 	%rd763, %rd762, 32;
	cvt.u64.u32 	%rd764, %r1893;
	add.s64 	%rd765, %rd761, %rd764;
	add.s64 	%rd766, %rd765, %rd763;
	cvt.u32.u64 	%r1896, %rd765;
	shfl.sync.down.b32	%r1897|%p144, %r1896, 4, 31, -1;
	{ .reg .b32 tmp; mov.b64 {tmp, %r1898}, %rd766; }
	shfl.sync.down.b32	%r1899|%p145, %r1898, 4, 31, -1;
	cvt.u64.u32 	%rd767, %r1899;
	shl.b64 	%rd768, %rd767, 32;
	cvt.u64.u32 	%rd769, %r1897;
	add.s64 	%rd770, %rd766, %rd769;
	add.s64 	%rd771, %rd770, %rd768;
	cvt.u32.u64 	%r1900, %rd770;
	shfl.sync.down.b32	%r1901|%p146, %r1900, 2, 31, -1;
	{ .reg .b32 tmp; mov.b64 {tmp, %r1902}, %rd771; }
	shfl.sync.down.b32	%r1903|%p147, %r1902, 2, 31, -1;
	cvt.u64.u32 	%rd772, %r1903;
	shl.b64 	%rd773, %rd772, 32;
	cvt.u64.u32 	%rd774, %r1901;
	add.s64 	%rd775, %rd771, %rd774;
	add.s64 	%rd776, %rd775, %rd773;
	cvt.u32.u64 	%r1904, %rd775;
	shfl.sync.down.b32	%r1905|%p148, %r1904, 1, 31, -1;
	{ .reg .b32 tmp; mov.b64 {tmp, %r1906}, %rd776; }
	shfl.sync.down.b32	%r1907|%p149, %r1906, 1, 31, -1;
	cvt.u64.u32 	%rd777, %r1907;
	shl.b64 	%rd778, %rd777, 32;
	cvt.u64.u32 	%rd779, %r1905;
	add.s64 	%rd780, %rd776, %rd779;
	add.s64 	%rd781, %rd780, %rd778;
	max.u64 	%rd782, %rd781, 1;
	shr.s64 	%rd783, %rd782, 63;
	shr.u64 	%rd784, %rd783, 56;
	add.s64 	%rd785, %rd782, %rd784;
	shr.s64 	%rd786, %rd785, 8;
	add.s64 	%rd787, %rd782, 255;
	setp.lt.u64 	%p150, %rd787, 511;
	selp.b64 	%rd73, 1, %rd786, %p150;
	mad.lo.s32 	%r45, %r4721, 100, %r7;
	add.s32 	%r46, %r45, 10;
	mov.u32 	%r4733, %r15;
$L__BB1_43:
	cvt.u64.u32 	%rd788, %r4733;
	add.s64 	%rd74, %rd34, %rd788;
	ld.global.nc.u8 	%rs235, [%rd74+3279104];
	cvt.s64.s8 	%rd789, %rs235;
	mad.lo.s32 	%r48, %r4733, -1640531527, %r46;
	shr.u32 	%r1908, %r48, 16;
	xor.b32  	%r1909, %r1908, %r48;
	mul.lo.s32 	%r1910, %r1909, -2048144789;
	shr.u32 	%r1911, %r1910, 13;
	xor.b32  	%r1912, %r1911, %r1910;
	mul.lo.s32 	%r1913, %r1912, -1028477387;
	shr.u32 	%r1914, %r1913, 16;
	xor.b32  	%r1915, %r1914, %r1913;
	and.b32  	%r1916, %r1915, 1;
	setp.eq.b32 	%p151, %r1916, 1;
	shr.u32 	%r1917, %r1915, 1;
	and.b32  	%r1918, %r1917, 31;
	neg.s32 	%r1919, %r1918;
	selp.b32 	%r1920, %r1918, %r1919, %p151;
	cvt.s64.s32 	%rd790, %r1920;
	mul.lo.s64 	%rd791, %rd790, %rd13;
	shr.s64 	%rd792, %rd791, 2;
	add.s32 	%r49, %r6, %r4733;
	ld.shared.s8 	%rd793, [%r49];
	add.s64 	%rd794, %rd792, %rd789;
	mul.lo.s64 	%rd75, %rd794, %rd793;
	or.b64  	%rd795, %rd75, %rd73;
	and.b64  	%rd796, %rd795, -4294967296;
	setp.ne.s64 	%p152, %rd796, 0;
	@%p152 bra 	$L__BB1_45;
	cvt.u32.u64 	%r1921, %rd73;
	cvt.u32.u64 	%r1922, %rd75;
	div.u32 	%r1923, %r1922, %r1921;
	cvt.u64.u32 	%rd1596, %r1923;
	bra.uni 	$L__BB1_46;
$L__BB1_45:
	div.s64 	%rd1596, %rd75, %rd73;
$L__BB1_46:
	max.s64 	%rd797, %rd1596, -127;
	min.s64 	%rd798, %rd797, 127;
	st.shared.u8 	[%r49], %rd798;
	ld.global.nc.u8 	%rs236, [%rd74+3279136];
	cvt.s64.s8 	%rd799, %rs236;
	add.s32 	%r1924, %r48, -957401312;
	shr.u32 	%r1925, %r1924, 16;
	xor.b32  	%r1926, %r1925, %r1924;
	mul.lo.s32 	%r1927, %r1926, -2048144789;
	shr.u32 	%r1928, %r1927, 13;
	xor.b32  	%r1929, %r1928, %r1927;
	mul.lo.s32 	%r1930, %r1929, -1028477387;
	shr.u32 	%r1931, %r1930, 16;
	xor.b32  	%r1932, %r1931, %r1930;
	and.b32  	%r1933, %r1932, 1;
	setp.eq.b32 	%p153, %r1933, 1;
	shr.u32 	%r1934, %r1932, 1;
	and.b32  	%r1935, %r1934, 31;
	neg.s32 	%r1936, %r1935;
	selp.b32 	%r1937, %r1935, %r1936, %p153;
	cvt.s64.s32 	%rd800, %r1937;
	mul.lo.s64 	%rd801, %rd800, %rd13;
	shr.s64 	%rd802, %rd801, 2;
	ld.shared.s8 	%rd803, [%r49+32];
	add.s64 	%rd804, %rd802, %rd799;
	mul.lo.s64 	%rd79, %rd804, %rd803;
	or.b64  	%rd805, %rd79, %rd73;
	and.b64  	%rd806, %rd805, -4294967296;
	setp.ne.s64 	%p154, %rd806, 0;
	@%p154 bra 	$L__BB1_48;
	cvt.u32.u64 	%r1938, %rd73;
	cvt.u32.u64 	%r1939, %rd79;
	div.u32 	%r1940, %r1939, %r1938;
	cvt.u64.u32 	%rd1597, %r1940;
	bra.uni 	$L__BB1_49;
$L__BB1_48:
	div.s64 	%rd1597, %rd79, %rd73;
$L__BB1_49:
	max.s64 	%rd807, %rd1597, -127;
	min.s64 	%rd808, %rd807, 127;
	st.shared.u8 	[%r49+32], %rd808;
	ld.global.nc.u8 	%rs237, [%rd74+3279168];
	cvt.s64.s8 	%rd809, %rs237;
	add.s32 	%r1941, %r48, -1914802624;
	shr.u32 	%r1942, %r1941, 16;
	xor.b32  	%r1943, %r1942, %r1941;
	mul.lo.s32 	%r1944, %r1943, -2048144789;
	shr.u32 	%r1945, %r1944, 13;
	xor.b32  	%r1946, %r1945, %r1944;
	mul.lo.s32 	%r1947, %r1946, -1028477387;
	shr.u32 	%r1948, %r1947, 16;
	xor.b32  	%r1949, %r1948, %r1947;
	and.b32  	%r1950, %r1949, 1;
	setp.eq.b32 	%p155, %r1950, 1;
	shr.u32 	%r1951, %r1949, 1;
	and.b32  	%r1952, %r1951, 31;
	neg.s32 	%r1953, %r1952;
	selp.b32 	%r1954, %r1952, %r1953, %p155;
	cvt.s64.s32 	%rd810, %r1954;
	mul.lo.s64 	%rd811, %rd810, %rd13;
	shr.s64 	%rd812, %rd811, 2;
	ld.shared.s8 	%rd813, [%r49+64];
	add.s64 	%rd814, %rd812, %rd809;
	mul.lo.s64 	%rd83, %rd814, %rd813;
	or.b64  	%rd815, %rd83, %rd73;
	and.b64  	%rd816, %rd815, -4294967296;
	setp.ne.s64 	%p156, %rd816, 0;
	@%p156 bra 	$L__BB1_51;
	cvt.u32.u64 	%r1955, %rd73;
	cvt.u32.u64 	%r1956, %rd83;
	div.u32 	%r1957, %r1956, %r1955;
	cvt.u64.u32 	%rd1598, %r1957;
	bra.uni 	$L__BB1_52;
$L__BB1_51:
	div.s64 	%rd1598, %rd83, %rd73;
$L__BB1_52:
	max.s64 	%rd817, %rd1598, -127;
	min.s64 	%rd818, %rd817, 127;
	st.shared.u8 	[%r49+64], %rd818;
	ld.global.nc.u8 	%rs238, [%rd74+3279200];
	cvt.s64.s8 	%rd819, %rs238;
	add.s32 	%r1958, %r48, 1422763360;
	shr.u32 	%r1959, %r1958, 16;
	xor.b32  	%r1960, %r1959, %r1958;
	mul.lo.s32 	%r1961, %r1960, -2048144789;
	shr.u32 	%r1962, %r1961, 13;
	xor.b32  	%r1963, %r1962, %r1961;
	mul.lo.s32 	%r1964, %r1963, -1028477387;
	shr.u32 	%r1965, %r1964, 16;
	xor.b32  	%r1966, %r1965, %r1964;
	and.b32  	%r1967, %r1966, 1;
	setp.eq.b32 	%p157, %r1967, 1;
	shr.u32 	%r1968, %r1966, 1;
	and.b32  	%r1969, %r1968, 31;
	neg.s32 	%r1970, %r1969;
	selp.b32 	%r1971, %r1969, %r1970, %p157;
	cvt.s64.s32 	%rd820, %r1971;
	mul.lo.s64 	%rd821, %rd820, %rd13;
	shr.s64 	%rd822, %rd821, 2;
	ld.shared.s8 	%rd823, [%r49+96];
	add.s64 	%rd824, %rd822, %rd819;
	mul.lo.s64 	%rd87, %rd824, %rd823;
	or.b64  	%rd825, %rd87, %rd73;
	and.b64  	%rd826, %rd825, -4294967296;
	setp.ne.s64 	%p158, %rd826, 0;
	@%p158 bra 	$L__BB1_54;
	cvt.u32.u64 	%r1972, %rd73;
	cvt.u32.u64 	%r1973, %rd87;
	div.u32 	%r1974, %r1973, %r1972;
	cvt.u64.u32 	%rd1599, %r1974;
	bra.uni 	$L__BB1_55;
$L__BB1_54:
	div.s64 	%rd1599, %rd87, %rd73;
$L__BB1_55:
	max.s64 	%rd827, %rd1599, -127;
	min.s64 	%rd828, %rd827, 127;
	st.shared.u8 	[%r49+96], %rd828;
	add.s32 	%r50, %r4733, 128;
	setp.lt.u32 	%p159, %r4733, 128;
	mov.u32 	%r4733, %r50;
	@%p159 bra 	$L__BB1_43;
	bar.warp.sync 	-1;
	add.s32 	%r51, %r45, 1029;
	mov.b32 	%r4735, 0;
	mov.b64 	%rd1600, 0;
	mov.u32 	%r4734, %r15;
$L__BB1_57:
	.pragma "nounroll";
	mad.lo.s32 	%r1976, %r4734, -1640531527, %r51;
	shr.u32 	%r1977, %r1976, 16;
	xor.b32  	%r1978, %r1977, %r1976;
	mul.lo.s32 	%r1979, %r1978, -2048144789;
	shr.u32 	%r1980, %r1979, 13;
	xor.b32  	%r1981, %r1980, %r1979;
	mul.lo.s32 	%r1982, %r1981, -1028477387;
	shr.u32 	%r1983, %r1982, 16;
	xor.b32  	%r1984, %r1983, %r1982;
	and.b32  	%r1985, %r1984, 1;
	setp.eq.b32 	%p160, %r1985, 1;
	shr.u32 	%r1986, %r1984, 1;
	and.b32  	%r1987, %r1986, 31;
	neg.s32 	%r1988, %r1987;
	selp.b32 	%r1989, %r1987, %r1988, %p160;
	add.s32 	%r1990, %r6, %r4734;
	add.s32 	%r1991, %r1976, -957401312;
	shr.u32 	%r1992, %r1991, 16;
	xor.b32  	%r1993, %r1992, %r1991;
	mul.lo.s32 	%r1994, %r1993, -2048144789;
	shr.u32 	%r1995, %r1994, 13;
	xor.b32  	%r1996, %r1995, %r1994;
	mul.lo.s32 	%r1997, %r1996, -1028477387;
	shr.u32 	%r1998, %r1997, 16;
	xor.b32  	%r1999, %r1998, %r1997;
	and.b32  	%r2000, %r1999, 1;
	setp.eq.b32 	%p161, %r2000, 1;
	shr.u32 	%r2001, %r1999, 1;
	and.b32  	%r2002, %r2001, 31;
	neg.s32 	%r2003, %r2002;
	selp.b32 	%r2004, %r2002, %r2003, %p161;
	add.s32 	%r2005, %r1976, -1914802624;
	shr.u32 	%r2006, %r2005, 16;
	xor.b32  	%r2007, %r2006, %r2005;
	mul.lo.s32 	%r2008, %r2007, -2048144789;
	shr.u32 	%r2009, %r2008, 13;
	xor.b32  	%r2010, %r2009, %r2008;
	mul.lo.s32 	%r2011, %r2010, -1028477387;
	shr.u32 	%r2012, %r2011, 16;
	xor.b32  	%r2013, %r2012, %r2011;
	and.b32  	%r2014, %r2013, 1;
	setp.eq.b32 	%p162, %r2014, 1;
	shr.u32 	%r2015, %r2013, 1;
	and.b32  	%r2016, %r2015, 31;
	neg.s32 	%r2017, %r2016;
	selp.b32 	%r2018, %r2016, %r2017, %p162;
	add.s32 	%r2019, %r1976, 1422763360;
	shr.u32 	%r2020, %r2019, 16;
	xor.b32  	%r2021, %r2020, %r2019;
	mul.lo.s32 	%r2022, %r2021, -2048144789;
	shr.u32 	%r2023, %r2022, 13;
	xor.b32  	%r2024, %r2023, %r2022;
	mul.lo.s32 	%r2025, %r2024, -1028477387;
	shr.u32 	%r2026, %r2025, 16;
	xor.b32  	%r2027, %r2026, %r2025;
	and.b32  	%r2028, %r2027, 1;
	setp.eq.b32 	%p163, %r2028, 1;
	shr.u32 	%r2029, %r2027, 1;
	and.b32  	%r2030, %r2029, 31;
	neg.s32 	%r2031, %r2030;
	selp.b32 	%r2032, %r2030, %r2031, %p163;
	prmt.b32 	%r2033, %r2018, %r2032, 0x3340U;
	prmt.b32 	%r2034, %r1989, %r2004, 0x3340U;
	prmt.b32 	%r2035, %r2034, %r2033, 0x5410U;
	ld.shared.u8 	%r2036, [%r1990+96];
	ld.shared.u8 	%r2037, [%r1990+64];
	prmt.b32 	%r2038, %r2037, %r2036, 0x3340U;
	ld.shared.u8 	%r2039, [%r1990+32];
	ld.shared.u8 	%r2040, [%r1990];
	prmt.b32 	%r2041, %r2040, %r2039, 0x3340U;
	prmt.b32 	%r2042, %r2041, %r2038, 0x5410U;
	mov.b32 	%r2043, 0;
	dp4a.s32.s32 	%r2044, %r2035, %r2042, %r2043;
	cvt.s64.s32 	%rd830, %r2044;
	add.s64 	%rd1600, %rd830, %rd1600;
	add.s32 	%r4734, %r4734, 128;
	add.s32 	%r4735, %r4735, 4;
	setp.ne.s32 	%p164, %r4735, 8;
	@%p164 bra 	$L__BB1_57;
	cvt.u32.u64 	%r2046, %rd1600;
	shfl.sync.down.b32	%r2047|%p165, %r2046, 16, 31, -1;
	{ .reg .b32 tmp; mov.b64 {tmp, %r2048}, %rd1600; }
	shfl.sync.down.b32	%r2049|%p166, %r2048, 16, 31, -1;
	cvt.u64.u32 	%rd832, %r2049;
	shl.b64 	%rd833, %rd832, 32;
	cvt.u64.u32 	%rd834, %r2047;
	add.s64 	%rd835, %rd1600, %rd834;
	add.s64 	%rd836, %rd835, %rd833;
	cvt.u32.u64 	%r2050, %rd835;
	shfl.sync.down.b32	%r2051|%p167, %r2050, 8, 31, -1;
	{ .reg .b32 tmp; mov.b64 {tmp, %r2052}, %rd836; }
	shfl.sync.down.b32	%r2053|%p168, %r2052, 8, 31, -1;
	cvt.u64.u32 	%rd837, %r2053;
	shl.b64 	%rd838, %rd837, 32;
	cvt.u64.u32 	%rd839, %r2051;
	add.s64 	%rd840, %rd836, %rd839;
	add.s64 	%rd841, %rd840, %rd838;
	cvt.u32.u64 	%r2054, %rd840;
	shfl.sync.down.b32	%r2055|%p169, %r2054, 4, 31, -1;
	{ .reg .b32 tmp; mov.b64 {tmp, %r2056}, %rd841; }
	shfl.sync.down.b32	%r2057|%p170, %r2056, 4, 31, -1;
	cvt.u64.u32 	%rd842, %r2057;
	shl.b64 	%rd843, %rd842, 32;
	cvt.u64.u32 	%rd844, %r2055;
	add.s64 	%rd845, %rd841, %rd844;
	add.s64 	%rd846, %rd845, %rd843;
	cvt.u32.u64 	%r2058, %rd845;
	shfl.sync.down.b32	%r2059|%p171, %r2058, 2, 31, -1;
	{ .reg .b32 tmp; mov.b64 {tmp, %r2060}, %rd846; }
	shfl.sync.down.b32	%r2061|%p172, %r2060, 2, 31, -1;
	cvt.u64.u32 	%rd847, %r2061;
	shl.b64 	%rd848, %rd847, 32;
	cvt.u64.u32 	%rd849, %r2059;
	add.s64 	%rd850, %rd846, %rd849;
	add.s64 	%rd851, %rd850, %rd848;
	cvt.u32.u64 	%r2062, %rd850;
	shfl.sync.down.b32	%r2063|%p173, %r2062, 1, 31, -1;
	{ .reg .b32 tmp; mov.b64 {tmp, %r2064}, %rd851; }
	shfl.sync.down.b32	%r2065|%p174, %r2064, 1, 31, -1;
	cvt.u64.u32 	%rd852, %r2065;
	shl.b64 	%rd853, %rd852, 32;
	cvt.u64.u32 	%rd854, %r2063;
	add.s64 	%rd855, %rd851, %rd854;
	add.s64 	%rd856, %rd855, %rd853;
	mul.wide.u32 	%rd857, %r4721, 523776;
	add.s64 	%rd93, %rd34, %rd857;
	mul.lo.s64 	%rd94, %rd856, %rd13;
	mov.b64 	%rd1601, 0;
	mov.b32 	%r4736, 0;
$L__BB1_59:
	add.s32 	%r2066, %r6, %r4736;
	ld.shared.v4.b32 	{%r2067, %r2068, %r2069, %r2070}, [%r2066];
	shl.b32 	%r2071, %r4736, 10;
	or.b32  	%r2072, %r2071, %r15;
	cvt.u64.u32 	%rd858, %r2072;
	add.s64 	%rd859, %rd93, %rd858;
	ld.global.nc.u8 	%rs239, [%rd859+1119232];
	cvt.u32.u8 	%r2073, %rs239;
	ld.global.nc.u8 	%rs240, [%rd859+1118208];
	cvt.u32.u8 	%r2074, %rs240;
	prmt.b32 	%r2075, %r2074, %r2073, 0x3340U;
	ld.global.nc.u8 	%rs241, [%rd859+1117184];
	cvt.u32.u8 	%r2076, %rs241;
	ld.global.nc.u8 	%rs242, [%rd859+1116160];
	cvt.u32.u8 	%r2077, %rs242;
	prmt.b32 	%r2078, %r2077, %r2076, 0x3340U;
	prmt.b32 	%r2079, %r2078, %r2075, 0x5410U;
	mov.b32 	%r2080, 0;
	dp4a.s32.s32 	%r2081, %r2079, %r2067, %r2080;
	ld.global.nc.u8 	%rs243, [%rd859+1123328];
	cvt.u32.u8 	%r2082, %rs243;
	ld.global.nc.u8 	%rs244, [%rd859+1122304];
	cvt.u32.u8 	%r2083, %rs244;
	prmt.b32 	%r2084, %r2083, %r2082, 0x3340U;
	ld.global.nc.u8 	%rs245, [%rd859+1121280];
	cvt.u32.u8 	%r2085, %rs245;
	ld.global.nc.u8 	%rs246, [%rd859+1120256];
	cvt.u32.u8 	%r2086, %rs246;
	prmt.b32 	%r2087, %r2086, %r2085, 0x3340U;
	prmt.b32 	%r2088, %r2087, %r2084, 0x5410U;
	dp4a.s32.s32 	%r2089, %r2088, %r2068, %r2081;
	ld.global.nc.u8 	%rs247, [%rd859+1127424];
	cvt.u32.u8 	%r2090, %rs247;
	ld.global.nc.u8 	%rs248, [%rd859+1126400];
	cvt.u32.u8 	%r2091, %rs248;
	prmt.b32 	%r2092, %r2091, %r2090, 0x3340U;
	ld.global.nc.u8 	%rs249, [%rd859+1125376];
	cvt.u32.u8 	%r2093, %rs249;
	ld.global.nc.u8 	%rs250, [%rd859+1124352];
	cvt.u32.u8 	%r2094, %rs250;
	prmt.b32 	%r2095, %r2094, %r2093, 0x3340U;
	prmt.b32 	%r2096, %r2095, %r2092, 0x5410U;
	dp4a.s32.s32 	%r2097, %r2096, %r2069, %r2089;
	ld.global.nc.u8 	%rs251, [%rd859+1131520];
	cvt.u32.u8 	%r2098, %rs251;
	ld.global.nc.u8 	%rs252, [%rd859+1130496];
	cvt.u32.u8 	%r2099, %rs252;
	prmt.b32 	%r2100, %r2099, %r2098, 0x3340U;
	ld.global.nc.u8 	%rs253, [%rd859+1129472];
	cvt.u32.u8 	%r2101, %rs253;
	ld.global.nc.u8 	%rs254, [%rd859+1128448];
	cvt.u32.u8 	%r2102, %rs254;
	prmt.b32 	%r2103, %r2102, %r2101, 0x3340U;
	prmt.b32 	%r2104, %r2103, %r2100, 0x5410U;
	dp4a.s32.s32 	%r2105, %r2104, %r2070, %r2097;
	cvt.s64.s32 	%rd860, %r2105;
	add.s64 	%rd1601, %rd860, %rd1601;
	add.s32 	%r4736, %r4736, 16;
	setp.ne.s32 	%p175, %r4736, 256;
	@%p175 bra 	$L__BB1_59;
	add.s64 	%rd97, %rd93, 1116160;
	add.s32 	%r2107, %r22, -252;
	shr.u32 	%r2108, %r2107, 16;
	xor.b32  	%r2109, %r2108, %r2107;
	mul.lo.s32 	%r2110, %r2109, -2048144789;
	shr.u32 	%r2111, %r2110, 13;
	xor.b32  	%r2112, %r2111, %r2110;
	mul.lo.s32 	%r2113, %r2112, -1028477387;
	shr.u32 	%r2114, %r2113, 16;
	xor.b32  	%r2115, %r2114, %r2113;
	and.b32  	%r2116, %r2115, 1;
	setp.eq.b32 	%p176, %r2116, 1;
	shr.u32 	%r2117, %r2115, 1;
	and.b32  	%r2118, %r2117, 31;
	neg.s32 	%r2119, %r2118;
	selp.b32 	%r2120, %r2118, %r2119, %p176;
	cvt.s64.s32 	%rd862, %r2120;
	mul.lo.s64 	%rd863, %rd94, %rd862;
	shr.s64 	%rd864, %rd863, 8;
	add.s64 	%rd865, %rd1601, %rd864;
	shr.s64 	%rd866, %rd865, 8;
	max.s64 	%rd867, %rd866, -127;
	min.s64 	%rd868, %rd867, 127;
	cvt.u16.u64 	%rs25, %rd868;
	mov.b64 	%rd1602, 0;
	mov.b32 	%r4737, 0;
$L__BB1_61:
	add.s32 	%r2121, %r6, %r4737;
	ld.shared.v4.b32 	{%r2122, %r2123, %r2124, %r2125}, [%r2121];
	shl.b32 	%r2126, %r4737, 10;
	or.b32  	%r2127, %r2126, %r15;
	cvt.u64.u32 	%rd869, %r2127;
	add.s64 	%rd870, %rd97, %rd869;
	ld.global.nc.u8 	%rs255, [%rd870+3328];
	cvt.u32.u8 	%r2128, %rs255;
	ld.global.nc.u8 	%rs256, [%rd870+2304];
	cvt.u32.u8 	%r2129, %rs256;
	prmt.b32 	%r2130, %r2129, %r2128, 0x3340U;
	ld.global.nc.u8 	%rs257, [%rd870+1280];
	cvt.u32.u8 	%r2131, %rs257;
	ld.global.nc.u8 	%rs258, [%rd870+256];
	cvt.u32.u8 	%r2132, %rs258;
	prmt.b32 	%r2133, %r2132, %r2131, 0x3340U;
	prmt.b32 	%r2134, %r2133, %r2130, 0x5410U;
	mov.b32 	%r2135, 0;
	dp4a.s32.s32 	%r2136, %r2134, %r2122, %r2135;
	ld.global.nc.u8 	%rs259, [%rd870+7424];
	cvt.u32.u8 	%r2137, %rs259;
	ld.global.nc.u8 	%rs260, [%rd870+6400];
	cvt.u32.u8 	%r2138, %rs260;
	prmt.b32 	%r2139, %r2138, %r2137, 0x3340U;
	ld.global.nc.u8 	%rs261, [%rd870+5376];
	cvt.u32.u8 	%r2140, %rs261;
	ld.global.nc.u8 	%rs262, [%rd870+4352];
	cvt.u32.u8 	%r2141, %rs262;
	prmt.b32 	%r2142, %r2141, %r2140, 0x3340U;
	prmt.b32 	%r2143, %r2142, %r2139, 0x5410U;
	dp4a.s32.s32 	%r2144, %r2143, %r2123, %r2136;
	ld.global.nc.u8 	%rs263, [%rd870+11520];
	cvt.u32.u8 	%r2145, %rs263;
	ld.global.nc.u8 	%rs264, [%rd870+10496];
	cvt.u32.u8 	%r2146, %rs264;
	prmt.b32 	%r2147, %r2146, %r2145, 0x3340U;
	ld.global.nc.u8 	%rs265, [%rd870+9472];
	cvt.u32.u8 	%r2148, %rs265;
	ld.global.nc.u8 	%rs266, [%rd870+8448];
	cvt.u32.u8 	%r2149, %rs266;
	prmt.b32 	%r2150, %r2149, %r2148, 0x3340U;
	prmt.b32 	%r2151, %r2150, %r2147, 0x5410U;
	dp4a.s32.s32 	%r2152, %r2151, %r2124, %r2144;
	ld.global.nc.u8 	%rs267, [%rd870+15616];
	cvt.u32.u8 	%r2153, %rs267;
	ld.global.nc.u8 	%rs268, [%rd870+14592];
	cvt.u32.u8 	%r2154, %rs268;
	prmt.b32 	%r2155, %r2154, %r2153, 0x3340U;
	ld.global.nc.u8 	%rs269, [%rd870+13568];
	cvt.u32.u8 	%r2156, %rs269;
	ld.global.nc.u8 	%rs270, [%rd870+12544];
	cvt.u32.u8 	%r2157, %rs270;
	prmt.b32 	%r2158, %r2157, %r2156, 0x3340U;
	prmt.b32 	%r2159, %r2158, %r2155, 0x5410U;
	dp4a.s32.s32 	%r2160, %r2159, %r2125, %r2152;
	cvt.s64.s32 	%rd871, %r2160;
	add.s64 	%rd1602, %rd871, %rd1602;
	add.s32 	%r4737, %r4737, 16;
	setp.ne.s32 	%p177, %r4737, 256;
	@%p177 bra 	$L__BB1_61;
	add.s32 	%r2162, %r22, 930723844;
	shr.u32 	%r2163, %r2162, 16;
	xor.b32  	%r2164, %r2163, %r2162;
	mul.lo.s32 	%r2165, %r2164, -2048144789;
	shr.u32 	%r2166, %r2165, 13;
	xor.b32  	%r2167, %r2166, %r2165;
	mul.lo.s32 	%r2168, %r2167, -1028477387;
	shr.u32 	%r2169, %r2168, 16;
	xor.b32  	%r2170, %r2169, %r2168;
	and.b32  	%r2171, %r2170, 1;
	setp.eq.b32 	%p178, %r2171, 1;
	shr.u32 	%r2172, %r2170, 1;
	and.b32  	%r2173, %r2172, 31;
	neg.s32 	%r2174, %r2173;
	selp.b32 	%r2175, %r2173, %r2174, %p178;
	cvt.s64.s32 	%rd873, %r2175;
	mul.lo.s64 	%rd874, %rd94, %rd873;
	shr.s64 	%rd875, %rd874, 8;
	add.s64 	%rd876, %rd1602, %rd875;
	shr.s64 	%rd877, %rd876, 8;
	max.s64 	%rd878, %rd877, -127;
	min.s64 	%rd879, %rd878, 127;
	cvt.u16.u64 	%rs26, %rd879;
	mov.b64 	%rd1603, 0;
	mov.b32 	%r4738, 0;
$L__BB1_63:
	add.s32 	%r2176, %r6, %r4738;
	ld.shared.v4.b32 	{%r2177, %r2178, %r2179, %r2180}, [%r2176];
	shl.b32 	%r2181, %r4738, 10;
	or.b32  	%r2182, %r2181, %r15;
	cvt.u64.u32 	%rd880, %r2182;
	add.s64 	%rd881, %rd97, %rd880;
	ld.global.nc.u8 	%rs271, [%rd881+3584];
	cvt.u32.u8 	%r2183, %rs271;
	ld.global.nc.u8 	%rs272, [%rd881+2560];
	cvt.u32.u8 	%r2184, %rs272;
	prmt.b32 	%r2185, %r2184, %r2183, 0x3340U;
	ld.global.nc.u8 	%rs273, [%rd881+1536];
	cvt.u32.u8 	%r2186, %rs273;
	ld.global.nc.u8 	%rs274, [%rd881+512];
	cvt.u32.u8 	%r2187, %rs274;
	prmt.b32 	%r2188, %r2187, %r2186, 0x3340U;
	prmt.b32 	%r2189, %r2188, %r2185, 0x5410U;
	mov.b32 	%r2190, 0;
	dp4a.s32.s32 	%r2191, %r2189, %r2177, %r2190;
	ld.global.nc.u8 	%rs275, [%rd881+7680];
	cvt.u32.u8 	%r2192, %rs275;
	ld.global.nc.u8 	%rs276, [%rd881+6656];
	cvt.u32.u8 	%r2193, %rs276;
	prmt.b32 	%r2194, %r2193, %r2192, 0x3340U;
	ld.global.nc.u8 	%rs277, [%rd881+5632];
	cvt.u32.u8 	%r2195, %rs277;
	ld.global.nc.u8 	%rs278, [%rd881+4608];
	cvt.u32.u8 	%r2196, %rs278;
	prmt.b32 	%r2197, %r2196, %r2195, 0x3340U;
	prmt.b32 	%r2198, %r2197, %r2194, 0x5410U;
	dp4a.s32.s32 	%r2199, %r2198, %r2178, %r2191;
	ld.global.nc.u8 	%rs279, [%rd881+11776];
	cvt.u32.u8 	%r2200, %rs279;
	ld.global.nc.u8 	%rs280, [%rd881+10752];
	cvt.u32.u8 	%r2201, %rs280;
	prmt.b32 	%r2202, %r2201, %r2200, 0x3340U;
	ld.global.nc.u8 	%rs281, [%rd881+9728];
	cvt.u32.u8 	%r2203, %rs281;
	ld.global.nc.u8 	%rs282, [%rd881+8704];
	cvt.u32.u8 	%r2204, %rs282;
	prmt.b32 	%r2205, %r2204, %r2203, 0x3340U;
	prmt.b32 	%r2206, %r2205, %r2202, 0x5410U;
	dp4a.s32.s32 	%r2207, %r2206, %r2179, %r2199;
	ld.global.nc.u8 	%rs283, [%rd881+15872];
	cvt.u32.u8 	%r2208, %rs283;
	ld.global.nc.u8 	%rs284, [%rd881+14848];
	cvt.u32.u8 	%r2209, %rs284;
	prmt.b32 	%r2210, %r2209, %r2208, 0x3340U;
	ld.global.nc.u8 	%rs285, [%rd881+13824];
	cvt.u32.u8 	%r2211, %rs285;
	ld.global.nc.u8 	%rs286, [%rd881+12800];
	cvt.u32.u8 	%r2212, %rs286;
	prmt.b32 	%r2213, %r2212, %r2211, 0x3340U;
	prmt.b32 	%r2214, %r2213, %r2210, 0x5410U;
	dp4a.s32.s32 	%r2215, %r2214, %r2180, %r2207;
	cvt.s64.s32 	%rd882, %r2215;
	add.s64 	%rd1603, %rd882, %rd1603;
	add.s32 	%r4738, %r4738, 16;
	setp.ne.s32 	%p179, %r4738, 256;
	@%p179 bra 	$L__BB1_63;
	add.s32 	%r2217, %r22, 1861447940;
	shr.u32 	%r2218, %r2217, 16;
	xor.b32  	%r2219, %r2218, %r2217;
	mul.lo.s32 	%r2220, %r2219, -2048144789;
	shr.u32 	%r2221, %r2220, 13;
	xor.b32  	%r2222, %r2221, %r2220;
	mul.lo.s32 	%r2223, %r2222, -1028477387;
	shr.u32 	%r2224, %r2223, 16;
	xor.b32  	%r2225, %r2224, %r2223;
	and.b32  	%r2226, %r2225, 1;
	setp.eq.b32 	%p180, %r2226, 1;
	shr.u32 	%r2227, %r2225, 1;
	and.b32  	%r2228, %r2227, 31;
	neg.s32 	%r2229, %r2228;
	selp.b32 	%r2230, %r2228, %r2229, %p180;
	cvt.s64.s32 	%rd884, %r2230;
	mul.lo.s64 	%rd885, %rd94, %rd884;
	shr.s64 	%rd886, %rd885, 8;
	add.s64 	%rd887, %rd1603, %rd886;
	shr.s64 	%rd888, %rd887, 8;
	max.s64 	%rd889, %rd888, -127;
	min.s64 	%rd890, %rd889, 127;
	cvt.u16.u64 	%rs27, %rd890;
	mov.b64 	%rd1604, 0;
	mov.b32 	%r4739, 0;
$L__BB1_65:
	add.s32 	%r2231, %r6, %r4739;
	ld.shared.v4.b32 	{%r2232, %r2233, %r2234, %r2235}, [%r2231];
	shl.b32 	%r2236, %r4739, 10;
	or.b32  	%r2237, %r2236, %r15;
	cvt.u64.u32 	%rd891, %r2237;
	add.s64 	%rd892, %rd97, %rd891;
	ld.global.nc.u8 	%rs287, [%rd892+3840];
	cvt.u32.u8 	%r2238, %rs287;
	ld.global.nc.u8 	%rs288, [%rd892+2816];
	cvt.u32.u8 	%r2239, %rs288;
	prmt.b32 	%r2240, %r2239, %r2238, 0x3340U;
	ld.global.nc.u8 	%rs289, [%rd892+1792];
	cvt.u32.u8 	%r2241, %rs289;
	ld.global.nc.u8 	%rs290, [%rd892+768];
	cvt.u32.u8 	%r2242, %rs290;
	prmt.b32 	%r2243, %r2242, %r2241, 0x3340U;
	prmt.b32 	%r2244, %r2243, %r2240, 0x5410U;
	mov.b32 	%r2245, 0;
	dp4a.s32.s32 	%r2246, %r2244, %r2232, %r2245;
	ld.global.nc.u8 	%rs291, [%rd892+7936];
	cvt.u32.u8 	%r2247, %rs291;
	ld.global.nc.u8 	%rs292, [%rd892+6912];
	cvt.u32.u8 	%r2248, %rs292;
	prmt.b32 	%r2249, %r2248, %r2247, 0x3340U;
	ld.global.nc.u8 	%rs293, [%rd892+5888];
	cvt.u32.u8 	%r2250, %rs293;
	ld.global.nc.u8 	%rs294, [%rd892+4864];
	cvt.u32.u8 	%r2251, %rs294;
	prmt.b32 	%r2252, %r2251, %r2250, 0x3340U;
	prmt.b32 	%r2253, %r2252, %r2249, 0x5410U;
	dp4a.s32.s32 	%r2254, %r2253, %r2233, %r2246;
	ld.global.nc.u8 	%rs295, [%rd892+12032];
	cvt.u32.u8 	%r2255, %rs295;
	ld.global.nc.u8 	%rs296, [%rd892+11008];
	cvt.u32.u8 	%r2256, %rs296;
	prmt.b32 	%r2257, %r2256, %r2255, 0x3340U;
	ld.global.nc.u8 	%rs297, [%rd892+9984];
	cvt.u32.u8 	%r2258, %rs297;
	ld.global.nc.u8 	%rs298, [%rd892+8960];
	cvt.u32.u8 	%r2259, %rs298;
	prmt.b32 	%r2260, %r2259, %r2258, 0x3340U;
	prmt.b32 	%r2261, %r2260, %r2257, 0x5410U;
	dp4a.s32.s32 	%r2262, %r2261, %r2234, %r2254;
	ld.global.nc.u8 	%rs299, [%rd892+16128];
	cvt.u32.u8 	%r2263, %rs299;
	ld.global.nc.u8 	%rs300, [%rd892+15104];
	cvt.u32.u8 	%r2264, %rs300;
	prmt.b32 	%r2265, %r2264, %r2263, 0x3340U;
	ld.global.nc.u8 	%rs301, [%rd892+14080];
	cvt.u32.u8 	%r2266, %rs301;
	ld.global.nc.u8 	%rs302, [%rd892+13056];
	cvt.u32.u8 	%r2267, %rs302;
	prmt.b32 	%r2268, %r2267, %r2266, 0x3340U;
	prmt.b32 	%r2269, %r2268, %r2265, 0x5410U;
	dp4a.s32.s32 	%r2270, %r2269, %r2235, %r2262;
	cvt.s64.s32 	%rd893, %r2270;
	add.s64 	%rd1604, %rd893, %rd1604;
	add.s32 	%r4739, %r4739, 16;
	setp.ne.s32 	%p181, %r4739, 256;
	@%p181 bra 	$L__BB1_65;
	add.s32 	%r2272, %r22, -1502795260;
	shr.u32 	%r2273, %r2272, 16;
	xor.b32  	%r2274, %r2273, %r2272;
	mul.lo.s32 	%r2275, %r2274, -2048144789;
	shr.u32 	%r2276, %r2275, 13;
	xor.b32  	%r2277, %r2276, %r2275;
	mul.lo.s32 	%r2278, %r2277, -1028477387;
	shr.u32 	%r2279, %r2278, 16;
	xor.b32  	%r2280, %r2279, %r2278;
	and.b32  	%r2281, %r2280, 1;
	setp.eq.b32 	%p182, %r2281, 1;
	shr.u32 	%r2282, %r2280, 1;
	and.b32  	%r2283, %r2282, 31;
	neg.s32 	%r2284, %r2283;
	selp.b32 	%r2285, %r2283, %r2284, %p182;
	cvt.s64.s32 	%rd895, %r2285;
	mul.lo.s64 	%rd896, %rd94, %rd895;
	shr.s64 	%rd897, %rd896, 8;
	add.s64 	%rd898, %rd1604, %rd897;
	shr.s64 	%rd899, %rd898, 8;
	max.s64 	%rd900, %rd899, -127;
	min.s64 	%rd901, %rd900, 127;
	cvt.u16.u64 	%rs28, %rd901;
	mov.b64 	%rd1605, 0;
	mov.b32 	%r4740, 0;
$L__BB1_67:
	add.s32 	%r2286, %r6, %r4740;
	ld.shared.v4.b32 	{%r2287, %r2288, %r2289, %r2290}, [%r2286];
	shl.b32 	%r2291, %r4740, 10;
	or.b32  	%r2292, %r2291, %r15;
	cvt.u64.u32 	%rd902, %r2292;
	add.s64 	%rd903, %rd97, %rd902;
	ld.global.nc.u8 	%rs303, [%rd903+3104];
	cvt.u32.u8 	%r2293, %rs303;
	ld.global.nc.u8 	%rs304, [%rd903+2080];
	cvt.u32.u8 	%r2294, %rs304;
	prmt.b32 	%r2295, %r2294, %r2293, 0x3340U;
	ld.global.nc.u8 	%rs305, [%rd903+1056];
	cvt.u32.u8 	%r2296, %rs305;
	ld.global.nc.u8 	%rs306, [%rd903+32];
	cvt.u32.u8 	%r2297, %rs306;
	prmt.b32 	%r2298, %r2297, %r2296, 0x3340U;
	prmt.b32 	%r2299, %r2298, %r2295, 0x5410U;
	mov.b32 	%r2300, 0;
	dp4a.s32.s32 	%r2301, %r2299, %r2287, %r2300;
	ld.global.nc.u8 	%rs307, [%rd903+7200];
	cvt.u32.u8 	%r2302, %rs307;
	ld.global.nc.u8 	%rs308, [%rd903+6176];
	cvt.u32.u8 	%r2303, %rs308;
	prmt.b32 	%r2304, %r2303, %r2302, 0x3340U;
	ld.global.nc.u8 	%rs309, [%rd903+5152];
	cvt.u32.u8 	%r2305, %rs309;
	ld.global.nc.u8 	%rs310, [%rd903+4128];
	cvt.u32.u8 	%r2306, %rs310;
	prmt.b32 	%r2307, %r2306, %r2305, 0x3340U;
	prmt.b32 	%r2308, %r2307, %r2304, 0x5410U;
	dp4a.s32.s32 	%r2309, %r2308, %r2288, %r2301;
	ld.global.nc.u8 	%rs311, [%rd903+11296];
	cvt.u32.u8 	%r2310, %rs311;
	ld.global.nc.u8 	%rs312, [%rd903+10272];
	cvt.u32.u8 	%r2311, %rs312;
	prmt.b32 	%r2312, %r2311, %r2310, 0x3340U;
	ld.global.nc.u8 	%rs313, [%rd903+9248];
	cvt.u32.u8 	%r2313, %rs313;
	ld.global.nc.u8 	%rs314, [%rd903+8224];
	cvt.u32.u8 	%r2314, %rs314;
	prmt.b32 	%r2315, %r2314, %r2313, 0x3340U;
	prmt.b32 	%r2316, %r2315, %r2312, 0x5410U;
	dp4a.s32.s32 	%r2317, %r2316, %r2289, %r2309;
	ld.global.nc.u8 	%rs315, [%rd903+15392];
	cvt.u32.u8 	%r2318, %rs315;
	ld.global.nc.u8 	%rs316, [%rd903+14368];
	cvt.u32.u8 	%r2319, %rs316;
	prmt.b32 	%r2320, %r2319, %r2318, 0x3340U;
	ld.global.nc.u8 	%rs317, [%rd903+13344];
	cvt.u32.u8 	%r2321, %rs317;
	ld.global.nc.u8 	%rs318, [%rd903+12320];
	cvt.u32.u8 	%r2322, %rs318;
	prmt.b32 	%r2323, %r2322, %r2321, 0x3340U;
	prmt.b32 	%r2324, %r2323, %r2320, 0x5410U;
	dp4a.s32.s32 	%r2325, %r2324, %r2290, %r2317;
	cvt.s64.s32 	%rd904, %r2325;
	add.s64 	%rd1605, %rd904, %rd1605;
	add.s32 	%r4740, %r4740, 16;
	setp.ne.s32 	%p183, %r4740, 256;
	@%p183 bra 	$L__BB1_67;
	add.s32 	%r2327, %r22, -957401564;
	shr.u32 	%r2328, %r2327, 16;
	xor.b32  	%r2329, %r2328, %r2327;
	mul.lo.s32 	%r2330, %r2329, -2048144789;
	shr.u32 	%r2331, %r2330, 13;
	xor.b32  	%r2332, %r2331, %r2330;
	mul.lo.s32 	%r2333, %r2332, -1028477387;
	shr.u32 	%r2334, %r2333, 16;
	xor.b32  	%r2335, %r2334, %r2333;
	and.b32  	%r2336, %r2335, 1;
	setp.eq.b32 	%p184, %r2336, 1;
	shr.u32 	%r2337, %r2335, 1;
	and.b32  	%r2338, %r2337, 31;
	neg.s32 	%r2339, %r2338;
	selp.b32 	%r2340, %r2338, %r2339, %p184;
	cvt.s64.s32 	%rd906, %r2340;
	mul.lo.s64 	%rd907, %rd94, %rd906;
	shr.s64 	%rd908, %rd907, 8;
	add.s64 	%rd909, %rd1605, %rd908;
	shr.s64 	%rd910, %rd909, 8;
	max.s64 	%rd911, %rd910, -127;
	min.s64 	%rd912, %rd911, 127;
	cvt.u16.u64 	%rs29, %rd912;
	mov.b64 	%rd1606, 0;
	mov.b32 	%r4741, 0;
$L__BB1_69:
	add.s32 	%r2341, %r6, %r4741;
	ld.shared.v4.b32 	{%r2342, %r2343, %r2344, %r2345}, [%r2341];
	shl.b32 	%r2346, %r4741, 10;
	or.b32  	%r2347, %r2346, %r15;
	cvt.u64.u32 	%rd913, %r2347;
	add.s64 	%rd914, %rd97, %rd913;
	ld.global.nc.u8 	%rs319, [%rd914+3360];
	cvt.u32.u8 	%r2348, %rs319;
	ld.global.nc.u8 	%rs320, [%rd914+2336];
	cvt.u32.u8 	%r2349, %rs320;
	prmt.b32 	%r2350, %r2349, %r2348, 0x3340U;
	ld.global.nc.u8 	%rs321, [%rd914+1312];
	cvt.u32.u8 	%r2351, %rs321;
	ld.global.nc.u8 	%rs322, [%rd914+288];
	cvt.u32.u8 	%r2352, %rs322;
	prmt.b32 	%r2353, %r2352, %r2351, 0x3340U;
	prmt.b32 	%r2354, %r2353, %r2350, 0x5410U;
	mov.b32 	%r2355, 0;
	dp4a.s32.s32 	%r2356, %r2354, %r2342, %r2355;
	ld.global.nc.u8 	%rs323, [%rd914+7456];
	cvt.u32.u8 	%r2357, %rs323;
	ld.global.nc.u8 	%rs324, [%rd914+6432];
	cvt.u32.u8 	%r2358, %rs324;
	prmt.b32 	%r2359, %r2358, %r2357, 0x3340U;
	ld.global.nc.u8 	%rs325, [%rd914+5408];
	cvt.u32.u8 	%r2360, %rs325;
	ld.global.nc.u8 	%rs326, [%rd914+4384];
	cvt.u32.u8 	%r2361, %rs326;
	prmt.b32 	%r2362, %r2361, %r2360, 0x3340U;
	prmt.b32 	%r2363, %r2362, %r2359, 0x5410U;
	dp4a.s32.s32 	%r2364, %r2363, %r2343, %r2356;
	ld.global.nc.u8 	%rs327, [%rd914+11552];
	cvt.u32.u8 	%r2365, %rs327;
	ld.global.nc.u8 	%rs328, [%rd914+10528];
	cvt.u32.u8 	%r2366, %rs328;
	prmt.b32 	%r2367, %r2366, %r2365, 0x3340U;
	ld.global.nc.u8 	%rs329, [%rd914+9504];
	cvt.u32.u8 	%r2368, %rs329;
	ld.global.nc.u8 	%rs330, [%rd914+8480];
	cvt.u32.u8 	%r2369, %rs330;
	prmt.b32 	%r2370, %r2369, %r2368, 0x3340U;
	prmt.b32 	%r2371, %r2370, %r2367, 0x5410U;
	dp4a.s32.s32 	%r2372, %r2371, %r2344, %r2364;
	ld.global.nc.u8 	%rs331, [%rd914+15648];
	cvt.u32.u8 	%r2373, %rs331;
	ld.global.nc.u8 	%rs332, [%rd914+14624];
	cvt.u32.u8 	%r2374, %rs332;
	prmt.b32 	%r2375, %r2374, %r2373, 0x3340U;
	ld.global.nc.u8 	%rs333, [%rd914+13600];
	cvt.u32.u8 	%r2376, %rs333;
	ld.global.nc.u8 	%rs334, [%rd914+12576];
	cvt.u32.u8 	%r2377, %rs334;
	prmt.b32 	%r2378, %r2377, %r2376, 0x3340U;
	prmt.b32 	%r2379, %r2378, %r2375, 0x5410U;
	dp4a.s32.s32 	%r2380, %r2379, %r2345, %r2372;
	cvt.s64.s32 	%rd915, %r2380;
	add.s64 	%rd1606, %rd915, %rd1606;
	add.s32 	%r4741, %r4741, 16;
	setp.ne.s32 	%p185, %r4741, 256;
	@%p185 bra 	$L__BB1_69;
	add.s32 	%r2382, %r22, -26677468;
	shr.u32 	%r2383, %r2382, 16;
	xor.b32  	%r2384, %r2383, %r2382;
	mul.lo.s32 	%r2385, %r2384, -2048144789;
	shr.u32 	%r2386, %r2385, 13;
	xor.b32  	%r2387, %r2386, %r2385;
	mul.lo.s32 	%r2388, %r2387, -1028477387;
	shr.u32 	%r2389, %r2388, 16;
	xor.b32  	%r2390, %r2389, %r2388;
	and.b32  	%r2391, %r2390, 1;
	setp.eq.b32 	%p186, %r2391, 1;
	shr.u32 	%r2392, %r2390, 1;
	and.b32  	%r2393, %r2392, 31;
	neg.s32 	%r2394, %r2393;
	selp.b32 	%r2395, %r2393, %r2394, %p186;
	cvt.s64.s32 	%rd917, %r2395;
	mul.lo.s64 	%rd918, %rd94, %rd917;
	shr.s64 	%rd919, %rd918, 8;
	add.s64 	%rd920, %rd1606, %rd919;
	shr.s64 	%rd921, %rd920, 8;
	max.s64 	%rd922, %rd921, -127;
	min.s64 	%rd923, %rd922, 127;
	cvt.u16.u64 	%rs30, %rd923;
	mov.b64 	%rd1607, 0;
	mov.b32 	%r4742, 0;
$L__BB1_71:
	add.s32 	%r2396, %r6, %r4742;
	ld.shared.v4.b32 	{%r2397, %r2398, %r2399, %r2400}, [%r2396];
	shl.b32 	%r2401, %r4742, 10;
	or.b32  	%r2402, %r2401, %r15;
	cvt.u64.u32 	%rd924, %r2402;
	add.s64 	%rd925, %rd97, %rd924;
	ld.global.nc.u8 	%rs335, [%rd925+3616];
	cvt.u32.u8 	%r2403, %rs335;
	ld.global.nc.u8 	%rs336, [%rd925+2592];
	cvt.u32.u8 	%r2404, %rs336;
	prmt.b32 	%r2405, %r2404, %r2403, 0x3340U;
	ld.global.nc.u8 	%rs337, [%rd925+1568];
	cvt.u32.u8 	%r2406, %rs337;
	ld.global.nc.u8 	%rs338, [%rd925+544];
	cvt.u32.u8 	%r2407, %rs338;
	prmt.b32 	%r2408, %r2407, %r2406, 0x3340U;
	prmt.b32 	%r2409, %r2408, %r2405, 0x5410U;
	mov.b32 	%r2410, 0;
	dp4a.s32.s32 	%r2411, %r2409, %r2397, %r2410;
	ld.global.nc.u8 	%rs339, [%rd925+7712];
	cvt.u32.u8 	%r2412, %rs339;
	ld.global.nc.u8 	%rs340, [%rd925+6688];
	cvt.u32.u8 	%r2413, %rs340;
	prmt.b32 	%r2414, %r2413, %r2412, 0x3340U;
	ld.global.nc.u8 	%rs341, [%rd925+5664];
	cvt.u32.u8 	%r2415, %rs341;
	ld.global.nc.u8 	%rs342, [%rd925+4640];
	cvt.u32.u8 	%r2416, %rs342;
	prmt.b32 	%r2417, %r2416, %r2415, 0x3340U;
	prmt.b32 	%r2418, %r2417, %r2414, 0x5410U;
	dp4a.s32.s32 	%r2419, %r2418, %r2398, %r2411;
	ld.global.nc.u8 	%rs343, [%rd925+11808];
	cvt.u32.u8 	%r2420, %rs343;
	ld.global.nc.u8 	%rs344, [%rd925+10784];
	cvt.u32.u8 	%r2421, %rs344;
	prmt.b32 	%r2422, %r2421, %r2420, 0x3340U;
	ld.global.nc.u8 	%rs345, [%rd925+9760];
	cvt.u32.u8 	%r2423, %rs345;
	ld.global.nc.u8 	%rs346, [%rd925+8736];
	cvt.u32.u8 	%r2424, %rs346;
	prmt.b32 	%r2425, %r2424, %r2423, 0x3340U;
	prmt.b32 	%r2426, %r2425, %r2422, 0x5410U;
	dp4a.s32.s32 	%r2427, %r2426, %r2399, %r2419;
	ld.global.nc.u8 	%rs347, [%rd925+15904];
	cvt.u32.u8 	%r2428, %rs347;
	ld.global.nc.u8 	%rs348, [%rd925+14880];
	cvt.u32.u8 	%r2429, %rs348;
	prmt.b32 	%r2430, %r2429, %r2428, 0x3340U;
	ld.global.nc.u8 	%rs349, [%rd925+13856];
	cvt.u32.u8 	%r2431, %rs349;
	ld.global.nc.u8 	%rs350, [%rd925+12832];
	cvt.u32.u8 	%r2432, %rs350;
	prmt.b32 	%r2433, %r2432, %r2431, 0x3340U;
	prmt.b32 	%r2434, %r2433, %r2430, 0x5410U;
	dp4a.s32.s32 	%r2435, %r2434, %r2400, %r2427;
	cvt.s64.s32 	%rd926, %r2435;
	add.s64 	%rd1607, %rd926, %rd1607;
	add.s32 	%r4742, %r4742, 16;
	setp.ne.s32 	%p187, %r4742, 256;
	@%p187 bra 	$L__BB1_71;
	add.s32 	%r2437, %r22, 904046628;
	shr.u32 	%r2438, %r2437, 16;
	xor.b32  	%r2439, %r2438, %r2437;
	mul.lo.s32 	%r2440, %r2439, -2048144789;
	shr.u32 	%r2441, %r2440, 13;
	xor.b32  	%r2442, %r2441, %r2440;
	mul.lo.s32 	%r2443, %r2442, -1028477387;
	shr.u32 	%r2444, %r2443, 16;
	xor.b32  	%r2445, %r2444, %r2443;
	and.b32  	%r2446, %r2445, 1;
	setp.eq.b32 	%p188, %r2446, 1;
	shr.u32 	%r2447, %r2445, 1;
	and.b32  	%r2448, %r2447, 31;
	neg.s32 	%r2449, %r2448;
	selp.b32 	%r2450, %r2448, %r2449, %p188;
	cvt.s64.s32 	%rd928, %r2450;
	mul.lo.s64 	%rd929, %rd94, %rd928;
	shr.s64 	%rd930, %rd929, 8;
	add.s64 	%rd931, %rd1607, %rd930;
	shr.s64 	%rd932, %rd931, 8;
	max.s64 	%rd933, %rd932, -127;
	min.s64 	%rd934, %rd933, 127;
	cvt.u16.u64 	%rs31, %rd934;
	mov.b64 	%rd1608, 0;
	mov.b32 	%r4743, 0;
$L__BB1_73:
	add.s32 	%r2451, %r6, %r4743;
	ld.shared.v4.b32 	{%r2452, %r2453, %r2454, %r2455}, [%r2451];
	shl.b32 	%r2456, %r4743, 10;
	or.b32  	%r2457, %r2456, %r15;
	cvt.u64.u32 	%rd935, %r2457;
	add.s64 	%rd936, %rd97, %rd935;
	ld.global.nc.u8 	%rs351, [%rd936+3872];
	cvt.u32.u8 	%r2458, %rs351;
	ld.global.nc.u8 	%rs352, [%rd936+2848];
	cvt.u32.u8 	%r2459, %rs352;
	prmt.b32 	%r2460, %r2459, %r2458, 0x3340U;
	ld.global.nc.u8 	%rs353, [%rd936+1824];
	cvt.u32.u8 	%r2461, %rs353;
	ld.global.nc.u8 	%rs354, [%rd936+800];
	cvt.u32.u8 	%r2462, %rs354;
	prmt.b32 	%r2463, %r2462, %r2461, 0x3340U;
	prmt.b32 	%r2464, %r2463, %r2460, 0x5410U;
	mov.b32 	%r2465, 0;
	dp4a.s32.s32 	%r2466, %r2464, %r2452, %r2465;
	ld.global.nc.u8 	%rs355, [%rd936+7968];
	cvt.u32.u8 	%r2467, %rs355;
	ld.global.nc.u8 	%rs356, [%rd936+6944];
	cvt.u32.u8 	%r2468, %rs356;
	prmt.b32 	%r2469, %r2468, %r2467, 0x3340U;
	ld.global.nc.u8 	%rs357, [%rd936+5920];
	cvt.u32.u8 	%r2470, %rs357;
	ld.global.nc.u8 	%rs358, [%rd936+4896];
	cvt.u32.u8 	%r2471, %rs358;
	prmt.b32 	%r2472, %r2471, %r2470, 0x3340U;
	prmt.b32 	%r2473, %r2472, %r2469, 0x5410U;
	dp4a.s32.s32 	%r2474, %r2473, %r2453, %r2466;
	ld.global.nc.u8 	%rs359, [%rd936+12064];
	cvt.u32.u8 	%r2475, %rs359;
	ld.global.nc.u8 	%rs360, [%rd936+11040];
	cvt.u32.u8 	%r2476, %rs360;
	prmt.b32 	%r2477, %r2476, %r2475, 0x3340U;
	ld.global.nc.u8 	%rs361, [%rd936+10016];
	cvt.u32.u8 	%r2478, %rs361;
	ld.global.nc.u8 	%rs362, [%rd936+8992];
	cvt.u32.u8 	%r2479, %rs362;
	prmt.b32 	%r2480, %r2479, %r2478, 0x3340U;
	prmt.b32 	%r2481, %r2480, %r2477, 0x5410U;
	dp4a.s32.s32 	%r2482, %r2481, %r2454, %r2474;
	ld.global.nc.u8 	%rs363, [%rd936+16160];
	cvt.u32.u8 	%r2483, %rs363;
	ld.global.nc.u8 	%rs364, [%rd936+15136];
	cvt.u32.u8 	%r2484, %rs364;
	prmt.b32 	%r2485, %r2484, %r2483, 0x3340U;
	ld.global.nc.u8 	%rs365, [%rd936+14112];
	cvt.u32.u8 	%r2486, %rs365;
	ld.global.nc.u8 	%rs366, [%rd936+13088];
	cvt.u32.u8 	%r2487, %rs366;
	prmt.b32 	%r2488, %r2487, %r2486, 0x3340U;
	prmt.b32 	%r2489, %r2488, %r2485, 0x5410U;
	dp4a.s32.s32 	%r2490, %r2489, %r2455, %r2482;
	cvt.s64.s32 	%rd937, %r2490;
	add.s64 	%rd1608, %rd937, %rd1608;
	add.s32 	%r4743, %r4743, 16;
	setp.ne.s32 	%p189, %r4743, 256;
	@%p189 bra 	$L__BB1_73;
	add.s32 	%r2492, %r22, 1834770724;
	shr.u32 	%r2493, %r2492, 16;
	xor.b32  	%r2494, %r2493, %r2492;
	mul.lo.s32 	%r2495, %r2494, -2048144789;
	shr.u32 	%r2496, %r2495, 13;
	xor.b32  	%r2497, %r2496, %r2495;
	mul.lo.s32 	%r2498, %r2497, -1028477387;
	shr.u32 	%r2499, %r2498, 16;
	xor.b32  	%r2500, %r2499, %r2498;
	and.b32  	%r2501, %r2500, 1;
	setp.eq.b32 	%p190, %r2501, 1;
	shr.u32 	%r2502, %r2500, 1;
	and.b32  	%r2503, %r2502, 31;
	neg.s32 	%r2504, %r2503;
	selp.b32 	%r2505, %r2503, %r2504, %p190;
	cvt.s64.s32 	%rd939, %r2505;
	mul.lo.s64 	%rd940, %rd94, %rd939;
	shr.s64 	%rd941, %rd940, 8;
	add.s64 	%rd942, %rd1608, %rd941;
	shr.s64 	%rd943, %rd942, 8;
	max.s64 	%rd944, %rd943, -127;
	min.s64 	%rd945, %rd944, 127;
	cvt.u16.u64 	%rs32, %rd945;
	mov.b64 	%rd1609, 0;
	mov.b32 	%r4744, 0;
$L__BB1_75:
	add.s32 	%r2506, %r6, %r4744;
	ld.shared.v4.b32 	{%r2507, %r2508, %r2509, %r2510}, [%r2506];
	shl.b32 	%r2511, %r4744, 10;
	or.b32  	%r2512, %r2511, %r15;
	cvt.u64.u32 	%rd946, %r2512;
	add.s64 	%rd947, %rd97, %rd946;
	ld.global.nc.u8 	%rs367, [%rd947+3136];
	cvt.u32.u8 	%r2513, %rs367;
	ld.global.nc.u8 	%rs368, [%rd947+2112];
	cvt.u32.u8 	%r2514, %rs368;
	prmt.b32 	%r2515, %r2514, %r2513, 0x3340U;
	ld.global.nc.u8 	%rs369, [%rd947+1088];
	cvt.u32.u8 	%r2516, %rs369;
	ld.global.nc.u8 	%rs370, [%rd947+64];
	cvt.u32.u8 	%r2517, %rs370;
	prmt.b32 	%r2518, %r2517, %r2516, 0x3340U;
	prmt.b32 	%r2519, %r2518, %r2515, 0x5410U;
	mov.b32 	%r2520, 0;
	dp4a.s32.s32 	%r2521, %r2519, %r2507, %r2520;
	ld.global.nc.u8 	%rs371, [%rd947+7232];
	cvt.u32.u8 	%r2522, %rs371;
	ld.global.nc.u8 	%rs372, [%rd947+6208];
	cvt.u32.u8 	%r2523, %rs372;
	prmt.b32 	%r2524, %r2523, %r2522, 0x3340U;
	ld.global.nc.u8 	%rs373, [%rd947+5184];
	cvt.u32.u8 	%r2525, %rs373;
	ld.global.nc.u8 	%rs374, [%rd947+4160];
	cvt.u32.u8 	%r2526, %rs374;
	prmt.b32 	%r2527, %r2526, %r2525, 0x3340U;
	prmt.b32 	%r2528, %r2527, %r2524, 0x5410U;
	dp4a.s32.s32 	%r2529, %r2528, %r2508, %r2521;
	ld.global.nc.u8 	%rs375, [%rd947+11328];
	cvt.u32.u8 	%r2530, %rs375;
	ld.global.nc.u8 	%rs376, [%rd947+10304];
	cvt.u32.u8 	%r2531, %rs376;
	prmt.b32 	%r2532, %r2531, %r2530, 0x3340U;
	ld.global.nc.u8 	%rs377, [%rd947+9280];
	cvt.u32.u8 	%r2533, %rs377;
	ld.global.nc.u8 	%rs378, [%rd947+8256];
	cvt.u32.u8 	%r2534, %rs378;
	prmt.b32 	%r2535, %r2534, %r2533, 0x3340U;
	prmt.b32 	%r2536, %r2535, %r2532, 0x5410U;
	dp4a.s32.s32 	%r2537, %r2536, %r2509, %r2529;
	ld.global.nc.u8 	%rs379, [%rd947+15424];
	cvt.u32.u8 	%r2538, %rs379;
	ld.global.nc.u8 	%rs380, [%rd947+14400];
	cvt.u32.u8 	%r2539, %rs380;
	prmt.b32 	%r2540, %r2539, %r2538, 0x3340U;
	ld.global.nc.u8 	%rs381, [%rd947+13376];
	cvt.u32.u8 	%r2541, %rs381;
	ld.global.nc.u8 	%rs382, [%rd947+12352];
	cvt.u32.u8 	%r2542, %rs382;
	prmt.b32 	%r2543, %r2542, %r2541, 0x3340U;
	prmt.b32 	%r2544, %r2543, %r2540, 0x5410U;
	dp4a.s32.s32 	%r2545, %r2544, %r2510, %r2537;
	cvt.s64.s32 	%rd948, %r2545;
	add.s64 	%rd1609, %rd948, %rd1609;
	add.s32 	%r4744, %r4744, 16;
	setp.ne.s32 	%p191, %r4744, 256;
	@%p191 bra 	$L__BB1_75;
	add.s32 	%r2547, %r22, -1914802876;
	shr.u32 	%r2548, %r2547, 16;
	xor.b32  	%r2549, %r2548, %r2547;
	mul.lo.s32 	%r2550, %r2549, -2048144789;
	shr.u32 	%r2551, %r2550, 13;
	xor.b32  	%r2552, %r2551, %r2550;
	mul.lo.s32 	%r2553, %r2552, -1028477387;
	shr.u32 	%r2554, %r2553, 16;
	xor.b32  	%r2555, %r2554, %r2553;
	and.b32  	%r2556, %r2555, 1;
	setp.eq.b32 	%p192, %r2556, 1;
	shr.u32 	%r2557, %r2555, 1;
	and.b32  	%r2558, %r2557, 31;
	neg.s32 	%r2559, %r2558;
	selp.b32 	%r2560, %r2558, %r2559, %p192;
	cvt.s64.s32 	%rd950, %r2560;
	mul.lo.s64 	%rd951, %rd94, %rd950;
	shr.s64 	%rd952, %rd951, 8;
	add.s64 	%rd953, %rd1609, %rd952;
	shr.s64 	%rd954, %rd953, 8;
	max.s64 	%rd955, %rd954, -127;
	min.s64 	%rd956, %rd955, 127;
	cvt.u16.u64 	%rs33, %rd956;
	mov.b64 	%rd1610, 0;
	mov.b32 	%r4745, 0;
$L__BB1_77:
	add.s32 	%r2561, %r6, %r4745;
	ld.shared.v4.b32 	{%r2562, %r2563, %r2564, %r2565}, [%r2561];
	shl.b32 	%r2566, %r4745, 10;
	or.b32  	%r2567, %r2566, %r15;
	cvt.u64.u32 	%rd957, %r2567;
	add.s64 	%rd958, %rd97, %rd957;
	ld.global.nc.u8 	%rs383, [%rd958+3392];
	cvt.u32.u8 	%r2568, %rs383;
	ld.global.nc.u8 	%rs384, [%rd958+2368];
	cvt.u32.u8 	%r2569, %rs384;
	prmt.b32 	%r2570, %r2569, %r2568, 0x3340U;
	ld.global.nc.u8 	%rs385, [%rd958+1344];
	cvt.u32.u8 	%r2571, %rs385;
	ld.global.nc.u8 	%rs386, [%rd958+320];
	cvt.u32.u8 	%r2572, %rs386;
	prmt.b32 	%r2573, %r2572, %r2571, 0x3340U;
	prmt.b32 	%r2574, %r2573, %r2570, 0x5410U;
	mov.b32 	%r2575, 0;
	dp4a.s32.s32 	%r2576, %r2574, %r2562, %r2575;
	ld.global.nc.u8 	%rs387, [%rd958+7488];
	cvt.u32.u8 	%r2577, %rs387;
	ld.global.nc.u8 	%rs388, [%rd958+6464];
	cvt.u32.u8 	%r2578, %rs388;
	prmt.b32 	%r2579, %r2578, %r2577, 0x3340U;
	ld.global.nc.u8 	%rs389, [%rd958+5440];
	cvt.u32.u8 	%r2580, %rs389;
	ld.global.nc.u8 	%rs390, [%rd958+4416];
	cvt.u32.u8 	%r2581, %rs390;
	prmt.b32 	%r2582, %r2581, %r2580, 0x3340U;
	prmt.b32 	%r2583, %r2582, %r2579, 0x5410U;
	dp4a.s32.s32 	%r2584, %r2583, %r2563, %r2576;
	ld.global.nc.u8 	%rs391, [%rd958+11584];
	cvt.u32.u8 	%r2585, %rs391;
	ld.global.nc.u8 	%rs392, [%rd958+10560];
	cvt.u32.u8 	%r2586, %rs392;
	prmt.b32 	%r2587, %r2586, %r2585, 0x3340U;
	ld.global.nc.u8 	%rs393, [%rd958+9536];
	cvt.u32.u8 	%r2588, %rs393;
	ld.global.nc.u8 	%rs394, [%rd958+8512];
	cvt.u32.u8 	%r2589, %rs394;
	prmt.b32 	%r2590, %r2589, %r2588, 0x3340U;
	prmt.b32 	%r2591, %r2590, %r2587, 0x5410U;
	dp4a.s32.s32 	%r2592, %r2591, %r2564, %r2584;
	ld.global.nc.u8 	%rs395, [%rd958+15680];
	cvt.u32.u8 	%r2593, %rs395;
	ld.global.nc.u8 	%rs396, [%rd958+14656];
	cvt.u32.u8 	%r2594, %rs396;
	prmt.b32 	%r2595, %r2594, %r2593, 0x3340U;
	ld.global.nc.u8 	%rs397, [%rd958+13632];
	cvt.u32.u8 	%r2596, %rs397;
	ld.global.nc.u8 	%rs398, [%rd958+12608];
	cvt.u32.u8 	%r2597, %rs398;
	prmt.b32 	%r2598, %r2597, %r2596, 0x3340U;
	prmt.b32 	%r2599, %r2598, %r2595, 0x5410U;
	dp4a.s32.s32 	%r2600, %r2599, %r2565, %r2592;
	cvt.s64.s32 	%rd959, %r2600;
	add.s64 	%rd1610, %rd959, %rd1610;
	add.s32 	%r4745, %r4745, 16;
	setp.ne.s32 	%p193, %r4745, 256;
	@%p193 bra 	$L__BB1_77;
	add.s32 	%r2602, %r22, -984078780;
	shr.u32 	%r2603, %r2602, 16;
	xor.b32  	%r2604, %r2603, %r2602;
	mul.lo.s32 	%r2605, %r2604, -2048144789;
	shr.u32 	%r2606, %r2605, 13;
	xor.b32  	%r2607, %r2606, %r2605;
	mul.lo.s32 	%r2608, %r2607, -1028477387;
	shr.u32 	%r2609, %r2608, 16;
	xor.b32  	%r2610, %r2609, %r2608;
	and.b32  	%r2611, %r2610, 1;
	setp.eq.b32 	%p194, %r2611, 1;
	shr.u32 	%r2612, %r2610, 1;
	and.b32  	%r2613, %r2612, 31;
	neg.s32 	%r2614, %r2613;
	selp.b32 	%r2615, %r2613, %r2614, %p194;
	cvt.s64.s32 	%rd961, %r2615;
	mul.lo.s64 	%rd962, %rd94, %rd961;
	shr.s64 	%rd963, %rd962, 8;
	add.s64 	%rd964, %rd1610, %rd963;
	shr.s64 	%rd965, %rd964, 8;
	max.s64 	%rd966, %rd965, -127;
	min.s64 	%rd967, %rd966, 127;
	cvt.u16.u64 	%rs34, %rd967;
	mov.b64 	%rd1611, 0;
	mov.b32 	%r4746, 0;
$L__BB1_79:
	add.s32 	%r2616, %r6, %r4746;
	ld.shared.v4.b32 	{%r2617, %r2618, %r2619, %r2620}, [%r2616];
	shl.b32 	%r2621, %r4746, 10;
	or.b32  	%r2622, %r2621, %r15;
	cvt.u64.u32 	%rd968, %r2622;
	add.s64 	%rd969, %rd97, %rd968;
	ld.global.nc.u8 	%rs399, [%rd969+3648];
	cvt.u32.u8 	%r2623, %rs399;
	ld.global.nc.u8 	%rs400, [%rd969+2624];
	cvt.u32.u8 	%r2624, %rs400;
	prmt.b32 	%r2625, %r2624, %r2623, 0x3340U;
	ld.global.nc.u8 	%rs401, [%rd969+1600];
	cvt.u32.u8 	%r2626, %rs401;
	ld.global.nc.u8 	%rs402, [%rd969+576];
	cvt.u32.u8 	%r2627, %rs402;
	prmt.b32 	%r2628, %r2627, %r2626, 0x3340U;
	prmt.b32 	%r2629, %r2628, %r2625, 0x5410U;
	mov.b32 	%r2630, 0;
	dp4a.s32.s32 	%r2631, %r2629, %r2617, %r2630;
	ld.global.nc.u8 	%rs403, [%rd969+7744];
	cvt.u32.u8 	%r2632, %rs403;
	ld.global.nc.u8 	%rs404, [%rd969+6720];
	cvt.u32.u8 	%r2633, %rs404;
	prmt.b32 	%r2634, %r2633, %r2632, 0x3340U;
	ld.global.nc.u8 	%rs405, [%rd969+5696];
	cvt.u32.u8 	%r2635, %rs405;
	ld.global.nc.u8 	%rs406, [%rd969+4672];
	cvt.u32.u8 	%r2636, %rs406;
	prmt.b32 	%r2637, %r2636, %r2635, 0x3340U;
	prmt.b32 	%r2638, %r2637, %r2634, 0x5410U;
	dp4a.s32.s32 	%r2639, %r2638, %r2618, %r2631;
	ld.global.nc.u8 	%rs407, [%rd969+11840];
	cvt.u32.u8 	%r2640, %rs407;
	ld.global.nc.u8 	%rs408, [%rd969+10816];
	cvt.u32.u8 	%r2641, %rs408;
	prmt.b32 	%r2642, %r2641, %r2640, 0x3340U;
	ld.global.nc.u8 	%rs409, [%rd969+9792];
	cvt.u32.u8 	%r2643, %rs409;
	ld.global.nc.u8 	%rs410, [%rd969+8768];
	cvt.u32.u8 	%r2644, %rs410;
	prmt.b32 	%r2645, %r2644, %r2643, 0x3340U;
	prmt.b32 	%r2646, %r2645, %r2642, 0x5410U;
	dp4a.s32.s32 	%r2647, %r2646, %r2619, %r2639;
	ld.global.nc.u8 	%rs411, [%rd969+15936];
	cvt.u32.u8 	%r2648, %rs411;
	ld.global.nc.u8 	%rs412, [%rd969+14912];
	cvt.u32.u8 	%r2649, %rs412;
	prmt.b32 	%r2650, %r2649, %r2648, 0x3340U;
	ld.global.nc.u8 	%rs413, [%rd969+13888];
	cvt.u32.u8 	%r2651, %rs413;
	ld.global.nc.u8 	%rs414, [%rd969+12864];
	cvt.u32.u8 	%r2652, %rs414;
	prmt.b32 	%r2653, %r2652, %r2651, 0x3340U;
	prmt.b32 	%r2654, %r2653, %r2650, 0x5410U;
	dp4a.s32.s32 	%r2655, %r2654, %r2620, %r2647;
	cvt.s64.s32 	%rd970, %r2655;
	add.s64 	%rd1611, %rd970, %rd1611;
	add.s32 	%r4746, %r4746, 16;
	setp.ne.s32 	%p195, %r4746, 256;
	@%p195 bra 	$L__BB1_79;
	add.s32 	%r2657, %r22, -53354684;
	shr.u32 	%r2658, %r2657, 16;
	xor.b32  	%r2659, %r2658, %r2657;
	mul.lo.s32 	%r2660, %r2659, -2048144789;
	shr.u32 	%r2661, %r2660, 13;
	xor.b32  	%r2662, %r2661, %r2660;
	mul.lo.s32 	%r2663, %r2662, -1028477387;
	shr.u32 	%r2664, %r2663, 16;
	xor.b32  	%r2665, %r2664, %r2663;
	and.b32  	%r2666, %r2665, 1;
	setp.eq.b32 	%p196, %r2666, 1;
	shr.u32 	%r2667, %r2665, 1;
	and.b32  	%r2668, %r2667, 31;
	neg.s32 	%r2669, %r2668;
	selp.b32 	%r2670, %r2668, %r2669, %p196;
	cvt.s64.s32 	%rd972, %r2670;
	mul.lo.s64 	%rd973, %rd94, %rd972;
	shr.s64 	%rd974, %rd973, 8;
	add.s64 	%rd975, %rd1611, %rd974;
	shr.s64 	%rd976, %rd975, 8;
	max.s64 	%rd977, %rd976, -127;
	min.s64 	%rd978, %rd977, 127;
	cvt.u16.u64 	%rs35, %rd978;
	mov.b64 	%rd1612, 0;
	mov.b32 	%r4747, 0;
$L__BB1_81:
	add.s32 	%r2671, %r6, %r4747;
	ld.shared.v4.b32 	{%r2672, %r2673, %r2674, %r2675}, [%r2671];
	shl.b32 	%r2676, %r4747, 10;
	or.b32  	%r2677, %r2676, %r15;
	cvt.u64.u32 	%rd979, %r2677;
	add.s64 	%rd980, %rd97, %rd979;
	ld.global.nc.u8 	%rs415, [%rd980+3904];
	cvt.u32.u8 	%r2678, %rs415;
	ld.global.nc.u8 	%rs416, [%rd980+2880];
	cvt.u32.u8 	%r2679, %rs416;
	prmt.b32 	%r2680, %r2679, %r2678, 0x3340U;
	ld.global.nc.u8 	%rs417, [%rd980+1856];
	cvt.u32.u8 	%r2681, %rs417;
	ld.global.nc.u8 	%rs418, [%rd980+832];
	cvt.u32.u8 	%r2682, %rs418;
	prmt.b32 	%r2683, %r2682, %r2681, 0x3340U;
	prmt.b32 	%r2684, %r2683, %r2680, 0x5410U;
	mov.b32 	%r2685, 0;
	dp4a.s32.s32 	%r2686, %r2684, %r2672, %r2685;
	ld.global.nc.u8 	%rs419, [%rd980+8000];
	cvt.u32.u8 	%r2687, %rs419;
	ld.global.nc.u8 	%rs420, [%rd980+6976];
	cvt.u32.u8 	%r2688, %rs420;
	prmt.b32 	%r2689, %r2688, %r2687, 0x3340U;
	ld.global.nc.u8 	%rs421, [%rd980+5952];
	cvt.u32.u8 	%r2690, %rs421;
	ld.global.nc.u8 	%rs422, [%rd980+4928];
	cvt.u32.u8 	%r2691, %rs422;
	prmt.b32 	%r2692, %r2691, %r2690, 0x3340U;
	prmt.b32 	%r2693, %r2692, %r2689, 0x5410U;
	dp4a.s32.s32 	%r2694, %r2693, %r2673, %r2686;
	ld.global.nc.u8 	%rs423, [%rd980+12096];
	cvt.u32.u8 	%r2695, %rs423;
	ld.global.nc.u8 	%rs424, [%rd980+11072];
	cvt.u32.u8 	%r2696, %rs424;
	prmt.b32 	%r2697, %r2696, %r2695, 0x3340U;
	ld.global.nc.u8 	%rs425, [%rd980+10048];
	cvt.u32.u8 	%r2698, %rs425;
	ld.global.nc.u8 	%rs426, [%rd980+9024];
	cvt.u32.u8 	%r2699, %rs426;
	prmt.b32 	%r2700, %r2699, %r2698, 0x3340U;
	prmt.b32 	%r2701, %r2700, %r2697, 0x5410U;
	dp4a.s32.s32 	%r2702, %r2701, %r2674, %r2694;
	ld.global.nc.u8 	%rs427, [%rd980+16192];
	cvt.u32.u8 	%r2703, %rs427;
	ld.global.nc.u8 	%rs428, [%rd980+15168];
	cvt.u32.u8 	%r2704, %rs428;
	prmt.b32 	%r2705, %r2704, %r2703, 0x3340U;
	ld.global.nc.u8 	%rs429, [%rd980+14144];
	cvt.u32.u8 	%r2706, %rs429;
	ld.global.nc.u8 	%rs430, [%rd980+13120];
	cvt.u32.u8 	%r2707, %rs430;
	prmt.b32 	%r2708, %r2707, %r2706, 0x3340U;
	prmt.b32 	%r2709, %r2708, %r2705, 0x5410U;
	dp4a.s32.s32 	%r2710, %r2709, %r2675, %r2702;
	cvt.s64.s32 	%rd981, %r2710;
	add.s64 	%rd1612, %rd981, %rd1612;
	add.s32 	%r4747, %r4747, 16;
	setp.ne.s32 	%p197, %r4747, 256;
	@%p197 bra 	$L__BB1_81;
	add.s32 	%r2712, %r22, 877369412;
	shr.u32 	%r2713, %r2712, 16;
	xor.b32  	%r2714, %r2713, %r2712;
	mul.lo.s32 	%r2715, %r2714, -2048144789;
	shr.u32 	%r2716, %r2715, 13;
	xor.b32  	%r2717, %r2716, %r2715;
	mul.lo.s32 	%r2718, %r2717, -1028477387;
	shr.u32 	%r2719, %r2718, 16;
	xor.b32  	%r2720, %r2719, %r2718;
	and.b32  	%r2721, %r2720, 1;
	setp.eq.b32 	%p198, %r2721, 1;
	shr.u32 	%r2722, %r2720, 1;
	and.b32  	%r2723, %r2722, 31;
	neg.s32 	%r2724, %r2723;
	selp.b32 	%r2725, %r2723, %r2724, %p198;
	cvt.s64.s32 	%rd983, %r2725;
	mul.lo.s64 	%rd984, %rd94, %rd983;
	shr.s64 	%rd985, %rd984, 8;
	add.s64 	%rd986, %rd1612, %rd985;
	shr.s64 	%rd987, %rd986, 8;
	max.s64 	%rd988, %rd987, -127;
	min.s64 	%rd989, %rd988, 127;
	cvt.u16.u64 	%rs36, %rd989;
	mov.b64 	%rd1613, 0;
	mov.b32 	%r4748, 0;
$L__BB1_83:
	add.s32 	%r2726, %r6, %r4748;
	ld.shared.v4.b32 	{%r2727, %r2728, %r2729, %r2730}, [%r2726];
	shl.b32 	%r2731, %r4748, 10;
	or.b32  	%r2732, %r2731, %r15;
	cvt.u64.u32 	%rd990, %r2732;
	add.s64 	%rd991, %rd97, %rd990;
	ld.global.nc.u8 	%rs431, [%rd991+3168];
	cvt.u32.u8 	%r2733, %rs431;
	ld.global.nc.u8 	%rs432, [%rd991+2144];
	cvt.u32.u8 	%r2734, %rs432;
	prmt.b32 	%r2735, %r2734, %r2733, 0x3340U;
	ld.global.nc.u8 	%rs433, [%rd991+1120];
	cvt.u32.u8 	%r2736, %rs433;
	ld.global.nc.u8 	%rs434, [%rd991+96];
	cvt.u32.u8 	%r2737, %rs434;
	prmt.b32 	%r2738, %r2737, %r2736, 0x3340U;
	prmt.b32 	%r2739, %r2738, %r2735, 0x5410U;
	mov.b32 	%r2740, 0;
	dp4a.s32.s32 	%r2741, %r2739, %r2727, %r2740;
	ld.global.nc.u8 	%rs435, [%rd991+7264];
	cvt.u32.u8 	%r2742, %rs435;
	ld.global.nc.u8 	%rs436, [%rd991+6240];
	cvt.u32.u8 	%r2743, %rs436;
	prmt.b32 	%r2744, %r2743, %r2742, 0x3340U;
	ld.global.nc.u8 	%rs437, [%rd991+5216];
	cvt.u32.u8 	%r2745, %rs437;
	ld.global.nc.u8 	%rs438, [%rd991+4192];
	cvt.u32.u8 	%r2746, %rs438;
	prmt.b32 	%r2747, %r2746, %r2745, 0x3340U;
	prmt.b32 	%r2748, %r2747, %r2744, 0x5410U;
	dp4a.s32.s32 	%r2749, %r2748, %r2728, %r2741;
	ld.global.nc.u8 	%rs439, [%rd991+11360];
	cvt.u32.u8 	%r2750, %rs439;
	ld.global.nc.u8 	%rs440, [%rd991+10336];
	cvt.u32.u8 	%r2751, %rs440;
	prmt.b32 	%r2752, %r2751, %r2750, 0x3340U;
	ld.global.nc.u8 	%rs441, [%rd991+9312];
	cvt.u32.u8 	%r2753, %rs441;
	ld.global.nc.u8 	%rs442, [%rd991+8288];
	cvt.u32.u8 	%r2754, %rs442;
	prmt.b32 	%r2755, %r2754, %r2753, 0x3340U;
	prmt.b32 	%r2756, %r2755, %r2752, 0x5410U;
	dp4a.s32.s32 	%r2757, %r2756, %r2729, %r2749;
	ld.global.nc.u8 	%rs443, [%rd991+15456];
	cvt.u32.u8 	%r2758, %rs443;
	ld.global.nc.u8 	%rs444, [%rd991+14432];
	cvt.u32.u8 	%r2759, %rs444;
	prmt.b32 	%r2760, %r2759, %r2758, 0x3340U;
	ld.global.nc.u8 	%rs445, [%rd991+13408];
	cvt.u32.u8 	%r2761, %rs445;
	ld.global.nc.u8 	%rs446, [%rd991+12384];
	cvt.u32.u8 	%r2762, %rs446;
	prmt.b32 	%r2763, %r2762, %r2761, 0x3340U;
	prmt.b32 	%r2764, %r2763, %r2760, 0x5410U;
	dp4a.s32.s32 	%r2765, %r2764, %r2730, %r2757;
	cvt.s64.s32 	%rd992, %r2765;
	add.s64 	%rd1613, %rd992, %rd1613;
	add.s32 	%r4748, %r4748, 16;
	setp.ne.s32 	%p199, %r4748, 256;
	@%p199 bra 	$L__BB1_83;
	add.s32 	%r2767, %r22, 1422763108;
	shr.u32 	%r2768, %r2767, 16;
	xor.b32  	%r2769, %r2768, %r2767;
	mul.lo.s32 	%r2770, %r2769, -2048144789;
	shr.u32 	%r2771, %r2770, 13;
	xor.b32  	%r2772, %r2771, %r2770;
	mul.lo.s32 	%r2773, %r2772, -1028477387;
	shr.u32 	%r2774, %r2773, 16;
	xor.b32  	%r2775, %r2774, %r2773;
	and.b32  	%r2776, %r2775, 1;
	setp.eq.b32 	%p200, %r2776, 1;
	shr.u32 	%r2777, %r2775, 1;
	and.b32  	%r2778, %r2777, 31;
	neg.s32 	%r2779, %r2778;
	selp.b32 	%r2780, %r2778, %r2779, %p200;
	cvt.s64.s32 	%rd994, %r2780;
	mul.lo.s64 	%rd995, %rd94, %rd994;
	shr.s64 	%rd996, %rd995, 8;
	add.s64 	%rd997, %rd1613, %rd996;
	shr.s64 	%rd998, %rd997, 8;
	max.s64 	%rd999, %rd998, -127;
	min.s64 	%rd1000, %rd999, 127;
	cvt.u16.u64 	%rs37, %rd1000;
	mov.b64 	%rd1614, 0;
	mov.b32 	%r4749, 0;
$L__BB1_85:
	add.s32 	%r2781, %r6, %r4749;
	ld.shared.v4.b32 	{%r2782, %r2783, %r2784, %r2785}, [%r2781];
	shl.b32 	%r2786, %r4749, 10;
	or.b32  	%r2787, %r2786, %r15;
	cvt.u64.u32 	%rd1001, %r2787;
	add.s64 	%rd1002, %rd97, %rd1001;
	ld.global.nc.u8 	%rs447, [%rd1002+3424];
	cvt.u32.u8 	%r2788, %rs447;
	ld.global.nc.u8 	%rs448, [%rd1002+2400];
	cvt.u32.u8 	%r2789, %rs448;
	prmt.b32 	%r2790, %r2789, %r2788, 0x3340U;
	ld.global.nc.u8 	%rs449, [%rd1002+1376];
	cvt.u32.u8 	%r2791, %rs449;
	ld.global.nc.u8 	%rs450, [%rd1002+352];
	cvt.u32.u8 	%r2792, %rs450;
	prmt.b32 	%r2793, %r2792, %r2791, 0x3340U;
	prmt.b32 	%r2794, %r2793, %r2790, 0x5410U;
	mov.b32 	%r2795, 0;
	dp4a.s32.s32 	%r2796, %r2794, %r2782, %r2795;
	ld.global.nc.u8 	%rs451, [%rd1002+7520];
	cvt.u32.u8 	%r2797, %rs451;
	ld.global.nc.u8 	%rs452, [%rd1002+6496];
	cvt.u32.u8 	%r2798, %rs452;
	prmt.b32 	%r2799, %r2798, %r2797, 0x3340U;
	ld.global.nc.u8 	%rs453, [%rd1002+5472];
	cvt.u32.u8 	%r2800, %rs453;
	ld.global.nc.u8 	%rs454, [%rd1002+4448];
	cvt.u32.u8 	%r2801, %rs454;
	prmt.b32 	%r2802, %r2801, %r2800, 0x3340U;
	prmt.b32 	%r2803, %r2802, %r2799, 0x5410U;
	dp4a.s32.s32 	%r2804, %r2803, %r2783, %r2796;
	ld.global.nc.u8 	%rs455, [%rd1002+11616];
	cvt.u32.u8 	%r2805, %rs455;
	ld.global.nc.u8 	%rs456, [%rd1002+10592];
	cvt.u32.u8 	%r2806, %rs456;
	prmt.b32 	%r2807, %r2806, %r2805, 0x3340U;
	ld.global.nc.u8 	%rs457, [%rd1002+9568];
	cvt.u32.u8 	%r2808, %rs457;
	ld.global.nc.u8 	%rs458, [%rd1002+8544];
	cvt.u32.u8 	%r2809, %rs458;
	prmt.b32 	%r2810, %r2809, %r2808, 0x3340U;
	prmt.b32 	%r2811, %r2810, %r2807, 0x5410U;
	dp4a.s32.s32 	%r2812, %r2811, %r2784, %r2804;
	ld.global.nc.u8 	%rs459, [%rd1002+15712];
	cvt.u32.u8 	%r2813, %rs459;
	ld.global.nc.u8 	%rs460, [%rd1002+14688];
	cvt.u32.u8 	%r2814, %rs460;
	prmt.b32 	%r2815, %r2814, %r2813, 0x3340U;
	ld.global.nc.u8 	%rs461, [%rd1002+13664];
	cvt.u32.u8 	%r2816, %rs461;
	ld.global.nc.u8 	%rs462, [%rd1002+12640];
	cvt.u32.u8 	%r2817, %rs462;
	prmt.b32 	%r2818, %r2817, %r2816, 0x3340U;
	prmt.b32 	%r2819, %r2818, %r2815, 0x5410U;
	dp4a.s32.s32 	%r2820, %r2819, %r2785, %r2812;
	cvt.s64.s32 	%rd1003, %r2820;
	add.s64 	%rd1614, %rd1003, %rd1614;
	add.s32 	%r4749, %r4749, 16;
	setp.ne.s32 	%p201, %r4749, 256;
	@%p201 bra 	$L__BB1_85;
	add.s32 	%r2822, %r22, -1941480092;
	shr.u32 	%r2823, %r2822, 16;
	xor.b32  	%r2824, %r2823, %r2822;
	mul.lo.s32 	%r2825, %r2824, -2048144789;
	shr.u32 	%r2826, %r2825, 13;
	xor.b32  	%r2827, %r2826, %r2825;
	mul.lo.s32 	%r2828, %r2827, -1028477387;
	shr.u32 	%r2829, %r2828, 16;
	xor.b32  	%r2830, %r2829, %r2828;
	and.b32  	%r2831, %r2830, 1;
	setp.eq.b32 	%p202, %r2831, 1;
	shr.u32 	%r2832, %r2830, 1;
	and.b32  	%r2833, %r2832, 31;
	neg.s32 	%r2834, %r2833;
	selp.b32 	%r2835, %r2833, %r2834, %p202;
	cvt.s64.s32 	%rd1005, %r2835;
	mul.lo.s64 	%rd1006, %rd94, %rd1005;
	shr.s64 	%rd1007, %rd1006, 8;
	add.s64 	%rd1008, %rd1614, %rd1007;
	shr.s64 	%rd1009, %rd1008, 8;
	max.s64 	%rd1010, %rd1009, -127;
	min.s64 	%rd1011, %rd1010, 127;
	cvt.u16.u64 	%rs38, %rd1011;
	mov.b64 	%rd1615, 0;
	mov.b32 	%r4750, 0;
$L__BB1_87:
	add.s32 	%r2836, %r6, %r4750;
	ld.shared.v4.b32 	{%r2837, %r2838, %r2839, %r2840}, [%r2836];
	shl.b32 	%r2841, %r4750, 10;
	or.b32  	%r2842, %r2841, %r15;
	cvt.u64.u32 	%rd1012, %r2842;
	add.s64 	%rd1013, %rd97, %rd1012;
	ld.global.nc.u8 	%rs463, [%rd1013+3680];
	cvt.u32.u8 	%r2843, %rs463;
	ld.global.nc.u8 	%rs464, [%rd1013+2656];
	cvt.u32.u8 	%r2844, %rs464;
	prmt.b32 	%r2845, %r2844, %r2843, 0x3340U;
	ld.global.nc.u8 	%rs465, [%rd1013+1632];
	cvt.u32.u8 	%r2846, %rs465;
	ld.global.nc.u8 	%rs466, [%rd1013+608];
	cvt.u32.u8 	%r2847, %rs466;
	prmt.b32 	%r2848, %r2847, %r2846, 0x3340U;
	prmt.b32 	%r2849, %r2848, %r2845, 0x5410U;
	mov.b32 	%r2850, 0;
	dp4a.s32.s32 	%r2851, %r2849, %r2837, %r2850;
	ld.global.nc.u8 	%rs467, [%rd1013+7776];
	cvt.u32.u8 	%r2852, %rs467;
	ld.global.nc.u8 	%rs468, [%rd1013+6752];
	cvt.u32.u8 	%r2853, %rs468;
	prmt.b32 	%r2854, %r2853, %r2852, 0x3340U;
	ld.global.nc.u8 	%rs469, [%rd1013+5728];
	cvt.u32.u8 	%r2855, %rs469;
	ld.global.nc.u8 	%rs470, [%rd1013+4704];
	cvt.u32.u8 	%r2856, %rs470;
	prmt.b32 	%r2857, %r2856, %r2855, 0x3340U;
	prmt.b32 	%r2858, %r2857, %r2854, 0x5410U;
	dp4a.s32.s32 	%r2859, %r2858, %r2838, %r2851;
	ld.global.nc.u8 	%rs471, [%rd1013+11872];
	cvt.u32.u8 	%r2860, %rs471;
	ld.global.nc.u8 	%rs472, [%rd1013+10848];
	cvt.u32.u8 	%r2861, %rs472;
	prmt.b32 	%r2862, %r2861, %r2860, 0x3340U;
	ld.global.nc.u8 	%rs473, [%rd1013+9824];
	cvt.u32.u8 	%r2863, %rs473;
	ld.global.nc.u8 	%rs474, [%rd1013+8800];
	cvt.u32.u8 	%r2864, %rs474;
	prmt.b32 	%r2865, %r2864, %r2863, 0x3340U;
	prmt.b32 	%r2866, %r2865, %r2862, 0x5410U;
	dp4a.s32.s32 	%r2867, %r2866, %r2839, %r2859;
	ld.global.nc.u8 	%rs475, [%rd1013+15968];
	cvt.u32.u8 	%r2868, %rs475;
	ld.global.nc.u8 	%rs476, [%rd1013+14944];
	cvt.u32.u8 	%r2869, %rs476;
	prmt.b32 	%r2870, %r2869, %r2868, 0x3340U;
	ld.global.nc.u8 	%rs477, [%rd1013+13920];
	cvt.u32.u8 	%r2871, %rs477;
	ld.global.nc.u8 	%rs478, [%rd1013+12896];
	cvt.u32.u8 	%r2872, %rs478;
	prmt.b32 	%r2873, %r2872, %r2871, 0x3340U;
	prmt.b32 	%r2874, %r2873, %r2870, 0x5410U;
	dp4a.s32.s32 	%r2875, %r2874, %r2840, %r2867;
	cvt.s64.s32 	%rd1014, %r2875;
	add.s64 	%rd1615, %rd1014, %rd1615;
	add.s32 	%r4750, %r4750, 16;
	setp.ne.s32 	%p203, %r4750, 256;
	@%p203 bra 	$L__BB1_87;
	add.s32 	%r2877, %r22, -1010755996;
	shr.u32 	%r2878, %r2877, 16;
	xor.b32  	%r2879, %r2878, %r2877;
	mul.lo.s32 	%r2880, %r2879, -2048144789;
	shr.u32 	%r2881, %r2880, 13;
	xor.b32  	%r2882, %r2881, %r2880;
	mul.lo.s32 	%r2883, %r2882, -1028477387;
	shr.u32 	%r2884, %r2883, 16;
	xor.b32  	%r2885, %r2884, %r2883;
	and.b32  	%r2886, %r2885, 1;
	setp.eq.b32 	%p204, %r2886, 1;
	shr.u32 	%r2887, %r2885, 1;
	and.b32  	%r2888, %r2887, 31;
	neg.s32 	%r2889, %r2888;
	selp.b32 	%r2890, %r2888, %r2889, %p204;
	cvt.s64.s32 	%rd1016, %r2890;
	mul.lo.s64 	%rd1017, %rd94, %rd1016;
	shr.s64 	%rd1018, %rd1017, 8;
	add.s64 	%rd1019, %rd1615, %rd1018;
	shr.s64 	%rd1020, %rd1019, 8;
	max.s64 	%rd1021, %rd1020, -127;
	min.s64 	%rd1022, %rd1021, 127;
	cvt.u16.u64 	%rs39, %rd1022;
	mov.b64 	%rd1616, 0;
	mov.b32 	%r4751, 0;
$L__BB1_89:
	add.s32 	%r2891, %r6, %r4751;
	ld.shared.v4.b32 	{%r2892, %r2893, %r2894, %r2895}, [%r2891];
	shl.b32 	%r2896, %r4751, 10;
	or.b32  	%r2897, %r2896, %r15;
	cvt.u64.u32 	%rd1023, %r2897;
	add.s64 	%rd1024, %rd97, %rd1023;
	ld.global.nc.u8 	%rs479, [%rd1024+3936];
	cvt.u32.u8 	%r2898, %rs479;
	ld.global.nc.u8 	%rs480, [%rd1024+2912];
	cvt.u32.u8 	%r2899, %rs480;
	prmt.b32 	%r2900, %r2899, %r2898, 0x3340U;
	ld.global.nc.u8 	%rs481, [%rd1024+1888];
	cvt.u32.u8 	%r2901, %rs481;
	ld.global.nc.u8 	%rs482, [%rd1024+864];
	cvt.u32.u8 	%r2902, %rs482;
	prmt.b32 	%r2903, %r2902, %r2901, 0x3340U;
	prmt.b32 	%r2904, %r2903, %r2900, 0x5410U;
	mov.b32 	%r2905, 0;
	dp4a.s32.s32 	%r2906, %r2904, %r2892, %r2905;
	ld.global.nc.u8 	%rs483, [%rd1024+8032];
	cvt.u32.u8 	%r2907, %rs483;
	ld.global.nc.u8 	%rs484, [%rd1024+7008];
	cvt.u32.u8 	%r2908, %rs484;
	prmt.b32 	%r2909, %r2908, %r2907, 0x3340U;
	ld.global.nc.u8 	%rs485, [%rd1024+5984];
	cvt.u32.u8 	%r2910, %rs485;
	ld.global.nc.u8 	%rs486, [%rd1024+4960];
	cvt.u32.u8 	%r2911, %rs486;
	prmt.b32 	%r2912, %r2911, %r2910, 0x3340U;
	prmt.b32 	%r2913, %r2912, %r2909, 0x5410U;
	dp4a.s32.s32 	%r2914, %r2913, %r2893, %r2906;
	ld.global.nc.u8 	%rs487, [%rd1024+12128];
	cvt.u32.u8 	%r2915, %rs487;
	ld.global.nc.u8 	%rs488, [%rd1024+11104];
	cvt.u32.u8 	%r2916, %rs488;
	prmt.b32 	%r2917, %r2916, %r2915, 0x3340U;
	ld.global.nc.u8 	%rs489, [%rd1024+10080];
	cvt.u32.u8 	%r2918, %rs489;
	ld.global.nc.u8 	%rs490, [%rd1024+9056];
	cvt.u32.u8 	%r2919, %rs490;
	prmt.b32 	%r2920, %r2919, %r2918, 0x3340U;
	prmt.b32 	%r2921, %r2920, %r2917, 0x5410U;
	dp4a.s32.s32 	%r2922, %r2921, %r2894, %r2914;
	ld.global.nc.u8 	%rs491, [%rd1024+16224];
	cvt.u32.u8 	%r2923, %rs491;
	ld.global.nc.u8 	%rs492, [%rd1024+15200];
	cvt.u32.u8 	%r2924, %rs492;
	prmt.b32 	%r2925, %r2924, %r2923, 0x3340U;
	ld.global.nc.u8 	%rs493, [%rd1024+14176];
	cvt.u32.u8 	%r2926, %rs493;
	ld.global.nc.u8 	%rs494, [%rd1024+13152];
	cvt.u32.u8 	%r2927, %rs494;
	prmt.b32 	%r2928, %r2927, %r2926, 0x3340U;
	prmt.b32 	%r2929, %r2928, %r2925, 0x5410U;
	dp4a.s32.s32 	%r2930, %r2929, %r2895, %r2922;
	cvt.s64.s32 	%rd1025, %r2930;
	add.s64 	%rd1616, %rd1025, %rd1616;
	add.s32 	%r4751, %r4751, 16;
	setp.ne.s32 	%p205, %r4751, 256;
	@%p205 bra 	$L__BB1_89;
	add.s32 	%r2932, %r22, -80031900;
	shr.u32 	%r2933, %r2932, 16;
	xor.b32  	%r2934, %r2933, %r2932;
	mul.lo.s32 	%r2935, %r2934, -2048144789;
	shr.u32 	%r2936, %r2935, 13;
	xor.b32  	%r2937, %r2936, %r2935;
	mul.lo.s32 	%r2938, %r2937, -1028477387;
	shr.u32 	%r2939, %r2938, 16;
	xor.b32  	%r2940, %r2939, %r2938;
	and.b32  	%r2941, %r2940, 1;
	setp.eq.b32 	%p206, %r2941, 1;
	shr.u32 	%r2942, %r2940, 1;
	and.b32  	%r2943, %r2942, 31;
	neg.s32 	%r2944, %r2943;
	selp.b32 	%r2945, %r2943, %r2944, %p206;
	cvt.s64.s32 	%rd1027, %r2945;
	mul.lo.s64 	%rd1028, %rd94, %rd1027;
	shr.s64 	%rd1029, %rd1028, 8;
	add.s64 	%rd1030, %rd1616, %rd1029;
	shr.s64 	%rd1031, %rd1030, 8;
	max.s64 	%rd1032, %rd1031, -127;
	min.s64 	%rd1033, %rd1032, 127;
	cvt.u16.u64 	%rs40, %rd1033;
	mov.b64 	%rd1617, 0;
	mov.b32 	%r4752, 0;
$L__BB1_91:
	add.s32 	%r2946, %r6, %r4752;
	ld.shared.v4.b32 	{%r2947, %r2948, %r2949, %r2950}, [%r2946];
	shl.b32 	%r2951, %r4752, 10;
	or.b32  	%r2952, %r2951, %r15;
	cvt.u64.u32 	%rd1034, %r2952;
	add.s64 	%rd1035, %rd97, %rd1034;
	ld.global.nc.u8 	%rs495, [%rd1035+3200];
	cvt.u32.u8 	%r2953, %rs495;
	ld.global.nc.u8 	%rs496, [%rd1035+2176];
	cvt.u32.u8 	%r2954, %rs496;
	prmt.b32 	%r2955, %r2954, %r2953, 0x3340U;
	ld.global.nc.u8 	%rs497, [%rd1035+1152];
	cvt.u32.u8 	%r2956, %rs497;
	ld.global.nc.u8 	%rs498, [%rd1035+128];
	cvt.u32.u8 	%r2957, %rs498;
	prmt.b32 	%r2958, %r2957, %r2956, 0x3340U;
	prmt.b32 	%r2959, %r2958, %r2955, 0x5410U;
	mov.b32 	%r2960, 0;
	dp4a.s32.s32 	%r2961, %r2959, %r2947, %r2960;
	ld.global.nc.u8 	%rs499, [%rd1035+7296];
	cvt.u32.u8 	%r2962, %rs499;
	ld.global.nc.u8 	%rs500, [%rd1035+6272];
	cvt.u32.u8 	%r2963, %rs500;
	prmt.b32 	%r2964, %r2963, %r2962, 0x3340U;
	ld.global.nc.u8 	%rs501, [%rd1035+5248];
	cvt.u32.u8 	%r2965, %rs501;
	ld.global.nc.u8 	%rs502, [%rd1035+4224];
	cvt.u32.u8 	%r2966, %rs502;
	prmt.b32 	%r2967, %r2966, %r2965, 0x3340U;
	prmt.b32 	%r2968, %r2967, %r2964, 0x5410U;
	dp4a.s32.s32 	%r2969, %r2968, %r2948, %r2961;
	ld.global.nc.u8 	%rs503, [%rd1035+11392];
	cvt.u32.u8 	%r2970, %rs503;
	ld.global.nc.u8 	%rs504, [%rd1035+10368];
	cvt.u32.u8 	%r2971, %rs504;
	prmt.b32 	%r2972, %r2971, %r2970, 0x3340U;
	ld.global.nc.u8 	%rs505, [%rd1035+9344];
	cvt.u32.u8 	%r2973, %rs505;
	ld.global.nc.u8 	%rs506, [%rd1035+8320];
	cvt.u32.u8 	%r2974, %rs506;
	prmt.b32 	%r2975, %r2974, %r2973, 0x3340U;
	prmt.b32 	%r2976, %r2975, %r2972, 0x5410U;
	dp4a.s32.s32 	%r2977, %r2976, %r2949, %r2969;
	ld.global.nc.u8 	%rs507, [%rd1035+15488];
	cvt.u32.u8 	%r2978, %rs507;
	ld.global.nc.u8 	%rs508, [%rd1035+14464];
	cvt.u32.u8 	%r2979, %rs508;
	prmt.b32 	%r2980, %r2979, %r2978, 0x3340U;
	ld.global.nc.u8 	%rs509, [%rd1035+13440];
	cvt.u32.u8 	%r2981, %rs509;
	ld.global.nc.u8 	%rs510, [%rd1035+12416];
	cvt.u32.u8 	%r2982, %rs510;
	prmt.b32 	%r2983, %r2982, %r2981, 0x3340U;
	prmt.b32 	%r2984, %r2983, %r2980, 0x5410U;
	dp4a.s32.s32 	%r2985, %r2984, %r2950, %r2977;
	cvt.s64.s32 	%rd1036, %r2985;
	add.s64 	%rd1617, %rd1036, %rd1617;
	add.s32 	%r4752, %r4752, 16;
	setp.ne.s32 	%p207, %r4752, 256;
	@%p207 bra 	$L__BB1_91;
	add.s32 	%r2987, %r22, 465361796;
	shr.u32 	%r2988, %r2987, 16;
	xor.b32  	%r2989, %r2988, %r2987;
	mul.lo.s32 	%r2990, %r2989, -2048144789;
	shr.u32 	%r2991, %r2990, 13;
	xor.b32  	%r2992, %r2991, %r2990;
	mul.lo.s32 	%r2993, %r2992, -1028477387;
	shr.u32 	%r2994, %r2993, 16;
	xor.b32  	%r2995, %r2994, %r2993;
	and.b32  	%r2996, %r2995, 1;
	setp.eq.b32 	%p208, %r2996, 1;
	shr.u32 	%r2997, %r2995, 1;
	and.b32  	%r2998, %r2997, 31;
	neg.s32 	%r2999, %r2998;
	selp.b32 	%r3000, %r2998, %r2999, %p208;
	cvt.s64.s32 	%rd1038, %r3000;
	mul.lo.s64 	%rd1039, %rd94, %rd1038;
	shr.s64 	%rd1040, %rd1039, 8;
	add.s64 	%rd1041, %rd1617, %rd1040;
	shr.s64 	%rd1042, %rd1041, 8;
	max.s64 	%rd1043, %rd1042, -127;
	min.s64 	%rd1044, %rd1043, 127;
	cvt.u16.u64 	%rs41, %rd1044;
	mov.b64 	%rd1618, 0;
	mov.b32 	%r4753, 0;
$L__BB1_93:
	add.s32 	%r3001, %r6, %r4753;
	ld.shared.v4.b32 	{%r3002, %r3003, %r3004, %r3005}, [%r3001];
	shl.b32 	%r3006, %r4753, 10;
	or.b32  	%r3007, %r3006, %r15;
	cvt.u64.u32 	%rd1045, %r3007;
	add.s64 	%rd1046, %rd97, %rd1045;
	ld.global.nc.u8 	%rs511, [%rd1046+3456];
	cvt.u32.u8 	%r3008, %rs511;
	ld.global.nc.u8 	%rs512, [%rd1046+2432];
	cvt.u32.u8 	%r3009, %rs512;
	prmt.b32 	%r3010, %r3009, %r3008, 0x3340U;
	ld.global.nc.u8 	%rs513, [%rd1046+1408];
	cvt.u32.u8 	%r3011, %rs513;
	ld.global.nc.u8 	%rs514, [%rd1046+384];
	cvt.u32.u8 	%r3012, %rs514;
	prmt.b32 	%r3013, %r3012, %r3011, 0x3340U;
	prmt.b32 	%r3014, %r3013, %r3010, 0x5410U;
	mov.b32 	%r3015, 0;
	dp4a.s32.s32 	%r3016, %r3014, %r3002, %r3015;
	ld.global.nc.u8 	%rs515, [%rd1046+7552];
	cvt.u32.u8 	%r3017, %rs515;
	ld.global.nc.u8 	%rs516, [%rd1046+6528];
	cvt.u32.u8 	%r3018, %rs516;
	prmt.b32 	%r3019, %r3018, %r3017, 0x3340U;
	ld.global.nc.u8 	%rs517, [%rd1046+5504];
	cvt.u32.u8 	%r3020, %rs517;
	ld.global.nc.u8 	%rs518, [%rd1046+4480];
	cvt.u32.u8 	%r3021, %rs518;
	prmt.b32 	%r3022, %r3021, %r3020, 0x3340U;
	prmt.b32 	%r3023, %r3022, %r3019, 0x5410U;
	dp4a.s32.s32 	%r3024, %r3023, %r3003, %r3016;
	ld.global.nc.u8 	%rs519, [%rd1046+11648];
	cvt.u32.u8 	%r3025, %rs519;
	ld.global.nc.u8 	%rs520, [%rd1046+10624];
	cvt.u32.u8 	%r3026, %rs520;
	prmt.b32 	%r3027, %r3026, %r3025, 0x3340U;
	ld.global.nc.u8 	%rs521, [%rd1046+9600];
	cvt.u32.u8 	%r3028, %rs521;
	ld.global.nc.u8 	%rs522, [%rd1046+8576];
	cvt.u32.u8 	%r3029, %rs522;
	prmt.b32 	%r3030, %r3029, %r3028, 0x3340U;
	prmt.b32 	%r3031, %r3030, %r3027, 0x5410U;
	dp4a.s32.s32 	%r3032, %r3031, %r3004, %r3024;
	ld.global.nc.u8 	%rs523, [%rd1046+15744];
	cvt.u32.u8 	%r3033, %rs523;
	ld.global.nc.u8 	%rs524, [%rd1046+14720];
	cvt.u32.u8 	%r3034, %rs524;
	prmt.b32 	%r3035, %r3034, %r3033, 0x3340U;
	ld.global.nc.u8 	%rs525, [%rd1046+13696];
	cvt.u32.u8 	%r3036, %rs525;
	ld.global.nc.u8 	%rs526, [%rd1046+12672];
	cvt.u32.u8 	%r3037, %rs526;
	prmt.b32 	%r3038, %r3037, %r3036, 0x3340U;
	prmt.b32 	%r3039, %r3038, %r3035, 0x5410U;
	dp4a.s32.s32 	%r3040, %r3039, %r3005, %r3032;
	cvt.s64.s32 	%rd1047, %r3040;
	add.s64 	%rd1618, %rd1047, %rd1618;
	add.s32 	%r4753, %r4753, 16;
	setp.ne.s32 	%p209, %r4753, 256;
	@%p209 bra 	$L__BB1_93;
	add.s32 	%r3042, %r22, 1396085892;
	shr.u32 	%r3043, %r3042, 16;
	xor.b32  	%r3044, %r3043, %r3042;
	mul.lo.s32 	%r3045, %r3044, -2048144789;
	shr.u32 	%r3046, %r3045, 13;
	xor.b32  	%r3047, %r3046, %r3045;
	mul.lo.s32 	%r3048, %r3047, -1028477387;
	shr.u32 	%r3049, %r3048, 16;
	xor.b32  	%r3050, %r3049, %r3048;
	and.b32  	%r3051, %r3050, 1;
	setp.eq.b32 	%p210, %r3051, 1;
	shr.u32 	%r3052, %r3050, 1;
	and.b32  	%r3053, %r3052, 31;
	neg.s32 	%r3054, %r3053;
	selp.b32 	%r3055, %r3053, %r3054, %p210;
	cvt.s64.s32 	%rd1049, %r3055;
	mul.lo.s64 	%rd1050, %rd94, %rd1049;
	shr.s64 	%rd1051, %rd1050, 8;
	add.s64 	%rd1052, %rd1618, %rd1051;
	shr.s64 	%rd1053, %rd1052, 8;
	max.s64 	%rd1054, %rd1053, -127;
	min.s64 	%rd1055, %rd1054, 127;
	cvt.u16.u64 	%rs42, %rd1055;
	mov.b64 	%rd1619, 0;
	mov.b32 	%r4754, 0;
$L__BB1_95:
	add.s32 	%r3056, %r6, %r4754;
	ld.shared.v4.b32 	{%r3057, %r3058, %r3059, %r3060}, [%r3056];
	shl.b32 	%r3061, %r4754, 10;
	or.b32  	%r3062, %r3061, %r15;
	cvt.u64.u32 	%rd1056, %r3062;
	add.s64 	%rd1057, %rd97, %rd1056;
	ld.global.nc.u8 	%rs527, [%rd1057+3712];
	cvt.u32.u8 	%r3063, %rs527;
	ld.global.nc.u8 	%rs528, [%rd1057+2688];
	cvt.u32.u8 	%r3064, %rs528;
	prmt.b32 	%r3065, %r3064, %r3063, 0x3340U;
	ld.global.nc.u8 	%rs529, [%rd1057+1664];
	cvt.u32.u8 	%r3066, %rs529;
	ld.global.nc.u8 	%rs530, [%rd1057+640];
	cvt.u32.u8 	%r3067, %rs530;
	prmt.b32 	%r3068, %r3067, %r3066, 0x3340U;
	prmt.b32 	%r3069, %r3068, %r3065, 0x5410U;
	mov.b32 	%r3070, 0;
	dp4a.s32.s32 	%r3071, %r3069, %r3057, %r3070;
	ld.global.nc.u8 	%rs531, [%rd1057+7808];
	cvt.u32.u8 	%r3072, %rs531;
	ld.global.nc.u8 	%rs532, [%rd1057+6784];
	cvt.u32.u8 	%r3073, %rs532;
	prmt.b32 	%r3074, %r3073, %r3072, 0x3340U;
	ld.global.nc.u8 	%rs533, [%rd1057+5760];
	cvt.u32.u8 	%r3075, %rs533;
	ld.global.nc.u8 	%rs534, [%rd1057+4736];
	cvt.u32.u8 	%r3076, %rs534;
	prmt.b32 	%r3077, %r3076, %r3075, 0x3340U;
	prmt.b32 	%r3078, %r3077, %r3074, 0x5410U;
	dp4a.s32.s32 	%r3079, %r3078, %r3058, %r3071;
	ld.global.nc.u8 	%rs535, [%rd1057+11904];
	cvt.u32.u8 	%r3080, %rs535;
	ld.global.nc.u8 	%rs536, [%rd1057+10880];
	cvt.u32.u8 	%r3081, %rs536;
	prmt.b32 	%r3082, %r3081, %r3080, 0x3340U;
	ld.global.nc.u8 	%rs537, [%rd1057+9856];
	cvt.u32.u8 	%r3083, %rs537;
	ld.global.nc.u8 	%rs538, [%rd1057+8832];
	cvt.u32.u8 	%r3084, %rs538;
	prmt.b32 	%r3085, %r3084, %r3083, 0x3340U;
	prmt.b32 	%r3086, %r3085, %r3082, 0x5410U;
	dp4a.s32.s32 	%r3087, %r3086, %r3059, %r3079;
	ld.global.nc.u8 	%rs539, [%rd1057+16000];
	cvt.u32.u8 	%r3088, %rs539;
	ld.global.nc.u8 	%rs540, [%rd1057+14976];
	cvt.u32.u8 	%r3089, %rs540;
	prmt.b32 	%r3090, %r3089, %r3088, 0x3340U;
	ld.global.nc.u8 	%rs541, [%rd1057+13952];
	cvt.u32.u8 	%r3091, %rs541;
	ld.global.nc.u8 	%rs542, [%rd1057+12928];
	cvt.u32.u8 	%r3092, %rs542;
	prmt.b32 	%r3093, %r3092, %r3091, 0x3340U;
	prmt.b32 	%r3094, %r3093, %r3090, 0x5410U;
	dp4a.s32.s32 	%r3095, %r3094, %r3060, %r3087;
	cvt.s64.s32 	%rd1058, %r3095;
	add.s64 	%rd1619, %rd1058, %rd1619;
	add.s32 	%r4754, %r4754, 16;
	setp.ne.s32 	%p211, %r4754, 256;
	@%p211 bra 	$L__BB1_95;
	mad.lo.s32 	%r3097, %r4721, 100, %r7;
	mad.lo.s32 	%r3098, %r15, -1640531527, %r3097;
	add.s32 	%r3099, %r3098, -1968157051;
	shr.u32 	%r3100, %r3099, 16;
	xor.b32  	%r3101, %r3100, %r3099;
	mul.lo.s32 	%r3102, %r3101, -2048144789;
	shr.u32 	%r3103, %r3102, 13;
	xor.b32  	%r3104, %r3103, %r3102;
	mul.lo.s32 	%r3105, %r3104, -1028477387;
	shr.u32 	%r3106, %r3105, 16;
	xor.b32  	%r3107, %r3106, %r3105;
	and.b32  	%r3108, %r3107, 1;
	setp.eq.b32 	%p212, %r3108, 1;
	shr.u32 	%r3109, %r3107, 1;
	and.b32  	%r3110, %r3109, 31;
	neg.s32 	%r3111, %r3110;
	selp.b32 	%r3112, %r3110, %r3111, %p212;
	cvt.s64.s32 	%rd1060, %r3112;
	mul.lo.s64 	%rd1061, %rd94, %rd1060;
	shr.s64 	%rd1062, %rd1061, 8;
	add.s64 	%rd1063, %rd1619, %rd1062;
	shr.s64 	%rd1064, %rd1063, 8;
	max.s64 	%rd1065, %rd1064, -127;
	min.s64 	%rd1066, %rd1065, 127;
	cvt.u16.u64 	%rs43, %rd1066;
	mov.b64 	%rd1620, 0;
	mov.b32 	%r4755, 0;
$L__BB1_97:
	add.s32 	%r3113, %r6, %r4755;
	ld.shared.v4.b32 	{%r3114, %r3115, %r3116, %r3117}, [%r3113];
	shl.b32 	%r3118, %r4755, 10;
	or.b32  	%r3119, %r3118, %r15;
	cvt.u64.u32 	%rd1067, %r3119;
	add.s64 	%rd1068, %rd97, %rd1067;
	ld.global.nc.u8 	%rs543, [%rd1068+3968];
	cvt.u32.u8 	%r3120, %rs543;
	ld.global.nc.u8 	%rs544, [%rd1068+2944];
	cvt.u32.u8 	%r3121, %rs544;
	prmt.b32 	%r3122, %r3121, %r3120, 0x3340U;
	ld.global.nc.u8 	%rs545, [%rd1068+1920];
	cvt.u32.u8 	%r3123, %rs545;
	ld.global.nc.u8 	%rs546, [%rd1068+896];
	cvt.u32.u8 	%r3124, %rs546;
	prmt.b32 	%r3125, %r3124, %r3123, 0x3340U;
	prmt.b32 	%r3126, %r3125, %r3122, 0x5410U;
	mov.b32 	%r3127, 0;
	dp4a.s32.s32 	%r3128, %r3126, %r3114, %r3127;
	ld.global.nc.u8 	%rs547, [%rd1068+8064];
	cvt.u32.u8 	%r3129, %rs547;
	ld.global.nc.u8 	%rs548, [%rd1068+7040];
	cvt.u32.u8 	%r3130, %rs548;
	prmt.b32 	%r3131, %r3130, %r3129, 0x3340U;
	ld.global.nc.u8 	%rs549, [%rd1068+6016];
	cvt.u32.u8 	%r3132, %rs549;
	ld.global.nc.u8 	%rs550, [%rd1068+4992];
	cvt.u32.u8 	%r3133, %rs550;
	prmt.b32 	%r3134, %r3133, %r3132, 0x3340U;
	prmt.b32 	%r3135, %r3134, %r3131, 0x5410U;
	dp4a.s32.s32 	%r3136, %r3135, %r3115, %r3128;
	ld.global.nc.u8 	%rs551, [%rd1068+12160];
	cvt.u32.u8 	%r3137, %rs551;
	ld.global.nc.u8 	%rs552, [%rd1068+11136];
	cvt.u32.u8 	%r3138, %rs552;
	prmt.b32 	%r3139, %r3138, %r3137, 0x3340U;
	ld.global.nc.u8 	%rs553, [%rd1068+10112];
	cvt.u32.u8 	%r3140, %rs553;
	ld.global.nc.u8 	%rs554, [%rd1068+9088];
	cvt.u32.u8 	%r3141, %rs554;
	prmt.b32 	%r3142, %r3141, %r3140, 0x3340U;
	prmt.b32 	%r3143, %r3142, %r3139, 0x5410U;
	dp4a.s32.s32 	%r3144, %r3143, %r3116, %r3136;
	ld.global.nc.u8 	%rs555, [%rd1068+16256];
	cvt.u32.u8 	%r3145, %rs555;
	ld.global.nc.u8 	%rs556, [%rd1068+15232];
	cvt.u32.u8 	%r3146, %rs556;
	prmt.b32 	%r3147, %r3146, %r3145, 0x3340U;
	ld.global.nc.u8 	%rs557, [%rd1068+14208];
	cvt.u32.u8 	%r3148, %rs557;
	ld.global.nc.u8 	%rs558, [%rd1068+13184];
	cvt.u32.u8 	%r3149, %rs558;
	prmt.b32 	%r3150, %r3149, %r3148, 0x3340U;
	prmt.b32 	%r3151, %r3150, %r3147, 0x5410U;
	dp4a.s32.s32 	%r3152, %r3151, %r3117, %r3144;
	cvt.s64.s32 	%rd1069, %r3152;
	add.s64 	%rd1620, %rd1069, %rd1620;
	add.s32 	%r4755, %r4755, 16;
	setp.ne.s32 	%p213, %r4755, 256;
	@%p213 bra 	$L__BB1_97;
	add.s32 	%r3156, %r3098, -1037432955;
	shr.u32 	%r3157, %r3156, 16;
	xor.b32  	%r3158, %r3157, %r3156;
	mul.lo.s32 	%r3159, %r3158, -2048144789;
	shr.u32 	%r3160, %r3159, 13;
	xor.b32  	%r3161, %r3160, %r3159;
	mul.lo.s32 	%r3162, %r3161, -1028477387;
	shr.u32 	%r3163, %r3162, 16;
	xor.b32  	%r3164, %r3163, %r3162;
	and.b32  	%r3165, %r3164, 1;
	setp.eq.b32 	%p214, %r3165, 1;
	shr.u32 	%r3166, %r3164, 1;
	and.b32  	%r3167, %r3166, 31;
	neg.s32 	%r3168, %r3167;
	selp.b32 	%r3169, %r3167, %r3168, %p214;
	cvt.s64.s32 	%rd1071, %r3169;
	mul.lo.s64 	%rd1072, %rd94, %rd1071;
	shr.s64 	%rd1073, %rd1072, 8;
	add.s64 	%rd1074, %rd1620, %rd1073;
	shr.s64 	%rd1075, %rd1074, 8;
	max.s64 	%rd1076, %rd1075, -127;
	min.s64 	%rd1077, %rd1076, 127;
	cvt.u16.u64 	%rs44, %rd1077;
	mov.b64 	%rd1621, 0;
	mov.b32 	%r4756, 0;
$L__BB1_99:
	add.s32 	%r3170, %r6, %r4756;
	ld.shared.v4.b32 	{%r3171, %r3172, %r3173, %r3174}, [%r3170];
	shl.b32 	%r3175, %r4756, 10;
	or.b32  	%r3176, %r3175, %r15;
	cvt.u64.u32 	%rd1078, %r3176;
	add.s64 	%rd1079, %rd97, %rd1078;
	ld.global.nc.u8 	%rs559, [%rd1079+3232];
	cvt.u32.u8 	%r3177, %rs559;
	ld.global.nc.u8 	%rs560, [%rd1079+2208];
	cvt.u32.u8 	%r3178, %rs560;
	prmt.b32 	%r3179, %r3178, %r3177, 0x3340U;
	ld.global.nc.u8 	%rs561, [%rd1079+1184];
	cvt.u32.u8 	%r3180, %rs561;
	ld.global.nc.u8 	%rs562, [%rd1079+160];
	cvt.u32.u8 	%r3181, %rs562;
	prmt.b32 	%r3182, %r3181, %r3180, 0x3340U;
	prmt.b32 	%r3183, %r3182, %r3179, 0x5410U;
	mov.b32 	%r3184, 0;
	dp4a.s32.s32 	%r3185, %r3183, %r3171, %r3184;
	ld.global.nc.u8 	%rs563, [%rd1079+7328];
	cvt.u32.u8 	%r3186, %rs563;
	ld.global.nc.u8 	%rs564, [%rd1079+6304];
	cvt.u32.u8 	%r3187, %rs564;
	prmt.b32 	%r3188, %r3187, %r3186, 0x3340U;
	ld.global.nc.u8 	%rs565, [%rd1079+5280];
	cvt.u32.u8 	%r3189, %rs565;
	ld.global.nc.u8 	%rs566, [%rd1079+4256];
	cvt.u32.u8 	%r3190, %rs566;
	prmt.b32 	%r3191, %r3190, %r3189, 0x3340U;
	prmt.b32 	%r3192, %r3191, %r3188, 0x5410U;
	dp4a.s32.s32 	%r3193, %r3192, %r3172, %r3185;
	ld.global.nc.u8 	%rs567, [%rd1079+11424];
	cvt.u32.u8 	%r3194, %rs567;
	ld.global.nc.u8 	%rs568, [%rd1079+10400];
	cvt.u32.u8 	%r3195, %rs568;
	prmt.b32 	%r3196, %r3195, %r3194, 0x3340U;
	ld.global.nc.u8 	%rs569, [%rd1079+9376];
	cvt.u32.u8 	%r3197, %rs569;
	ld.global.nc.u8 	%rs570, [%rd1079+8352];
	cvt.u32.u8 	%r3198, %rs570;
	prmt.b32 	%r3199, %r3198, %r3197, 0x3340U;
	prmt.b32 	%r3200, %r3199, %r3196, 0x5410U;
	dp4a.s32.s32 	%r3201, %r3200, %r3173, %r3193;
	ld.global.nc.u8 	%rs571, [%rd1079+15520];
	cvt.u32.u8 	%r3202, %rs571;
	ld.global.nc.u8 	%rs572, [%rd1079+14496];
	cvt.u32.u8 	%r3203, %rs572;
	prmt.b32 	%r3204, %r3203, %r3202, 0x3340U;
	ld.global.nc.u8 	%rs573, [%rd1079+13472];
	cvt.u32.u8 	%r3205, %rs573;
	ld.global.nc.u8 	%rs574, [%rd1079+12448];
	cvt.u32.u8 	%r3206, %rs574;
	prmt.b32 	%r3207, %r3206, %r3205, 0x3340U;
	prmt.b32 	%r3208, %r3207, %r3204, 0x5410U;
	dp4a.s32.s32 	%r3209, %r3208, %r3174, %r3201;
	cvt.s64.s32 	%rd1080, %r3209;
	add.s64 	%rd1621, %rd1080, %rd1621;
	add.s32 	%r4756, %r4756, 16;
	setp.ne.s32 	%p215, %r4756, 256;
	@%p215 bra 	$L__BB1_99;
	add.s32 	%r3213, %r3098, -492039259;
	shr.u32 	%r3214, %r3213, 16;
	xor.b32  	%r3215, %r3214, %r3213;
	mul.lo.s32 	%r3216, %r3215, -2048144789;
	shr.u32 	%r3217, %r3216, 13;
	xor.b32  	%r3218, %r3217, %r3216;
	mul.lo.s32 	%r3219, %r3218, -1028477387;
	shr.u32 	%r3220, %r3219, 16;
	xor.b32  	%r3221, %r3220, %r3219;
	and.b32  	%r3222, %r3221, 1;
	setp.eq.b32 	%p216, %r3222, 1;
	shr.u32 	%r3223, %r3221, 1;
	and.b32  	%r3224, %r3223, 31;
	neg.s32 	%r3225, %r3224;
	selp.b32 	%r3226, %r3224, %r3225, %p216;
	cvt.s64.s32 	%rd1082, %r3226;
	mul.lo.s64 	%rd1083, %rd94, %rd1082;
	shr.s64 	%rd1084, %rd1083, 8;
	add.s64 	%rd1085, %rd1621, %rd1084;
	shr.s64 	%rd1086, %rd1085, 8;
	max.s64 	%rd1087, %rd1086, -127;
	min.s64 	%rd1088, %rd1087, 127;
	cvt.u16.u64 	%rs45, %rd1088;
	mov.b64 	%rd1622, 0;
	mov.b32 	%r4757, 0;
$L__BB1_101:
	add.s32 	%r3227, %r6, %r4757;
	ld.shared.v4.b32 	{%r3228, %r3229, %r3230, %r3231}, [%r3227];
	shl.b32 	%r3232, %r4757, 10;
	or.b32  	%r3233, %r3232, %r15;
	cvt.u64.u32 	%rd1089, %r3233;
	add.s64 	%rd1090, %rd97, %rd1089;
	ld.global.nc.u8 	%rs575, [%rd1090+3488];
	cvt.u32.u8 	%r3234, %rs575;
	ld.global.nc.u8 	%rs576, [%rd1090+2464];
	cvt.u32.u8 	%r3235, %rs576;
	prmt.b32 	%r3236, %r3235, %r3234, 0x3340U;
	ld.global.nc.u8 	%rs577, [%rd1090+1440];
	cvt.u32.u8 	%r3237, %rs577;
	ld.global.nc.u8 	%rs578, [%rd1090+416];
	cvt.u32.u8 	%r3238, %rs578;
	prmt.b32 	%r3239, %r3238, %r3237, 0x3340U;
	prmt.b32 	%r3240, %r3239, %r3236, 0x5410U;
	mov.b32 	%r3241, 0;
	dp4a.s32.s32 	%r3242, %r3240, %r3228, %r3241;
	ld.global.nc.u8 	%rs579, [%rd1090+7584];
	cvt.u32.u8 	%r3243, %rs579;
	ld.global.nc.u8 	%rs580, [%rd1090+6560];
	cvt.u32.u8 	%r3244, %rs580;
	prmt.b32 	%r3245, %r3244, %r3243, 0x3340U;
	ld.global.nc.u8 	%rs581, [%rd1090+5536];
	cvt.u32.u8 	%r3246, %rs581;
	ld.global.nc.u8 	%rs582, [%rd1090+4512];
	cvt.u32.u8 	%r3247, %rs582;
	prmt.b32 	%r3248, %r3247, %r3246, 0x3340U;
	prmt.b32 	%r3249, %r3248, %r3245, 0x5410U;
	dp4a.s32.s32 	%r3250, %r3249, %r3229, %r3242;
	ld.global.nc.u8 	%rs583, [%rd1090+11680];
	cvt.u32.u8 	%r3251, %rs583;
	ld.global.nc.u8 	%rs584, [%rd1090+10656];
	cvt.u32.u8 	%r3252, %rs584;
	prmt.b32 	%r3253, %r3252, %r3251, 0x3340U;
	ld.global.nc.u8 	%rs585, [%rd1090+9632];
	cvt.u32.u8 	%r3254, %rs585;
	ld.global.nc.u8 	%rs586, [%rd1090+8608];
	cvt.u32.u8 	%r3255, %rs586;
	prmt.b32 	%r3256, %r3255, %r3254, 0x3340U;
	prmt.b32 	%r3257, %r3256, %r3253, 0x5410U;
	dp4a.s32.s32 	%r3258, %r3257, %r3230, %r3250;
	ld.global.nc.u8 	%rs587, [%rd1090+15776];
	cvt.u32.u8 	%r3259, %rs587;
	ld.global.nc.u8 	%rs588, [%rd1090+14752];
	cvt.u32.u8 	%r3260, %rs588;
	prmt.b32 	%r3261, %r3260, %r3259, 0x3340U;
	ld.global.nc.u8 	%rs589, [%rd1090+13728];
	cvt.u32.u8 	%r3262, %rs589;
	ld.global.nc.u8 	%rs590, [%rd1090+12704];
	cvt.u32.u8 	%r3263, %rs590;
	prmt.b32 	%r3264, %r3263, %r3262, 0x3340U;
	prmt.b32 	%r3265, %r3264, %r3261, 0x5410U;
	dp4a.s32.s32 	%r3266, %r3265, %r3231, %r3258;
	cvt.s64.s32 	%rd1091, %r3266;
	add.s64 	%rd1622, %rd1091, %rd1622;
	add.s32 	%r4757, %r4757, 16;
	setp.ne.s32 	%p217, %r4757, 256;
	@%p217 bra 	$L__BB1_101;
	add.s32 	%r3270, %r3098, 438684837;
	shr.u32 	%r3271, %r3270, 16;
	xor.b32  	%r3272, %r3271, %r3270;
	mul.lo.s32 	%r3273, %r3272, -2048144789;
	shr.u32 	%r3274, %r3273, 13;
	xor.b32  	%r3275, %r3274, %r3273;
	mul.lo.s32 	%r3276, %r3275, -1028477387;
	shr.u32 	%r3277, %r3276, 16;
	xor.b32  	%r3278, %r3277, %r3276;
	and.b32  	%r3279, %r3278, 1;
	setp.eq.b32 	%p218, %r3279, 1;
	shr.u32 	%r3280, %r3278, 1;
	and.b32  	%r3281, %r3280, 31;
	neg.s32 	%r3282, %r3281;
	selp.b32 	%r3283, %r3281, %r3282, %p218;
	cvt.s64.s32 	%rd1093, %r3283;
	mul.lo.s64 	%rd1094, %rd94, %rd1093;
	shr.s64 	%rd1095, %rd1094, 8;
	add.s64 	%rd1096, %rd1622, %rd1095;
	shr.s64 	%rd1097, %rd1096, 8;
	max.s64 	%rd1098, %rd1097, -127;
	min.s64 	%rd1099, %rd1098, 127;
	cvt.u16.u64 	%rs46, %rd1099;
	mov.b64 	%rd1623, 0;
	mov.b32 	%r4758, 0;
$L__BB1_103:
	add.s32 	%r3284, %r6, %r4758;
	ld.shared.v4.b32 	{%r3285, %r3286, %r3287, %r3288}, [%r3284];
	shl.b32 	%r3289, %r4758, 10;
	or.b32  	%r3290, %r3289, %r15;
	cvt.u64.u32 	%rd1100, %r3290;
	add.s64 	%rd1101, %rd97, %rd1100;
	ld.global.nc.u8 	%rs591, [%rd1101+3744];
	cvt.u32.u8 	%r3291, %rs591;
	ld.global.nc.u8 	%rs592, [%rd1101+2720];
	cvt.u32.u8 	%r3292, %rs592;
	prmt.b32 	%r3293, %r3292, %r3291, 0x3340U;
	ld.global.nc.u8 	%rs593, [%rd1101+1696];
	cvt.u32.u8 	%r3294, %rs593;
	ld.global.nc.u8 	%rs594, [%rd1101+672];
	cvt.u32.u8 	%r3295, %rs594;
	prmt.b32 	%r3296, %r3295, %r3294, 0x3340U;
	prmt.b32 	%r3297, %r3296, %r3293, 0x5410U;
	mov.b32 	%r3298, 0;
	dp4a.s32.s32 	%r3299, %r3297, %r3285, %r3298;
	ld.global.nc.u8 	%rs595, [%rd1101+7840];
	cvt.u32.u8 	%r3300, %rs595;
	ld.global.nc.u8 	%rs596, [%rd1101+6816];
	cvt.u32.u8 	%r3301, %rs596;
	prmt.b32 	%r3302, %r3301, %r3300, 0x3340U;
	ld.global.nc.u8 	%rs597, [%rd1101+5792];
	cvt.u32.u8 	%r3303, %rs597;
	ld.global.nc.u8 	%rs598, [%rd1101+4768];
	cvt.u32.u8 	%r3304, %rs598;
	prmt.b32 	%r3305, %r3304, %r3303, 0x3340U;
	prmt.b32 	%r3306, %r3305, %r3302, 0x5410U;
	dp4a.s32.s32 	%r3307, %r3306, %r3286, %r3299;
	ld.global.nc.u8 	%rs599, [%rd1101+11936];
	cvt.u32.u8 	%r3308, %rs599;
	ld.global.nc.u8 	%rs600, [%rd1101+10912];
	cvt.u32.u8 	%r3309, %rs600;
	prmt.b32 	%r3310, %r3309, %r3308, 0x3340U;
	ld.global.nc.u8 	%rs601, [%rd1101+9888];
	cvt.u32.u8 	%r3311, %rs601;
	ld.global.nc.u8 	%rs602, [%rd1101+8864];
	cvt.u32.u8 	%r3312, %rs602;
	prmt.b32 	%r3313, %r3312, %r3311, 0x3340U;
	prmt.b32 	%r3314, %r3313, %r3310, 0x5410U;
	dp4a.s32.s32 	%r3315, %r3314, %r3287, %r3307;
	ld.global.nc.u8 	%rs603, [%rd1101+16032];
	cvt.u32.u8 	%r3316, %rs603;
	ld.global.nc.u8 	%rs604, [%rd1101+15008];
	cvt.u32.u8 	%r3317, %rs604;
	prmt.b32 	%r3318, %r3317, %r3316, 0x3340U;
	ld.global.nc.u8 	%rs605, [%rd1101+13984];
	cvt.u32.u8 	%r3319, %rs605;
	ld.global.nc.u8 	%rs606, [%rd1101+12960];
	cvt.u32.u8 	%r3320, %rs606;
	prmt.b32 	%r3321, %r3320, %r3319, 0x3340U;
	prmt.b32 	%r3322, %r3321, %r3318, 0x5410U;
	dp4a.s32.s32 	%r3323, %r3322, %r3288, %r3315;
	cvt.s64.s32 	%rd1102, %r3323;
	add.s64 	%rd1623, %rd1102, %rd1623;
	add.s32 	%r4758, %r4758, 16;
	setp.ne.s32 	%p219, %r4758, 256;
	@%p219 bra 	$L__BB1_103;
	add.s32 	%r3327, %r3098, 1369408933;
	shr.u32 	%r3328, %r3327, 16;
	xor.b32  	%r3329, %r3328, %r3327;
	mul.lo.s32 	%r3330, %r3329, -2048144789;
	shr.u32 	%r3331, %r3330, 13;
	xor.b32  	%r3332, %r3331, %r3330;
	mul.lo.s32 	%r3333, %r3332, -1028477387;
	shr.u32 	%r3334, %r3333, 16;
	xor.b32  	%r3335, %r3334, %r3333;
	and.b32  	%r3336, %r3335, 1;
	setp.eq.b32 	%p220, %r3336, 1;
	shr.u32 	%r3337, %r3335, 1;
	and.b32  	%r3338, %r3337, 31;
	neg.s32 	%r3339, %r3338;
	selp.b32 	%r3340, %r3338, %r3339, %p220;
	cvt.s64.s32 	%rd1104, %r3340;
	mul.lo.s64 	%rd1105, %rd94, %rd1104;
	shr.s64 	%rd1106, %rd1105, 8;
	add.s64 	%rd1107, %rd1623, %rd1106;
	shr.s64 	%rd1108, %rd1107, 8;
	max.s64 	%rd1109, %rd1108, -127;
	min.s64 	%rd1110, %rd1109, 127;
	cvt.u16.u64 	%rs47, %rd1110;
	mov.b64 	%rd1624, 0;
	mov.b32 	%r4759, 0;
$L__BB1_105:
	add.s32 	%r3341, %r6, %r4759;
	ld.shared.v4.b32 	{%r3342, %r3343, %r3344, %r3345}, [%r3341];
	shl.b32 	%r3346, %r4759, 10;
	mov.u32 	%r3347, %tid.x;
	and.b32  	%r103, %r3347, 31;
	or.b32  	%r3348, %r3346, %r103;
	cvt.u64.u32 	%rd1111, %r3348;
	add.s64 	%rd1112, %rd97, %rd1111;
	ld.global.nc.u8 	%rs607, [%rd1112+4000];
	cvt.u32.u8 	%r3349, %rs607;
	ld.global.nc.u8 	%rs608, [%rd1112+2976];
	cvt.u32.u8 	%r3350, %rs608;
	prmt.b32 	%r3351, %r3350, %r3349, 0x3340U;
	ld.global.nc.u8 	%rs609, [%rd1112+1952];
	cvt.u32.u8 	%r3352, %rs609;
	ld.global.nc.u8 	%rs610, [%rd1112+928];
	cvt.u32.u8 	%r3353, %rs610;
	prmt.b32 	%r3354, %r3353, %r3352, 0x3340U;
	prmt.b32 	%r3355, %r3354, %r3351, 0x5410U;
	mov.b32 	%r3356, 0;
	dp4a.s32.s32 	%r3357, %r3355, %r3342, %r3356;
	ld.global.nc.u8 	%rs611, [%rd1112+8096];
	cvt.u32.u8 	%r3358, %rs611;
	ld.global.nc.u8 	%rs612, [%rd1112+7072];
	cvt.u32.u8 	%r3359, %rs612;
	prmt.b32 	%r3360, %r3359, %r3358, 0x3340U;
	ld.global.nc.u8 	%rs613, [%rd1112+6048];
	cvt.u32.u8 	%r3361, %rs613;
	ld.global.nc.u8 	%rs614, [%rd1112+5024];
	cvt.u32.u8 	%r3362, %rs614;
	prmt.b32 	%r3363, %r3362, %r3361, 0x3340U;
	prmt.b32 	%r3364, %r3363, %r3360, 0x5410U;
	dp4a.s32.s32 	%r3365, %r3364, %r3343, %r3357;
	ld.global.nc.u8 	%rs615, [%rd1112+12192];
	cvt.u32.u8 	%r3366, %rs615;
	ld.global.nc.u8 	%rs616, [%rd1112+11168];
	cvt.u32.u8 	%r3367, %rs616;
	prmt.b32 	%r3368, %r3367, %r3366, 0x3340U;
	ld.global.nc.u8 	%rs617, [%rd1112+10144];
	cvt.u32.u8 	%r3369, %rs617;
	ld.global.nc.u8 	%rs618, [%rd1112+9120];
	cvt.u32.u8 	%r3370, %rs618;
	prmt.b32 	%r3371, %r3370, %r3369, 0x3340U;
	prmt.b32 	%r3372, %r3371, %r3368, 0x5410U;
	dp4a.s32.s32 	%r3373, %r3372, %r3344, %r3365;
	ld.global.nc.u8 	%rs619, [%rd1112+16288];
	cvt.u32.u8 	%r3374, %rs619;
	ld.global.nc.u8 	%rs620, [%rd1112+15264];
	cvt.u32.u8 	%r3375, %rs620;
	prmt.b32 	%r3376, %r3375, %r3374, 0x3340U;
	ld.global.nc.u8 	%rs621, [%rd1112+14240];
	cvt.u32.u8 	%r3377, %rs621;
	ld.global.nc.u8 	%rs622, [%rd1112+13216];
	cvt.u32.u8 	%r3378, %rs622;
	prmt.b32 	%r3379, %r3378, %r3377, 0x3340U;
	prmt.b32 	%r3380, %r3379, %r3376, 0x5410U;
	dp4a.s32.s32 	%r3381, %r3380, %r3345, %r3373;
	cvt.s64.s32 	%rd1113, %r3381;
	add.s64 	%rd1624, %rd1113, %rd1624;
	add.s32 	%r4759, %r4759, 16;
	setp.ne.s32 	%p221, %r4759, 256;
	@%p221 bra 	$L__BB1_105;
	mad.lo.s32 	%r3384, %r103, -1640531527, %r3097;
	add.s32 	%r3385, %r3384, -1994834267;
	shr.u32 	%r3386, %r3385, 16;
	xor.b32  	%r3387, %r3386, %r3385;
	mul.lo.s32 	%r3388, %r3387, -2048144789;
	shr.u32 	%r3389, %r3388, 13;
	xor.b32  	%r3390, %r3389, %r3388;
	mul.lo.s32 	%r3391, %r3390, -1028477387;
	shr.u32 	%r3392, %r3391, 16;
	xor.b32  	%r3393, %r3392, %r3391;
	and.b32  	%r3394, %r3393, 1;
	setp.eq.b32 	%p222, %r3394, 1;
	shr.u32 	%r3395, %r3393, 1;
	and.b32  	%r3396, %r3395, 31;
	neg.s32 	%r3397, %r3396;
	selp.b32 	%r3398, %r3396, %r3397, %p222;
	cvt.s64.s32 	%rd1115, %r3398;
	mul.lo.s64 	%rd1116, %rd94, %rd1115;
	shr.s64 	%rd1117, %rd1116, 8;
	add.s64 	%rd1118, %rd1624, %rd1117;
	shr.s64 	%rd1119, %rd1118, 8;
	max.s64 	%rd1120, %rd1119, -127;
	min.s64 	%rd1121, %rd1120, 127;
	cvt.u16.u64 	%rs48, %rd1121;
	mov.b64 	%rd1625, 0;
	mov.b32 	%r4760, 0;
$L__BB1_107:
	add.s32 	%r3399, %r6, %r4760;
	ld.shared.v4.b32 	{%r3400, %r3401, %r3402, %r3403}, [%r3399];
	shl.b32 	%r3404, %r4760, 10;
	or.b32  	%r3406, %r3404, %r103;
	cvt.u64.u32 	%rd1122, %r3406;
	add.s64 	%rd1123, %rd97, %rd1122;
	ld.global.nc.u8 	%rs623, [%rd1123+3264];
	cvt.u32.u8 	%r3407, %rs623;
	ld.global.nc.u8 	%rs624, [%rd1123+2240];
	cvt.u32.u8 	%r3408, %rs624;
	prmt.b32 	%r3409, %r3408, %r3407, 0x3340U;
	ld.global.nc.u8 	%rs625, [%rd1123+1216];
	cvt.u32.u8 	%r3410, %rs625;
	ld.global.nc.u8 	%rs626, [%rd1123+192];
	cvt.u32.u8 	%r3411, %rs626;
	prmt.b32 	%r3412, %r3411, %r3410, 0x3340U;
	prmt.b32 	%r3413, %r3412, %r3409, 0x5410U;
	mov.b32 	%r3414, 0;
	dp4a.s32.s32 	%r3415, %r3413, %r3400, %r3414;
	ld.global.nc.u8 	%rs627, [%rd1123+7360];
	cvt.u32.u8 	%r3416, %rs627;
	ld.global.nc.u8 	%rs628, [%rd1123+6336];
	cvt.u32.u8 	%r3417, %rs628;
	prmt.b32 	%r3418, %r3417, %r3416, 0x3340U;
	ld.global.nc.u8 	%rs629, [%rd1123+5312];
	cvt.u32.u8 	%r3419, %rs629;
	ld.global.nc.u8 	%rs630, [%rd1123+4288];
	cvt.u32.u8 	%r3420, %rs630;
	prmt.b32 	%r3421, %r3420, %r3419, 0x3340U;
	prmt.b32 	%r3422, %r3421, %r3418, 0x5410U;
	dp4a.s32.s32 	%r3423, %r3422, %r3401, %r3415;
	ld.global.nc.u8 	%rs631, [%rd1123+11456];
	cvt.u32.u8 	%r3424, %rs631;
	ld.global.nc.u8 	%rs632, [%rd1123+10432];
	cvt.u32.u8 	%r3425, %rs632;
	prmt.b32 	%r3426, %r3425, %r3424, 0x3340U;
	ld.global.nc.u8 	%rs633, [%rd1123+9408];
	cvt.u32.u8 	%r3427, %rs633;
	ld.global.nc.u8 	%rs634, [%rd1123+8384];
	cvt.u32.u8 	%r3428, %rs634;
	prmt.b32 	%r3429, %r3428, %r3427, 0x3340U;
	prmt.b32 	%r3430, %r3429, %r3426, 0x5410U;
	dp4a.s32.s32 	%r3431, %r3430, %r3402, %r3423;
	ld.global.nc.u8 	%rs635, [%rd1123+15552];
	cvt.u32.u8 	%r3432, %rs635;
	ld.global.nc.u8 	%rs636, [%rd1123+14528];
	cvt.u32.u8 	%r3433, %rs636;
	prmt.b32 	%r3434, %r3433, %r3432, 0x3340U;
	ld.global.nc.u8 	%rs637, [%rd1123+13504];
	cvt.u32.u8 	%r3435, %rs637;
	ld.global.nc.u8 	%rs638, [%rd1123+12480];
	cvt.u32.u8 	%r3436, %rs638;
	prmt.b32 	%r3437, %r3436, %r3435, 0x3340U;
	prmt.b32 	%r3438, %r3437, %r3434, 0x5410U;
	dp4a.s32.s32 	%r3439, %r3438, %r3403, %r3431;
	cvt.s64.s32 	%rd1124, %r3439;
	add.s64 	%rd1625, %rd1124, %rd1625;
	add.s32 	%r4760, %r4760, 16;
	setp.ne.s32 	%p223, %r4760, 256;
	@%p223 bra 	$L__BB1_107;
	mad.lo.s32 	%r3442, %r103, -1640531527, %r3097;
	add.s32 	%r3443, %r3442, -1449440571;
	shr.u32 	%r3444, %r3443, 16;
	xor.b32  	%r3445, %r3444, %r3443;
	mul.lo.s32 	%r3446, %r3445, -2048144789;
	shr.u32 	%r3447, %r3446, 13;
	xor.b32  	%r3448, %r3447, %r3446;
	mul.lo.s32 	%r3449, %r3448, -1028477387;
	shr.u32 	%r3450, %r3449, 16;
	xor.b32  	%r3451, %r3450, %r3449;
	and.b32  	%r3452, %r3451, 1;
	setp.eq.b32 	%p224, %r3452, 1;
	shr.u32 	%r3453, %r3451, 1;
	and.b32  	%r3454, %r3453, 31;
	neg.s32 	%r3455, %r3454;
	selp.b32 	%r3456, %r3454, %r3455, %p224;
	cvt.s64.s32 	%rd1126, %r3456;
	mul.lo.s64 	%rd1127, %rd94, %rd1126;
	shr.s64 	%rd1128, %rd1127, 8;
	add.s64 	%rd1129, %rd1625, %rd1128;
	shr.s64 	%rd1130, %rd1129, 8;
	max.s64 	%rd1131, %rd1130, -127;
	min.s64 	%rd1132, %rd1131, 127;
	cvt.u16.u64 	%rs49, %rd1132;
	mov.b64 	%rd1626, 0;
	mov.b32 	%r4761, 0;
$L__BB1_109:
	add.s32 	%r3457, %r6, %r4761;
	ld.shared.v4.b32 	{%r3458, %r3459, %r3460, %r3461}, [%r3457];
	shl.b32 	%r3462, %r4761, 10;
	mov.u32 	%r3463, %tid.x;
	and.b32  	%r109, %r3463, 31;
	or.b32  	%r3464, %r3462, %r109;
	cvt.u64.u32 	%rd1133, %r3464;
	add.s64 	%rd1134, %rd97, %rd1133;
	ld.global.nc.u8 	%rs639, [%rd1134+3520];
	cvt.u32.u8 	%r3465, %rs639;
	ld.global.nc.u8 	%rs640, [%rd1134+2496];
	cvt.u32.u8 	%r3466, %rs640;
	prmt.b32 	%r3467, %r3466, %r3465, 0x3340U;
	ld.global.nc.u8 	%rs641, [%rd1134+1472];
	cvt.u32.u8 	%r3468, %rs641;
	ld.global.nc.u8 	%rs642, [%rd1134+448];
	cvt.u32.u8 	%r3469, %rs642;
	prmt.b32 	%r3470, %r3469, %r3468, 0x3340U;
	prmt.b32 	%r3471, %r3470, %r3467, 0x5410U;
	mov.b32 	%r3472, 0;
	dp4a.s32.s32 	%r3473, %r3471, %r3458, %r3472;
	ld.global.nc.u8 	%rs643, [%rd1134+7616];
	cvt.u32.u8 	%r3474, %rs643;
	ld.global.nc.u8 	%rs644, [%rd1134+6592];
	cvt.u32.u8 	%r3475, %rs644;
	prmt.b32 	%r3476, %r3475, %r3474, 0x3340U;
	ld.global.nc.u8 	%rs645, [%rd1134+5568];
	cvt.u32.u8 	%r3477, %rs645;
	ld.global.nc.u8 	%rs646, [%rd1134+4544];
	cvt.u32.u8 	%r3478, %rs646;
	prmt.b32 	%r3479, %r3478, %r3477, 0x3340U;
	prmt.b32 	%r3480, %r3479, %r3476, 0x5410U;
	dp4a.s32.s32 	%r3481, %r3480, %r3459, %r3473;
	ld.global.nc.u8 	%rs647, [%rd1134+11712];
	cvt.u32.u8 	%r3482, %rs647;
	ld.global.nc.u8 	%rs648, [%rd1134+10688];
	cvt.u32.u8 	%r3483, %rs648;
	prmt.b32 	%r3484, %r3483, %r3482, 0x3340U;
	ld.global.nc.u8 	%rs649, [%rd1134+9664];
	cvt.u32.u8 	%r3485, %rs649;
	ld.global.nc.u8 	%rs650, [%rd1134+8640];
	cvt.u32.u8 	%r3486, %rs650;
	prmt.b32 	%r3487, %r3486, %r3485, 0x3340U;
	prmt.b32 	%r3488, %r3487, %r3484, 0x5410U;
	dp4a.s32.s32 	%r3489, %r3488, %r3460, %r3481;
	ld.global.nc.u8 	%rs651, [%rd1134+15808];
	cvt.u32.u8 	%r3490, %rs651;
	ld.global.nc.u8 	%rs652, [%rd1134+14784];
	cvt.u32.u8 	%r3491, %rs652;
	prmt.b32 	%r3492, %r3491, %r3490, 0x3340U;
	ld.global.nc.u8 	%rs653, [%rd1134+13760];
	cvt.u32.u8 	%r3493, %rs653;
	ld.global.nc.u8 	%rs654, [%rd1134+12736];
	cvt.u32.u8 	%r3494, %rs654;
	prmt.b32 	%r3495, %r3494, %r3493, 0x3340U;
	prmt.b32 	%r3496, %r3495, %r3492, 0x5410U;
	dp4a.s32.s32 	%r3497, %r3496, %r3461, %r3489;
	cvt.s64.s32 	%rd1135, %r3497;
	add.s64 	%rd1626, %rd1135, %rd1626;
	add.s32 	%r4761, %r4761, 16;
	setp.ne.s32 	%p225, %r4761, 256;
	@%p225 bra 	$L__BB1_109;
	mad.lo.s32 	%r3500, %r109, -1640531527, %r3097;
	add.s32 	%r3501, %r3500, -518716475;
	shr.u32 	%r3502, %r3501, 16;
	xor.b32  	%r3503, %r3502, %r3501;
	mul.lo.s32 	%r3504, %r3503, -2048144789;
	shr.u32 	%r3505, %r3504, 13;
	xor.b32  	%r3506, %r3505, %r3504;
	mul.lo.s32 	%r3507, %r3506, -1028477387;
	shr.u32 	%r3508, %r3507, 16;
	xor.b32  	%r3509, %r3508, %r3507;
	and.b32  	%r3510, %r3509, 1;
	setp.eq.b32 	%p226, %r3510, 1;
	shr.u32 	%r3511, %r3509, 1;
	and.b32  	%r3512, %r3511, 31;
	neg.s32 	%r3513, %r3512;
	selp.b32 	%r3514, %r3512, %r3513, %p226;
	cvt.s64.s32 	%rd1137, %r3514;
	mul.lo.s64 	%rd1138, %rd94, %rd1137;
	shr.s64 	%rd1139, %rd1138, 8;
	add.s64 	%rd1140, %rd1626, %rd1139;
	shr.s64 	%rd1141, %rd1140, 8;
	max.s64 	%rd1142, %rd1141, -127;
	min.s64 	%rd1143, %rd1142, 127;
	cvt.u16.u64 	%rs50, %rd1143;
	mov.b64 	%rd1627, 0;
	mov.b32 	%r4762, 0;
$L__BB1_111:
	add.s32 	%r3515, %r6, %r4762;
	ld.shared.v4.b32 	{%r3516, %r3517, %r3518, %r3519}, [%r3515];
	shl.b32 	%r3520, %r4762, 10;
	mov.u32 	%r3521, %tid.x;
	and.b32  	%r112, %r3521, 31;
	or.b32  	%r3522, %r3520, %r112;
	cvt.u64.u32 	%rd1144, %r3522;
	add.s64 	%rd1145, %rd97, %rd1144;
	ld.global.nc.u8 	%rs655, [%rd1145+3776];
	cvt.u32.u8 	%r3523, %rs655;
	ld.global.nc.u8 	%rs656, [%rd1145+2752];
	cvt.u32.u8 	%r3524, %rs656;
	prmt.b32 	%r3525, %r3524, %r3523, 0x3340U;
	ld.global.nc.u8 	%rs657, [%rd1145+1728];
	cvt.u32.u8 	%r3526, %rs657;
	ld.global.nc.u8 	%rs658, [%rd1145+704];
	cvt.u32.u8 	%r3527, %rs658;
	prmt.b32 	%r3528, %r3527, %r3526, 0x3340U;
	prmt.b32 	%r3529, %r3528, %r3525, 0x5410U;
	mov.b32 	%r3530, 0;
	dp4a.s32.s32 	%r3531, %r3529, %r3516, %r3530;
	ld.global.nc.u8 	%rs659, [%rd1145+7872];
	cvt.u32.u8 	%r3532, %rs659;
	ld.global.nc.u8 	%rs660, [%rd1145+6848];
	cvt.u32.u8 	%r3533, %rs660;
	prmt.b32 	%r3534, %r3533, %r3532, 0x3340U;
	ld.global.nc.u8 	%rs661, [%rd1145+5824];
	cvt.u32.u8 	%r3535, %rs661;
	ld.global.nc.u8 	%rs662, [%rd1145+4800];
	cvt.u32.u8 	%r3536, %rs662;
	prmt.b32 	%r3537, %r3536, %r3535, 0x3340U;
	prmt.b32 	%r3538, %r3537, %r3534, 0x5410U;
	dp4a.s32.s32 	%r3539, %r3538, %r3517, %r3531;
	ld.global.nc.u8 	%rs663, [%rd1145+11968];
	cvt.u32.u8 	%r3540, %rs663;
	ld.global.nc.u8 	%rs664, [%rd1145+10944];
	cvt.u32.u8 	%r3541, %rs664;
	prmt.b32 	%r3542, %r3541, %r3540, 0x3340U;
	ld.global.nc.u8 	%rs665, [%rd1145+9920];
	cvt.u32.u8 	%r3543, %rs665;
	ld.global.nc.u8 	%rs666, [%rd1145+8896];
	cvt.u32.u8 	%r3544, %rs666;
	prmt.b32 	%r3545, %r3544, %r3543, 0x3340U;
	prmt.b32 	%r3546, %r3545, %r3542, 0x5410U;
	dp4a.s32.s32 	%r3547, %r3546, %r3518, %r3539;
	ld.global.nc.u8 	%rs667, [%rd1145+16064];
	cvt.u32.u8 	%r3548, %rs667;
	ld.global.nc.u8 	%rs668, [%rd1145+15040];
	cvt.u32.u8 	%r3549, %rs668;
	prmt.b32 	%r3550, %r3549, %r3548, 0x3340U;
	ld.global.nc.u8 	%rs669, [%rd1145+14016];
	cvt.u32.u8 	%r3551, %rs669;
	ld.global.nc.u8 	%rs670, [%rd1145+12992];
	cvt.u32.u8 	%r3552, %rs670;
	prmt.b32 	%r3553, %r3552, %r3551, 0x3340U;
	prmt.b32 	%r3554, %r3553, %r3550, 0x5410U;
	dp4a.s32.s32 	%r3555, %r3554, %r3519, %r3547;
	cvt.s64.s32 	%rd1146, %r3555;
	add.s64 	%rd1627, %rd1146, %rd1627;
	add.s32 	%r4762, %r4762, 16;
	setp.ne.s32 	%p227, %r4762, 256;
	@%p227 bra 	$L__BB1_111;
	mad.lo.s32 	%r3557, %r4721, 100, %r7;
	mad.lo.s32 	%r3558, %r112, -1640531527, %r3557;
	add.s32 	%r3559, %r3558, 412007621;
	shr.u32 	%r3560, %r3559, 16;
	xor.b32  	%r3561, %r3560, %r3559;
	mul.lo.s32 	%r3562, %r3561, -2048144789;
	shr.u32 	%r3563, %r3562, 13;
	xor.b32  	%r3564, %r3563, %r3562;
	mul.lo.s32 	%r3565, %r3564, -1028477387;
	shr.u32 	%r3566, %r3565, 16;
	xor.b32  	%r3567, %r3566, %r3565;
	and.b32  	%r3568, %r3567, 1;
	setp.eq.b32 	%p228, %r3568, 1;
	shr.u32 	%r3569, %r3567, 1;
	and.b32  	%r3570, %r3569, 31;
	neg.s32 	%r3571, %r3570;
	selp.b32 	%r3572, %r3570, %r3571, %p228;
	cvt.s64.s32 	%rd1148, %r3572;
	mul.lo.s64 	%rd1149, %rd94, %rd1148;
	shr.s64 	%rd1150, %rd1149, 8;
	add.s64 	%rd1151, %rd1627, %rd1150;
	shr.s64 	%rd1152, %rd1151, 8;
	max.s64 	%rd1153, %rd1152, -127;
	min.s64 	%rd1154, %rd1153, 127;
	cvt.u16.u64 	%rs51, %rd1154;
	mov.b64 	%rd1628, 0;
	mov.b32 	%r4763, 0;
$L__BB1_113:
	add.s32 	%r3573, %r6, %r4763;
	ld.shared.v4.b32 	{%r3574, %r3575, %r3576, %r3577}, [%r3573];
	shl.b32 	%r3578, %r4763, 10;
	mov.u32 	%r3579, %tid.x;
	and.b32  	%r115, %r3579, 31;
	or.b32  	%r3580, %r3578, %r115;
	cvt.u64.u32 	%rd1155, %r3580;
	add.s64 	%rd1156, %rd97, %rd1155;
	ld.global.nc.u8 	%rs671, [%rd1156+4032];
	cvt.u32.u8 	%r3581, %rs671;
	ld.global.nc.u8 	%rs672, [%rd1156+3008];
	cvt.u32.u8 	%r3582, %rs672;
	prmt.b32 	%r3583, %r3582, %r3581, 0x3340U;
	ld.global.nc.u8 	%rs673, [%rd1156+1984];
	cvt.u32.u8 	%r3584, %rs673;
	ld.global.nc.u8 	%rs674, [%rd1156+960];
	cvt.u32.u8 	%r3585, %rs674;
	prmt.b32 	%r3586, %r3585, %r3584, 0x3340U;
	prmt.b32 	%r3587, %r3586, %r3583, 0x5410U;
	mov.b32 	%r3588, 0;
	dp4a.s32.s32 	%r3589, %r3587, %r3574, %r3588;
	ld.global.nc.u8 	%rs675, [%rd1156+8128];
	cvt.u32.u8 	%r3590, %rs675;
	ld.global.nc.u8 	%rs676, [%rd1156+7104];
	cvt.u32.u8 	%r3591, %rs676;
	prmt.b32 	%r3592, %r3591, %r3590, 0x3340U;
	ld.global.nc.u8 	%rs677, [%rd1156+6080];
	cvt.u32.u8 	%r3593, %rs677;
	ld.global.nc.u8 	%rs678, [%rd1156+5056];
	cvt.u32.u8 	%r3594, %rs678;
	prmt.b32 	%r3595, %r3594, %r3593, 0x3340U;
	prmt.b32 	%r3596, %r3595, %r3592, 0x5410U;
	dp4a.s32.s32 	%r3597, %r3596, %r3575, %r3589;
	ld.global.nc.u8 	%rs679, [%rd1156+12224];
	cvt.u32.u8 	%r3598, %rs679;
	ld.global.nc.u8 	%rs680, [%rd1156+11200];
	cvt.u32.u8 	%r3599, %rs680;
	prmt.b32 	%r3600, %r3599, %r3598, 0x3340U;
	ld.global.nc.u8 	%rs681, [%rd1156+10176];
	cvt.u32.u8 	%r3601, %rs681;
	ld.global.nc.u8 	%rs682, [%rd1156+9152];
	cvt.u32.u8 	%r3602, %rs682;
	prmt.b32 	%r3603, %r3602, %r3601, 0x3340U;
	prmt.b32 	%r3604, %r3603, %r3600, 0x5410U;
	dp4a.s32.s32 	%r3605, %r3604, %r3576, %r3597;
	ld.global.nc.u8 	%rs683, [%rd1156+16320];
	cvt.u32.u8 	%r3606, %rs683;
	ld.global.nc.u8 	%rs684, [%rd1156+15296];
	cvt.u32.u8 	%r3607, %rs684;
	prmt.b32 	%r3608, %r3607, %r3606, 0x3340U;
	ld.global.nc.u8 	%rs685, [%rd1156+14272];
	cvt.u32.u8 	%r3609, %rs685;
	ld.global.nc.u8 	%rs686, [%rd1156+13248];
	cvt.u32.u8 	%r3610, %rs686;
	prmt.b32 	%r3611, %r3610, %r3609, 0x3340U;
	prmt.b32 	%r3612, %r3611, %r3608, 0x5410U;
	dp4a.s32.s32 	%r3613, %r3612, %r3577, %r3605;
	cvt.s64.s32 	%rd1157, %r3613;
	add.s64 	%rd1628, %rd1157, %rd1628;
	add.s32 	%r4763, %r4763, 16;
	setp.ne.s32 	%p229, %r4763, 256;
	@%p229 bra 	$L__BB1_113;
	mad.lo.s32 	%r3615, %r4721, 100, %r7;
	mad.lo.s32 	%r3616, %r115, -1640531527, %r3615;
	add.s32 	%r3617, %r3616, 1342731717;
	shr.u32 	%r3618, %r3617, 16;
	xor.b32  	%r3619, %r3618, %r3617;
	mul.lo.s32 	%r3620, %r3619, -2048144789;
	shr.u32 	%r3621, %r3620, 13;
	xor.b32  	%r3622, %r3621, %r3620;
	mul.lo.s32 	%r3623, %r3622, -1028477387;
	shr.u32 	%r3624, %r3623, 16;
	xor.b32  	%r3625, %r3624, %r3623;
	and.b32  	%r3626, %r3625, 1;
	setp.eq.b32 	%p230, %r3626, 1;
	shr.u32 	%r3627, %r3625, 1;
	and.b32  	%r3628, %r3627, 31;
	neg.s32 	%r3629, %r3628;
	selp.b32 	%r3630, %r3628, %r3629, %p230;
	cvt.s64.s32 	%rd1159, %r3630;
	mul.lo.s64 	%rd1160, %rd94, %rd1159;
	shr.s64 	%rd1161, %rd1160, 8;
	add.s64 	%rd1162, %rd1628, %rd1161;
	shr.s64 	%rd1163, %rd1162, 8;
	max.s64 	%rd1164, %rd1163, -127;
	min.s64 	%rd1165, %rd1164, 127;
	cvt.u16.u64 	%rs52, %rd1165;
	mov.b64 	%rd1629, 0;
	mov.b32 	%r4764, 0;
$L__BB1_115:
	add.s32 	%r3631, %r6, %r4764;
	ld.shared.v4.b32 	{%r3632, %r3633, %r3634, %r3635}, [%r3631];
	shl.b32 	%r3636, %r4764, 10;
	mov.u32 	%r3637, %tid.x;
	and.b32  	%r118, %r3637, 31;
	or.b32  	%r3638, %r3636, %r118;
	cvt.u64.u32 	%rd1166, %r3638;
	add.s64 	%rd1167, %rd97, %rd1166;
	ld.global.nc.u8 	%rs687, [%rd1167+3296];
	cvt.u32.u8 	%r3639, %rs687;
	ld.global.nc.u8 	%rs688, [%rd1167+2272];
	cvt.u32.u8 	%r3640, %rs688;
	prmt.b32 	%r3641, %r3640, %r3639, 0x3340U;
	ld.global.nc.u8 	%rs689, [%rd1167+1248];
	cvt.u32.u8 	%r3642, %rs689;
	ld.global.nc.u8 	%rs690, [%rd1167+224];
	cvt.u32.u8 	%r3643, %rs690;
	prmt.b32 	%r3644, %r3643, %r3642, 0x3340U;
	prmt.b32 	%r3645, %r3644, %r3641, 0x5410U;
	mov.b32 	%r3646, 0;
	dp4a.s32.s32 	%r3647, %r3645, %r3632, %r3646;
	ld.global.nc.u8 	%rs691, [%rd1167+7392];
	cvt.u32.u8 	%r3648, %rs691;
	ld.global.nc.u8 	%rs692, [%rd1167+6368];
	cvt.u32.u8 	%r3649, %rs692;
	prmt.b32 	%r3650, %r3649, %r3648, 0x3340U;
	ld.global.nc.u8 	%rs693, [%rd1167+5344];
	cvt.u32.u8 	%r3651, %rs693;
	ld.global.nc.u8 	%rs694, [%rd1167+4320];
	cvt.u32.u8 	%r3652, %rs694;
	prmt.b32 	%r3653, %r3652, %r3651, 0x3340U;
	prmt.b32 	%r3654, %r3653, %r3650, 0x5410U;
	dp4a.s32.s32 	%r3655, %r3654, %r3633, %r3647;
	ld.global.nc.u8 	%rs695, [%rd1167+11488];
	cvt.u32.u8 	%r3656, %rs695;
	ld.global.nc.u8 	%rs696, [%rd1167+10464];
	cvt.u32.u8 	%r3657, %rs696;
	prmt.b32 	%r3658, %r3657, %r3656, 0x3340U;
	ld.global.nc.u8 	%rs697, [%rd1167+9440];
	cvt.u32.u8 	%r3659, %rs697;
	ld.global.nc.u8 	%rs698, [%rd1167+8416];
	cvt.u32.u8 	%r3660, %rs698;
	prmt.b32 	%r3661, %r3660, %r3659, 0x3340U;
	prmt.b32 	%r3662, %r3661, %r3658, 0x5410U;
	dp4a.s32.s32 	%r3663, %r3662, %r3634, %r3655;
	ld.global.nc.u8 	%rs699, [%rd1167+15584];
	cvt.u32.u8 	%r3664, %rs699;
	ld.global.nc.u8 	%rs700, [%rd1167+14560];
	cvt.u32.u8 	%r3665, %rs700;
	prmt.b32 	%r3666, %r3665, %r3664, 0x3340U;
	ld.global.nc.u8 	%rs701, [%rd1167+13536];
	cvt.u32.u8 	%r3667, %rs701;
	ld.global.nc.u8 	%rs702, [%rd1167+12512];
	cvt.u32.u8 	%r3668, %rs702;
	prmt.b32 	%r3669, %r3668, %r3667, 0x3340U;
	prmt.b32 	%r3670, %r3669, %r3666, 0x5410U;
	dp4a.s32.s32 	%r3671, %r3670, %r3635, %r3663;
	cvt.s64.s32 	%rd1168, %r3671;
	add.s64 	%rd1629, %rd1168, %rd1629;
	add.s32 	%r4764, %r4764, 16;
	setp.ne.s32 	%p231, %r4764, 256;
	@%p231 bra 	$L__BB1_115;
	mad.lo.s32 	%r3673, %r4721, 100, %r7;
	mad.lo.s32 	%r3674, %r118, -1640531527, %r3673;
	add.s32 	%r3675, %r3674, 1888125413;
	shr.u32 	%r3676, %r3675, 16;
	xor.b32  	%r3677, %r3676, %r3675;
	mul.lo.s32 	%r3678, %r3677, -2048144789;
	shr.u32 	%r3679, %r3678, 13;
	xor.b32  	%r3680, %r3679, %r3678;
	mul.lo.s32 	%r3681, %r3680, -1028477387;
	shr.u32 	%r3682, %r3681, 16;
	xor.b32  	%r3683, %r3682, %r3681;
	and.b32  	%r3684, %r3683, 1;
	setp.eq.b32 	%p232, %r3684, 1;
	shr.u32 	%r3685, %r3683, 1;
	and.b32  	%r3686, %r3685, 31;
	neg.s32 	%r3687, %r3686;
	selp.b32 	%r3688, %r3686, %r3687, %p232;
	cvt.s64.s32 	%rd1170, %r3688;
	mul.lo.s64 	%rd1171, %rd94, %rd1170;
	shr.s64 	%rd1172, %rd1171, 8;
	add.s64 	%rd1173, %rd1629, %rd1172;
	shr.s64 	%rd1174, %rd1173, 8;
	max.s64 	%rd1175, %rd1174, -127;
	min.s64 	%rd1176, %rd1175, 127;
	cvt.u16.u64 	%rs53, %rd1176;
	mov.b64 	%rd1630, 0;
	mov.b32 	%r4765, 0;
$L__BB1_117:
	add.s32 	%r3689, %r6, %r4765;
	ld.shared.v4.b32 	{%r3690, %r3691, %r3692, %r3693}, [%r3689];
	shl.b32 	%r3694, %r4765, 10;
	mov.u32 	%r3695, %tid.x;
	and.b32  	%r121, %r3695, 31;
	or.b32  	%r3696, %r3694, %r121;
	cvt.u64.u32 	%rd1177, %r3696;
	add.s64 	%rd1178, %rd97, %rd1177;
	ld.global.nc.u8 	%rs703, [%rd1178+3552];
	cvt.u32.u8 	%r3697, %rs703;
	ld.global.nc.u8 	%rs704, [%rd1178+2528];
	cvt.u32.u8 	%r3698, %rs704;
	prmt.b32 	%r3699, %r3698, %r3697, 0x3340U;
	ld.global.nc.u8 	%rs705, [%rd1178+1504];
	cvt.u32.u8 	%r3700, %rs705;
	ld.global.nc.u8 	%rs706, [%rd1178+480];
	cvt.u32.u8 	%r3701, %rs706;
	prmt.b32 	%r3702, %r3701, %r3700, 0x3340U;
	prmt.b32 	%r3703, %r3702, %r3699, 0x5410U;
	mov.b32 	%r3704, 0;
	dp4a.s32.s32 	%r3705, %r3703, %r3690, %r3704;
	ld.global.nc.u8 	%rs707, [%rd1178+7648];
	cvt.u32.u8 	%r3706, %rs707;
	ld.global.nc.u8 	%rs708, [%rd1178+6624];
	cvt.u32.u8 	%r3707, %rs708;
	prmt.b32 	%r3708, %r3707, %r3706, 0x3340U;
	ld.global.nc.u8 	%rs709, [%rd1178+5600];
	cvt.u32.u8 	%r3709, %rs709;
	ld.global.nc.u8 	%rs710, [%rd1178+4576];
	cvt.u32.u8 	%r3710, %rs710;
	prmt.b32 	%r3711, %r3710, %r3709, 0x3340U;
	prmt.b32 	%r3712, %r3711, %r3708, 0x5410U;
	dp4a.s32.s32 	%r3713, %r3712, %r3691, %r3705;
	ld.global.nc.u8 	%rs711, [%rd1178+11744];
	cvt.u32.u8 	%r3714, %rs711;
	ld.global.nc.u8 	%rs712, [%rd1178+10720];
	cvt.u32.u8 	%r3715, %rs712;
	prmt.b32 	%r3716, %r3715, %r3714, 0x3340U;
	ld.global.nc.u8 	%rs713, [%rd1178+9696];
	cvt.u32.u8 	%r3717, %rs713;
	ld.global.nc.u8 	%rs714, [%rd1178+8672];
	cvt.u32.u8 	%r3718, %rs714;
	prmt.b32 	%r3719, %r3718, %r3717, 0x3340U;
	prmt.b32 	%r3720, %r3719, %r3716, 0x5410U;
	dp4a.s32.s32 	%r3721, %r3720, %r3692, %r3713;
	ld.global.nc.u8 	%rs715, [%rd1178+15840];
	cvt.u32.u8 	%r3722, %rs715;
	ld.global.nc.u8 	%rs716, [%rd1178+14816];
	cvt.u32.u8 	%r3723, %rs716;
	prmt.b32 	%r3724, %r3723, %r3722, 0x3340U;
	ld.global.nc.u8 	%rs717, [%rd1178+13792];
	cvt.u32.u8 	%r3725, %rs717;
	ld.global.nc.u8 	%rs718, [%rd1178+12768];
	cvt.u32.u8 	%r3726, %rs718;
	prmt.b32 	%r3727, %r3726, %r3725, 0x3340U;
	prmt.b32 	%r3728, %r3727, %r3724, 0x5410U;
	dp4a.s32.s32 	%r3729, %r3728, %r3693, %r3721;
	cvt.s64.s32 	%rd1179, %r3729;
	add.s64 	%rd1630, %rd1179, %rd1630;
	add.s32 	%r4765, %r4765, 16;
	setp.ne.s32 	%p233, %r4765, 256;
	@%p233 bra 	$L__BB1_117;
	mad.lo.s32 	%r3731, %r4721, 100, %r7;
	mad.lo.s32 	%r3732, %r121, -1640531527, %r3731;
	add.s32 	%r3733, %r3732, -1476117787;
	shr.u32 	%r3734, %r3733, 16;
	xor.b32  	%r3735, %r3734, %r3733;
	mul.lo.s32 	%r3736, %r3735, -2048144789;
	shr.u32 	%r3737, %r3736, 13;
	xor.b32  	%r3738, %r3737, %r3736;
	mul.lo.s32 	%r3739, %r3738, -1028477387;
	shr.u32 	%r3740, %r3739, 16;
	xor.b32  	%r3741, %r3740, %r3739;
	and.b32  	%r3742, %r3741, 1;
	setp.eq.b32 	%p234, %r3742, 1;
	shr.u32 	%r3743, %r3741, 1;
	and.b32  	%r3744, %r3743, 31;
	neg.s32 	%r3745, %r3744;
	selp.b32 	%r3746, %r3744, %r3745, %p234;
	cvt.s64.s32 	%rd1181, %r3746;
	mul.lo.s64 	%rd1182, %rd94, %rd1181;
	shr.s64 	%rd1183, %rd1182, 8;
	add.s64 	%rd1184, %rd1630, %rd1183;
	shr.s64 	%rd1185, %rd1184, 8;
	max.s64 	%rd1186, %rd1185, -127;
	min.s64 	%rd1187, %rd1186, 127;
	cvt.u16.u64 	%rs54, %rd1187;
	mov.b64 	%rd1631, 0;
	mov.b32 	%r4766, 0;
$L__BB1_119:
	add.s32 	%r3747, %r6, %r4766;
	ld.shared.v4.b32 	{%r3748, %r3749, %r3750, %r3751}, [%r3747];
	shl.b32 	%r3752, %r4766, 10;
	mov.u32 	%r3753, %tid.x;
	and.b32  	%r124, %r3753, 31;
	or.b32  	%r3754, %r3752, %r124;
	cvt.u64.u32 	%rd1188, %r3754;
	add.s64 	%rd1189, %rd97, %rd1188;
	ld.global.nc.u8 	%rs719, [%rd1189+3808];
	cvt.u32.u8 	%r3755, %rs719;
	ld.global.nc.u8 	%rs720, [%rd1189+2784];
	cvt.u32.u8 	%r3756, %rs720;
	prmt.b32 	%r3757, %r3756, %r3755, 0x3340U;
	ld.global.nc.u8 	%rs721, [%rd1189+1760];
	cvt.u32.u8 	%r3758, %rs721;
	ld.global.nc.u8 	%rs722, [%rd1189+736];
	cvt.u32.u8 	%r3759, %rs722;
	prmt.b32 	%r3760, %r3759, %r3758, 0x3340U;
	prmt.b32 	%r3761, %r3760, %r3757, 0x5410U;
	mov.b32 	%r3762, 0;
	dp4a.s32.s32 	%r3763, %r3761, %r3748, %r3762;
	ld.global.nc.u8 	%rs723, [%rd1189+7904];
	cvt.u32.u8 	%r3764, %rs723;
	ld.global.nc.u8 	%rs724, [%rd1189+6880];
	cvt.u32.u8 	%r3765, %rs724;
	prmt.b32 	%r3766, %r3765, %r3764, 0x3340U;
	ld.global.nc.u8 	%rs725, [%rd1189+5856];
	cvt.u32.u8 	%r3767, %rs725;
	ld.global.nc.u8 	%rs726, [%rd1189+4832];
	cvt.u32.u8 	%r3768, %rs726;
	prmt.b32 	%r3769, %r3768, %r3767, 0x3340U;
	prmt.b32 	%r3770, %r3769, %r3766, 0x5410U;
	dp4a.s32.s32 	%r3771, %r3770, %r3749, %r3763;
	ld.global.nc.u8 	%rs727, [%rd1189+12000];
	cvt.u32.u8 	%r3772, %rs727;
	ld.global.nc.u8 	%rs728, [%rd1189+10976];
	cvt.u32.u8 	%r3773, %rs728;
	prmt.b32 	%r3774, %r3773, %r3772, 0x3340U;
	ld.global.nc.u8 	%rs729, [%rd1189+9952];
	cvt.u32.u8 	%r3775, %rs729;
	ld.global.nc.u8 	%rs730, [%rd1189+8928];
	cvt.u32.u8 	%r3776, %rs730;
	prmt.b32 	%r3777, %r3776, %r3775, 0x3340U;
	prmt.b32 	%r3778, %r3777, %r3774, 0x5410U;
	dp4a.s32.s32 	%r3779, %r3778, %r3750, %r3771;
	ld.global.nc.u8 	%rs731, [%rd1189+16096];
	cvt.u32.u8 	%r3780, %rs731;
	ld.global.nc.u8 	%rs732, [%rd1189+15072];
	cvt.u32.u8 	%r3781, %rs732;
	prmt.b32 	%r3782, %r3781, %r3780, 0x3340U;
	ld.global.nc.u8 	%rs733, [%rd1189+14048];
	cvt.u32.u8 	%r3783, %rs733;
	ld.global.nc.u8 	%rs734, [%rd1189+13024];
	cvt.u32.u8 	%r3784, %rs734;
	prmt.b32 	%r3785, %r3784, %r3783, 0x3340U;
	prmt.b32 	%r3786, %r3785, %r3782, 0x5410U;
	dp4a.s32.s32 	%r3787, %r3786, %r3751, %r3779;
	cvt.s64.s32 	%rd1190, %r3787;
	add.s64 	%rd1631, %rd1190, %rd1631;
	add.s32 	%r4766, %r4766, 16;
	setp.ne.s32 	%p235, %r4766, 256;
	@%p235 bra 	$L__BB1_119;
	mad.lo.s32 	%r3789, %r4721, 100, %r7;
	mad.lo.s32 	%r3790, %r124, -1640531527, %r3789;
	add.s32 	%r3791, %r3790, -545393691;
	shr.u32 	%r3792, %r3791, 16;
	xor.b32  	%r3793, %r3792, %r3791;
	mul.lo.s32 	%r3794, %r3793, -2048144789;
	shr.u32 	%r3795, %r3794, 13;
	xor.b32  	%r3796, %r3795, %r3794;
	mul.lo.s32 	%r3797, %r3796, -1028477387;
	shr.u32 	%r3798, %r3797, 16;
	xor.b32  	%r3799, %r3798, %r3797;
	and.b32  	%r3800, %r3799, 1;
	setp.eq.b32 	%p236, %r3800, 1;
	shr.u32 	%r3801, %r3799, 1;
	and.b32  	%r3802, %r3801, 31;
	neg.s32 	%r3803, %r3802;
	selp.b32 	%r3804, %r3802, %r3803, %p236;
	cvt.s64.s32 	%rd1192, %r3804;
	mul.lo.s64 	%rd1193, %rd94, %rd1192;
	shr.s64 	%rd1194, %rd1193, 8;
	add.s64 	%rd1195, %rd1631, %rd1194;
	shr.s64 	%rd1196, %rd1195, 8;
	max.s64 	%rd1197, %rd1196, -127;
	min.s64 	%rd1198, %rd1197, 127;
	cvt.u16.u64 	%rs55, %rd1198;
	mov.b64 	%rd1632, 0;
	mov.b32 	%r4767, 0;
$L__BB1_121:
	add.s32 	%r3805, %r6, %r4767;
	ld.shared.v4.b32 	{%r3806, %r3807, %r3808, %r3809}, [%r3805];
	shl.b32 	%r3810, %r4767, 10;
	mov.u32 	%r3811, %tid.x;
	and.b32  	%r127, %r3811, 31;
	or.b32  	%r3812, %r3810, %r127;
	cvt.u64.u32 	%rd1199, %r3812;
	add.s64 	%rd1200, %rd97, %rd1199;
	ld.global.nc.u8 	%rs735, [%rd1200+4064];
	cvt.u32.u8 	%r3813, %rs735;
	ld.global.nc.u8 	%rs736, [%rd1200+3040];
	cvt.u32.u8 	%r3814, %rs736;
	prmt.b32 	%r3815, %r3814, %r3813, 0x3340U;
	ld.global.nc.u8 	%rs737, [%rd1200+2016];
	cvt.u32.u8 	%r3816, %rs737;
	ld.global.nc.u8 	%rs738, [%rd1200+992];
	cvt.u32.u8 	%r3817, %rs738;
	prmt.b32 	%r3818, %r3817, %r3816, 0x3340U;
	prmt.b32 	%r3819, %r3818, %r3815, 0x5410U;
	mov.b32 	%r3820, 0;
	dp4a.s32.s32 	%r3821, %r3819, %r3806, %r3820;
	ld.global.nc.u8 	%rs739, [%rd1200+8160];
	cvt.u32.u8 	%r3822, %rs739;
	ld.global.nc.u8 	%rs740, [%rd1200+7136];
	cvt.u32.u8 	%r3823, %rs740;
	prmt.b32 	%r3824, %r3823, %r3822, 0x3340U;
	ld.global.nc.u8 	%rs741, [%rd1200+6112];
	cvt.u32.u8 	%r3825, %rs741;
	ld.global.nc.u8 	%rs742, [%rd1200+5088];
	cvt.u32.u8 	%r3826, %rs742;
	prmt.b32 	%r3827, %r3826, %r3825, 0x3340U;
	prmt.b32 	%r3828, %r3827, %r3824, 0x5410U;
	dp4a.s32.s32 	%r3829, %r3828, %r3807, %r3821;
	ld.global.nc.u8 	%rs743, [%rd1200+12256];
	cvt.u32.u8 	%r3830, %rs743;
	ld.global.nc.u8 	%rs744, [%rd1200+11232];
	cvt.u32.u8 	%r3831, %rs744;
	prmt.b32 	%r3832, %r3831, %r3830, 0x3340U;
	ld.global.nc.u8 	%rs745, [%rd1200+10208];
	cvt.u32.u8 	%r3833, %rs745;
	ld.global.nc.u8 	%rs746, [%rd1200+9184];
	cvt.u32.u8 	%r3834, %rs746;
	prmt.b32 	%r3835, %r3834, %r3833, 0x3340U;
	prmt.b32 	%r3836, %r3835, %r3832, 0x5410U;
	dp4a.s32.s32 	%r3837, %r3836, %r3808, %r3829;
	ld.global.nc.u8 	%rs747, [%rd1200+16352];
	cvt.u32.u8 	%r3838, %rs747;
	ld.global.nc.u8 	%rs748, [%rd1200+15328];
	cvt.u32.u8 	%r3839, %rs748;
	prmt.b32 	%r3840, %r3839, %r3838, 0x3340U;
	ld.global.nc.u8 	%rs749, [%rd1200+14304];
	cvt.u32.u8 	%r3841, %rs749;
	ld.global.nc.u8 	%rs750, [%rd1200+13280];
	cvt.u32.u8 	%r3842, %rs750;
	prmt.b32 	%r3843, %r3842, %r3841, 0x3340U;
	prmt.b32 	%r3844, %r3843, %r3840, 0x5410U;
	dp4a.s32.s32 	%r3845, %r3844, %r3809, %r3837;
	cvt.s64.s32 	%rd1201, %r3845;
	add.s64 	%rd1632, %rd1201, %rd1632;
	add.s32 	%r4767, %r4767, 16;
	setp.ne.s32 	%p237, %r4767, 256;
	@%p237 bra 	$L__BB1_121;
	mad.lo.s32 	%r3846, %r4721, 100, %r7;
	mad.lo.s32 	%r3847, %r127, -1640531527, %r3846;
	add.s32 	%r129, %r3847, 257;
	add.s32 	%r3848, %r3847, 385330405;
	shr.u32 	%r3849, %r3848, 16;
	xor.b32  	%r3850, %r3849, %r3848;
	mul.lo.s32 	%r3851, %r3850, -2048144789;
	shr.u32 	%r3852, %r3851, 13;
	xor.b32  	%r3853, %r3852, %r3851;
	mul.lo.s32 	%r3854, %r3853, -1028477387;
	shr.u32 	%r3855, %r3854, 16;
	xor.b32  	%r3856, %r3855, %r3854;
	and.b32  	%r3857, %r3856, 1;
	setp.eq.b32 	%p238, %r3857, 1;
	shr.u32 	%r3858, %r3856, 1;
	and.b32  	%r3859, %r3858, 31;
	neg.s32 	%r3860, %r3859;
	selp.b32 	%r3861, %r3859, %r3860, %p238;
	cvt.s64.s32 	%rd1203, %r3861;
	mul.lo.s64 	%rd1204, %rd94, %rd1203;
	shr.s64 	%rd1205, %rd1204, 8;
	add.s64 	%rd1206, %rd1632, %rd1205;
	shr.s64 	%rd1207, %rd1206, 8;
	max.s64 	%rd1208, %rd1207, -127;
	min.s64 	%rd1209, %rd1208, 127;
	add.s32 	%r130, %r6, %r127;
	st.shared.u8 	[%r130], %rs25;
	st.shared.u8 	[%r130+256], %rs26;
	st.shared.u8 	[%r130+512], %rs27;
	st.shared.u8 	[%r130+768], %rs28;
	st.shared.u8 	[%r130+32], %rs29;
	st.shared.u8 	[%r130+288], %rs30;
	st.shared.u8 	[%r130+544], %rs31;
	st.shared.u8 	[%r130+800], %rs32;
	st.shared.u8 	[%r130+64], %rs33;
	st.shared.u8 	[%r130+320], %rs34;
	st.shared.u8 	[%r130+576], %rs35;
	st.shared.u8 	[%r130+832], %rs36;
	st.shared.u8 	[%r130+96], %rs37;
	st.shared.u8 	[%r130+352], %rs38;
	st.shared.u8 	[%r130+608], %rs39;
	st.shared.u8 	[%r130+864], %rs40;
	st.shared.u8 	[%r130+128], %rs41;
	st.shared.u8 	[%r130+384], %rs42;
	st.shared.u8 	[%r130+640], %rs43;
	st.shared.u8 	[%r130+896], %rs44;
	st.shared.u8 	[%r130+160], %rs45;
	st.shared.u8 	[%r130+416], %rs46;
	st.shared.u8 	[%r130+672], %rs47;
	st.shared.u8 	[%r130+928], %rs48;
	st.shared.u8 	[%r130+192], %rs49;
	st.shared.u8 	[%r130+448], %rs50;
	st.shared.u8 	[%r130+704], %rs51;
	st.shared.u8 	[%r130+960], %rs52;
	st.shared.u8 	[%r130+224], %rs53;
	st.shared.u8 	[%r130+480], %rs54;
	st.shared.u8 	[%r130+736], %rs55;
	st.shared.u8 	[%r130+992], %rd1209;
	bar.warp.sync 	-1;
	add.s32 	%r131, %r3846, 262;
	mov.b64 	%rd1633, 0;
	mov.u32 	%r4768, %r127;
$L__BB1_123:
	mad.lo.s32 	%r3862, %r4768, -1640531527, %r131;
	shr.u32 	%r3863, %r3862, 16;
	xor.b32  	%r3864, %r3863, %r3862;
	mul.lo.s32 	%r3865, %r3864, -2048144789;
	shr.u32 	%r3866, %r3865, 13;
	xor.b32  	%r3867, %r3866, %r3865;
	mul.lo.s32 	%r3868, %r3867, -1028477387;
	shr.u32 	%r3869, %r3868, 16;
	xor.b32  	%r3870, %r3869, %r3868;
	and.b32  	%r3871, %r3870, 1;
	setp.eq.b32 	%p239, %r3871, 1;
	shr.u32 	%r3872, %r3870, 1;
	and.b32  	%r3873, %r3872, 31;
	neg.s32 	%r3874, %r3873;
	selp.b32 	%r3875, %r3873, %r3874, %p239;
	add.s32 	%r3876, %r6, %r4768;
	add.s32 	%r3877, %r3862, 930724096;
	shr.u32 	%r3878, %r3877, 16;
	xor.b32  	%r3879, %r3878, %r3877;
	mul.lo.s32 	%r3880, %r3879, -2048144789;
	shr.u32 	%r3881, %r3880, 13;
	xor.b32  	%r3882, %r3881, %r3880;
	mul.lo.s32 	%r3883, %r3882, -1028477387;
	shr.u32 	%r3884, %r3883, 16;
	xor.b32  	%r3885, %r3884, %r3883;
	and.b32  	%r3886, %r3885, 1;
	setp.eq.b32 	%p240, %r3886, 1;
	shr.u32 	%r3887, %r3885, 1;
	and.b32  	%r3888, %r3887, 31;
	neg.s32 	%r3889, %r3888;
	selp.b32 	%r3890, %r3888, %r3889, %p240;
	add.s32 	%r3891, %r3862, 1861448192;
	shr.u32 	%r3892, %r3891, 16;
	xor.b32  	%r3893, %r3892, %r3891;
	mul.lo.s32 	%r3894, %r3893, -2048144789;
	shr.u32 	%r3895, %r3894, 13;
	xor.b32  	%r3896, %r3895, %r3894;
	mul.lo.s32 	%r3897, %r3896, -1028477387;
	shr.u32 	%r3898, %r3897, 16;
	xor.b32  	%r3899, %r3898, %r3897;
	and.b32  	%r3900, %r3899, 1;
	setp.eq.b32 	%p241, %r3900, 1;
	shr.u32 	%r3901, %r3899, 1;
	and.b32  	%r3902, %r3901, 31;
	neg.s32 	%r3903, %r3902;
	selp.b32 	%r3904, %r3902, %r3903, %p241;
	add.s32 	%r3905, %r3862, -1502795008;
	shr.u32 	%r3906, %r3905, 16;
	xor.b32  	%r3907, %r3906, %r3905;
	mul.lo.s32 	%r3908, %r3907, -2048144789;
	shr.u32 	%r3909, %r3908, 13;
	xor.b32  	%r3910, %r3909, %r3908;
	mul.lo.s32 	%r3911, %r3910, -1028477387;
	shr.u32 	%r3912, %r3911, 16;
	xor.b32  	%r3913, %r3912, %r3911;
	and.b32  	%r3914, %r3913, 1;
	setp.eq.b32 	%p242, %r3914, 1;
	shr.u32 	%r3915, %r3913, 1;
	and.b32  	%r3916, %r3915, 31;
	neg.s32 	%r3917, %r3916;
	selp.b32 	%r3918, %r3916, %r3917, %p242;
	prmt.b32 	%r3919, %r3904, %r3918, 0x3340U;
	prmt.b32 	%r3920, %r3875, %r3890, 0x3340U;
	prmt.b32 	%r3921, %r3920, %r3919, 0x5410U;
	ld.shared.u8 	%r3922, [%r3876+768];
	ld.shared.u8 	%r3923, [%r3876+512];
	prmt.b32 	%r3924, %r3923, %r3922, 0x3340U;
	ld.shared.u8 	%r3925, [%r3876+256];
	ld.shared.u8 	%r3926, [%r3876];
	prmt.b32 	%r3927, %r3926, %r3925, 0x3340U;
	prmt.b32 	%r3928, %r3927, %r3924, 0x5410U;
	mov.b32 	%r3929, 0;
	dp4a.s32.s32 	%r3930, %r3921, %r3928, %r3929;
	cvt.s64.s32 	%rd1210, %r3930;
	add.s64 	%rd1633, %rd1210, %rd1633;
	add.s32 	%r133, %r4768, 32;
	setp.lt.u32 	%p243, %r4768, 224;
	mov.u32 	%r4768, %r133;
	@%p243 bra 	$L__BB1_123;
	cvt.u32.u64 	%r3932, %rd1633;
	shfl.sync.down.b32	%r3933|%p244, %r3932, 16, 31, -1;
	{ .reg .b32 tmp; mov.b64 {tmp, %r3934}, %rd1633; }
	shfl.sync.down.b32	%r3935|%p245, %r3934, 16, 31, -1;
	cvt.u64.u32 	%rd1212, %r3935;
	shl.b64 	%rd1213, %rd1212, 32;
	cvt.u64.u32 	%rd1214, %r3933;
	add.s64 	%rd1215, %rd1633, %rd1214;
	add.s64 	%rd1216, %rd1215, %rd1213;
	cvt.u32.u64 	%r3936, %rd1215;
	shfl.sync.down.b32	%r3937|%p246, %r3936, 8, 31, -1;
	{ .reg .b32 tmp; mov.b64 {tmp, %r3938}, %rd1216; }
	shfl.sync.down.b32	%r3939|%p247, %r3938, 8, 31, -1;
	cvt.u64.u32 	%rd1217, %r3939;
	shl.b64 	%rd1218, %rd1217, 32;
	cvt.u64.u32 	%rd1219, %r3937;
	add.s64 	%rd1220, %rd1216, %rd1219;
	add.s64 	%rd1221, %rd1220, %rd1218;
	cvt.u32.u64 	%r3940, %rd1220;
	shfl.sync.down.b32	%r3941|%p248, %r3940, 4, 31, -1;
	{ .reg .b32 tmp; mov.b64 {tmp, %r3942}, %rd1221; }
	shfl.sync.down.b32	%r3943|%p249, %r3942, 4, 31, -1;
	cvt.u64.u32 	%rd1222, %r3943;
	shl.b64 	%rd1223, %rd1222, 32;
	cvt.u64.u32 	%rd1224, %r3941;
	add.s64 	%rd1225, %rd1221, %rd1224;
	add.s64 	%rd1226, %rd1225, %rd1223;
	cvt.u32.u64 	%r3944, %rd1225;
	shfl.sync.down.b32	%r3945|%p250, %r3944, 2, 31, -1;
	{ .reg .b32 tmp; mov.b64 {tmp, %r3946}, %rd1226; }
	shfl.sync.down.b32	%r3947|%p251, %r3946, 2, 31, -1;
	cvt.u64.u32 	%rd1227, %r3947;
	shl.b64 	%rd1228, %rd1227, 32;
	cvt.u64.u32 	%rd1229, %r3945;
	add.s64 	%rd1230, %rd1226, %rd1229;
	add.s64 	%rd1231, %rd1230, %rd1228;
	cvt.u32.u64 	%r3948, %rd1230;
	shfl.sync.down.b32	%r3949|%p252, %r3948, 1, 31, -1;
	{ .reg .b32 tmp; mov.b64 {tmp, %r3950}, %rd1231; }
	shfl.sync.down.b32	%r3951|%p253, %r3950, 1, 31, -1;
	cvt.u64.u32 	%rd1232, %r3951;
	shl.b64 	%rd1233, %rd1232, 32;
	cvt.u64.u32 	%rd1234, %r3949;
	add.s64 	%rd1235, %rd1231, %rd1234;
	add.s64 	%rd1236, %rd1235, %rd1233;
	shl.b32 	%r134, %r4721, 19;
	mov.u32 	%r3952, %tid.x;
	and.b32  	%r3953, %r3952, 32;
	setp.eq.s32 	%p254, %r3953, 0;
	selp.b64 	%rd162, 1, -1, %p254;
	mul.lo.s64 	%rd163, %rd1236, %rd162;
	mov.b64 	%rd1634, 0;
	mov.b32 	%r4769, 0;
	add.s32 	%r3960, %r134, %r127;
$L__BB1_125:
	ld.param.u64 	%rd1568, [_Z21train_sequence_kernelPKhliPK8EggModelPaPij_param_3];
	add.s32 	%r3954, %r6, %r4769;
	ld.shared.v4.b32 	{%r3955, %r3956, %r3957, %r3958}, [%r3954];
	shl.b32 	%r3959, %r4769, 8;
	cvt.u64.u32 	%rd165, %r3960;
	add.s32 	%r3961, %r3960, %r3959;
	cvt.u64.u32 	%rd1237, %r3961;
	cvta.to.global.u64 	%rd166, %rd1568;
	add.s64 	%rd1238, %rd166, %rd1237;
	ld.global.nc.u8 	%rs751, [%rd1238+1379072];
	cvt.u32.u8 	%r3962, %rs751;
	ld.global.nc.u8 	%rs752, [%rd1238+1378816];
	cvt.u32.u8 	%r3963, %rs752;
	prmt.b32 	%r3964, %r3963, %r3962, 0x3340U;
	ld.global.nc.u8 	%rs753, [%rd1238+1378560];
	cvt.u32.u8 	%r3965, %rs753;
	ld.global.nc.u8 	%rs754, [%rd1238+1378304];
	cvt.u32.u8 	%r3966, %rs754;
	prmt.b32 	%r3967, %r3966, %r3965, 0x3340U;
	prmt.b32 	%r3968, %r3967, %r3964, 0x5410U;
	mov.b32 	%r3969, 0;
	dp4a.s32.s32 	%r3970, %r3968, %r3955, %r3969;
	ld.global.nc.u8 	%rs755, [%rd1238+1380096];
	cvt.u32.u8 	%r3971, %rs755;
	ld.global.nc.u8 	%rs756, [%rd1238+1379840];
	cvt.u32.u8 	%r3972, %rs756;
	prmt.b32 	%r3973, %r3972, %r3971, 0x3340U;
	ld.global.nc.u8 	%rs757, [%rd1238+1379584];
	cvt.u32.u8 	%r3974, %rs757;
	ld.global.nc.u8 	%rs758, [%rd1238+1379328];
	cvt.u32.u8 	%r3975, %rs758;
	prmt.b32 	%r3976, %r3975, %r3974, 0x3340U;
	prmt.b32 	%r3977, %r3976, %r3973, 0x5410U;
	dp4a.s32.s32 	%r3978, %r3977, %r3956, %r3970;
	ld.global.nc.u8 	%rs759, [%rd1238+1381120];
	cvt.u32.u8 	%r3979, %rs759;
	ld.global.nc.u8 	%rs760, [%rd1238+1380864];
	cvt.u32.u8 	%r3980, %rs760;
	prmt.b32 	%r3981, %r3980, %r3979, 0x3340U;
	ld.global.nc.u8 	%rs761, [%rd1238+1380608];
	cvt.u32.u8 	%r3982, %rs761;
	ld.global.nc.u8 	%rs762, [%rd1238+1380352];
	cvt.u32.u8 	%r3983, %rs762;
	prmt.b32 	%r3984, %r3983, %r3982, 0x3340U;
	prmt.b32 	%r3985, %r3984, %r3981, 0x5410U;
	dp4a.s32.s32 	%r3986, %r3985, %r3957, %r3978;
	ld.global.nc.u8 	%rs763, [%rd1238+1382144];
	cvt.u32.u8 	%r3987, %rs763;
	ld.global.nc.u8 	%rs764, [%rd1238+1381888];
	cvt.u32.u8 	%r3988, %rs764;
	prmt.b32 	%r3989, %r3988, %r3987, 0x3340U;
	ld.global.nc.u8 	%rs765, [%rd1238+1381632];
	cvt.u32.u8 	%r3990, %rs765;
	ld.global.nc.u8 	%rs766, [%rd1238+1381376];
	cvt.u32.u8 	%r3991, %rs766;
	prmt.b32 	%r3992, %r3991, %r3990, 0x3340U;
	prmt.b32 	%r3993, %r3992, %r3989, 0x5410U;
	dp4a.s32.s32 	%r3994, %r3993, %r3958, %r3986;
	cvt.s64.s32 	%rd1239, %r3994;
	add.s64 	%rd1634, %rd1239, %rd1634;
	add.s32 	%r4769, %r4769, 16;
	setp.ne.s32 	%p255, %r4769, 1024;
	@%p255 bra 	$L__BB1_125;
	add.s32 	%r3996, %r129, -251;
	shr.u32 	%r3997, %r3996, 16;
	xor.b32  	%r3998, %r3997, %r3996;
	mul.lo.s32 	%r3999, %r3998, -2048144789;
	shr.u32 	%r4000, %r3999, 13;
	xor.b32  	%r4001, %r4000, %r3999;
	mul.lo.s32 	%r4002, %r4001, -1028477387;
	shr.u32 	%r4003, %r4002, 16;
	xor.b32  	%r4004, %r4003, %r4002;
	and.b32  	%r4005, %r4004, 1;
	setp.eq.b32 	%p256, %r4005, 1;
	shr.u32 	%r4006, %r4004, 1;
	and.b32  	%r4007, %r4006, 31;
	neg.s32 	%r4008, %r4007;
	selp.b32 	%r4009, %r4007, %r4008, %p256;
	cvt.s64.s32 	%rd1241, %r4009;
	mul.lo.s64 	%rd1242, %rd163, %rd1241;
	shr.u64 	%rd1243, %rd1242, 8;
	add.s64 	%rd1244, %rd1634, %rd1243;
	shr.u64 	%rd1245, %rd1244, 8;
	cvt.s64.s16 	%rd1246, %rs17;
	add.s64 	%rd1247, %rd1245, %rd1246;
	cvt.s64.s32 	%rd1248, %rd1247;
	max.s64 	%rd1249, %rd1248, -127;
	min.s64 	%rd1250, %rd1249, 127;
	st.shared.u8 	[%r130], %rd1250;
	mov.b64 	%rd1635, 0;
	mov.b32 	%r4770, 0;
$L__BB1_127:
	add.s32 	%r4010, %r6, %r4770;
	ld.shared.v4.b32 	{%r4011, %r4012, %r4013, %r4014}, [%r4010];
	shl.b32 	%r4015, %r4770, 8;
	cvt.u64.u32 	%rd1251, %r4015;
	add.s64 	%rd1252, %rd165, %rd1251;
	add.s64 	%rd1253, %rd1252, %rd166;
	ld.global.nc.u8 	%rs767, [%rd1253+1379104];
	cvt.u32.u8 	%r4016, %rs767;
	ld.global.nc.u8 	%rs768, [%rd1253+1378848];
	cvt.u32.u8 	%r4017, %rs768;
	prmt.b32 	%r4018, %r4017, %r4016, 0x3340U;
	ld.global.nc.u8 	%rs769, [%rd1253+1378592];
	cvt.u32.u8 	%r4019, %rs769;
	ld.global.nc.u8 	%rs770, [%rd1253+1378336];
	cvt.u32.u8 	%r4020, %rs770;
	prmt.b32 	%r4021, %r4020, %r4019, 0x3340U;
	prmt.b32 	%r4022, %r4021, %r4018, 0x5410U;
	mov.b32 	%r4023, 0;
	dp4a.s32.s32 	%r4024, %r4022, %r4011, %r4023;
	ld.global.nc.u8 	%rs771, [%rd1253+1380128];
	cvt.u32.u8 	%r4025, %rs771;
	ld.global.nc.u8 	%rs772, [%rd1253+1379872];
	cvt.u32.u8 	%r4026, %rs772;
	prmt.b32 	%r4027, %r4026, %r4025, 0x3340U;
	ld.global.nc.u8 	%rs773, [%rd1253+1379616];
	cvt.u32.u8 	%r4028, %rs773;
	ld.global.nc.u8 	%rs774, [%rd1253+1379360];
	cvt.u32.u8 	%r4029, %rs774;
	prmt.b32 	%r4030, %r4029, %r4028, 0x3340U;
	prmt.b32 	%r4031, %r4030, %r4027, 0x5410U;
	dp4a.s32.s32 	%r4032, %r4031, %r4012, %r4024;
	ld.global.nc.u8 	%rs775, [%rd1253+1381152];
	cvt.u32.u8 	%r4033, %rs775;
	ld.global.nc.u8 	%rs776, [%rd1253+1380896];
	cvt.u32.u8 	%r4034, %rs776;
	prmt.b32 	%r4035, %r4034, %r4033, 0x3340U;
	ld.global.nc.u8 	%rs777, [%rd1253+1380640];
	cvt.u32.u8 	%r4036, %rs777;
	ld.global.nc.u8 	%rs778, [%rd1253+1380384];
	cvt.u32.u8 	%r4037, %rs778;
	prmt.b32 	%r4038, %r4037, %r4036, 0x3340U;
	prmt.b32 	%r4039, %r4038, %r4035, 0x5410U;
	dp4a.s32.s32 	%r4040, %r4039, %r4013, %r4032;
	ld.global.nc.u8 	%rs779, [%rd1253+1382176];
	cvt.u32.u8 	%r4041, %rs779;
	ld.global.nc.u8 	%rs780, [%rd1253+1381920];
	cvt.u32.u8 	%r4042, %rs780;
	prmt.b32 	%r4043, %r4042, %r4041, 0x3340U;
	ld.global.nc.u8 	%rs781, [%rd1253+1381664];
	cvt.u32.u8 	%r4044, %rs781;
	ld.global.nc.u8 	%rs782, [%rd1253+1381408];
	cvt.u32.u8 	%r4045, %rs782;
	prmt.b32 	%r4046, %r4045, %r4044, 0x3340U;
	prmt.b32 	%r4047, %r4046, %r4043, 0x5410U;
	dp4a.s32.s32 	%r4048, %r4047, %r4014, %r4040;
	cvt.s64.s32 	%rd1254, %r4048;
	add.s64 	%rd1635, %rd1254, %rd1635;
	add.s32 	%r4770, %r4770, 16;
	setp.ne.s32 	%p257, %r4770, 1024;
	@%p257 bra 	$L__BB1_127;
	add.s32 	%r4050, %r129, -957401563;
	shr.u32 	%r4051, %r4050, 16;
	xor.b32  	%r4052, %r4051, %r4050;
	mul.lo.s32 	%r4053, %r4052, -2048144789;
	shr.u32 	%r4054, %r4053, 13;
	xor.b32  	%r4055, %r4054, %r4053;
	mul.lo.s32 	%r4056, %r4055, -1028477387;
	shr.u32 	%r4057, %r4056, 16;
	xor.b32  	%r4058, %r4057, %r4056;
	and.b32  	%r4059, %r4058, 1;
	setp.eq.b32 	%p258, %r4059, 1;
	shr.u32 	%r4060, %r4058, 1;
	and.b32  	%r4061, %r4060, 31;
	neg.s32 	%r4062, %r4061;
	selp.b32 	%r4063, %r4061, %r4062, %p258;
	cvt.s64.s32 	%rd1256, %r4063;
	mul.lo.s64 	%rd1257, %rd163, %rd1256;
	shr.u64 	%rd1258, %rd1257, 8;
	add.s64 	%rd1259, %rd1635, %rd1258;
	shr.u64 	%rd1260, %rd1259, 8;
	cvt.s64.s16 	%rd1261, %rs18;
	add.s64 	%rd1262, %rd1260, %rd1261;
	cvt.s64.s32 	%rd1263, %rd1262;
	max.s64 	%rd1264, %rd1263, -127;
	min.s64 	%rd1265, %rd1264, 127;
	st.shared.u8 	[%r130+32], %rd1265;
	mov.b64 	%rd1636, 0;
	mov.b32 	%r4771, 0;
$L__BB1_129:
	add.s32 	%r4064, %r6, %r4771;
	ld.shared.v4.b32 	{%r4065, %r4066, %r4067, %r4068}, [%r4064];
	shl.b32 	%r4069, %r4771, 8;
	cvt.u64.u32 	%rd1266, %r4069;
	add.s64 	%rd1267, %rd165, %rd1266;
	add.s64 	%rd1268, %rd1267, %rd166;
	ld.global.nc.u8 	%rs783, [%rd1268+1379136];
	cvt.u32.u8 	%r4070, %rs783;
	ld.global.nc.u8 	%rs784, [%rd1268+1378880];
	cvt.u32.u8 	%r4071, %rs784;
	prmt.b32 	%r4072, %r4071, %r4070, 0x3340U;
	ld.global.nc.u8 	%rs785, [%rd1268+1378624];
	cvt.u32.u8 	%r4073, %rs785;
	ld.global.nc.u8 	%rs786, [%rd1268+1378368];
	cvt.u32.u8 	%r4074, %rs786;
	prmt.b32 	%r4075, %r4074, %r4073, 0x3340U;
	prmt.b32 	%r4076, %r4075, %r4072, 0x5410U;
	mov.b32 	%r4077, 0;
	dp4a.s32.s32 	%r4078, %r4076, %r4065, %r4077;
	ld.global.nc.u8 	%rs787, [%rd1268+1380160];
	cvt.u32.u8 	%r4079, %rs787;
	ld.global.nc.u8 	%rs788, [%rd1268+1379904];
	cvt.u32.u8 	%r4080, %rs788;
	prmt.b32 	%r4081, %r4080, %r4079, 0x3340U;
	ld.global.nc.u8 	%rs789, [%rd1268+1379648];
	cvt.u32.u8 	%r4082, %rs789;
	ld.global.nc.u8 	%rs790, [%rd1268+1379392];
	cvt.u32.u8 	%r4083, %rs790;
	prmt.b32 	%r4084, %r4083, %r4082, 0x3340U;
	prmt.b32 	%r4085, %r4084, %r4081, 0x5410U;
	dp4a.s32.s32 	%r4086, %r4085, %r4066, %r4078;
	ld.global.nc.u8 	%rs791, [%rd1268+1381184];
	cvt.u32.u8 	%r4087, %rs791;
	ld.global.nc.u8 	%rs792, [%rd1268+1380928];
	cvt.u32.u8 	%r4088, %rs792;
	prmt.b32 	%r4089, %r4088, %r4087, 0x3340U;
	ld.global.nc.u8 	%rs793, [%rd1268+1380672];
	cvt.u32.u8 	%r4090, %rs793;
	ld.global.nc.u8 	%rs794, [%rd1268+1380416];
	cvt.u32.u8 	%r4091, %rs794;
	prmt.b32 	%r4092, %r4091, %r4090, 0x3340U;
	prmt.b32 	%r4093, %r4092, %r4089, 0x5410U;
	dp4a.s32.s32 	%r4094, %r4093, %r4067, %r4086;
	ld.global.nc.u8 	%rs795, [%rd1268+1382208];
	cvt.u32.u8 	%r4095, %rs795;
	ld.global.nc.u8 	%rs796, [%rd1268+1381952];
	cvt.u32.u8 	%r4096, %rs796;
	prmt.b32 	%r4097, %r4096, %r4095, 0x3340U;
	ld.global.nc.u8 	%rs797, [%rd1268+1381696];
	cvt.u32.u8 	%r4098, %rs797;
	ld.global.nc.u8 	%rs798, [%rd1268+1381440];
	cvt.u32.u8 	%r4099, %rs798;
	prmt.b32 	%r4100, %r4099, %r4098, 0x3340U;
	prmt.b32 	%r4101, %r4100, %r4097, 0x5410U;
	dp4a.s32.s32 	%r4102, %r4101, %r4068, %r4094;
	cvt.s64.s32 	%rd1269, %r4102;
	add.s64 	%rd1636, %rd1269, %rd1636;
	add.s32 	%r4771, %r4771, 16;
	setp.ne.s32 	%p259, %r4771, 1024;
	@%p259 bra 	$L__BB1_129;
	add.s32 	%r4104, %r129, -1914802875;
	shr.u32 	%r4105, %r4104, 16;
	xor.b32  	%r4106, %r4105, %r4104;
	mul.lo.s32 	%r4107, %r4106, -2048144789;
	shr.u32 	%r4108, %r4107, 13;
	xor.b32  	%r4109, %r4108, %r4107;
	mul.lo.s32 	%r4110, %r4109, -1028477387;
	shr.u32 	%r4111, %r4110, 16;
	xor.b32  	%r4112, %r4111, %r4110;
	and.b32  	%r4113, %r4112, 1;
	setp.eq.b32 	%p260, %r4113, 1;
	shr.u32 	%r4114, %r4112, 1;
	and.b32  	%r4115, %r4114, 31;
	neg.s32 	%r4116, %r4115;
	selp.b32 	%r4117, %r4115, %r4116, %p260;
	cvt.s64.s32 	%rd1271, %r4117;
	mul.lo.s64 	%rd1272, %rd163, %rd1271;
	shr.u64 	%rd1273, %rd1272, 8;
	add.s64 	%rd1274, %rd1636, %rd1273;
	shr.u64 	%rd1275, %rd1274, 8;
	cvt.s64.s16 	%rd1276, %rs19;
	add.s64 	%rd1277, %rd1275, %rd1276;
	cvt.s64.s32 	%rd1278, %rd1277;
	max.s64 	%rd1279, %rd1278, -127;
	min.s64 	%rd1280, %rd1279, 127;
	st.shared.u8 	[%r130+64], %rd1280;
	mov.b64 	%rd1637, 0;
	mov.b32 	%r4772, 0;
$L__BB1_131:
	add.s32 	%r4118, %r6, %r4772;
	ld.shared.v4.b32 	{%r4119, %r4120, %r4121, %r4122}, [%r4118];
	shl.b32 	%r4123, %r4772, 8;
	cvt.u64.u32 	%rd1281, %r4123;
	add.s64 	%rd1282, %rd165, %rd1281;
	add.s64 	%rd1283, %rd1282, %rd166;
	ld.global.nc.u8 	%rs799, [%rd1283+1379168];
	cvt.u32.u8 	%r4124, %rs799;
	ld.global.nc.u8 	%rs800, [%rd1283+1378912];
	cvt.u32.u8 	%r4125, %rs800;
	prmt.b32 	%r4126, %r4125, %r4124, 0x3340U;
	ld.global.nc.u8 	%rs801, [%rd1283+1378656];
	cvt.u32.u8 	%r4127, %rs801;
	ld.global.nc.u8 	%rs802, [%rd1283+1378400];
	cvt.u32.u8 	%r4128, %rs802;
	prmt.b32 	%r4129, %r4128, %r4127, 0x3340U;
	prmt.b32 	%r4130, %r4129, %r4126, 0x5410U;
	mov.b32 	%r4131, 0;
	dp4a.s32.s32 	%r4132, %r4130, %r4119, %r4131;
	ld.global.nc.u8 	%rs803, [%rd1283+1380192];
	cvt.u32.u8 	%r4133, %rs803;
	ld.global.nc.u8 	%rs804, [%rd1283+1379936];
	cvt.u32.u8 	%r4134, %rs804;
	prmt.b32 	%r4135, %r4134, %r4133, 0x3340U;
	ld.global.nc.u8 	%rs805, [%rd1283+1379680];
	cvt.u32.u8 	%r4136, %rs805;
	ld.global.nc.u8 	%rs806, [%rd1283+1379424];
	cvt.u32.u8 	%r4137, %rs806;
	prmt.b32 	%r4138, %r4137, %r4136, 0x3340U;
	prmt.b32 	%r4139, %r4138, %r4135, 0x5410U;
	dp4a.s32.s32 	%r4140, %r4139, %r4120, %r4132;
	ld.global.nc.u8 	%rs807, [%rd1283+1381216];
	cvt.u32.u8 	%r4141, %rs807;
	ld.global.nc.u8 	%rs808, [%rd1283+1380960];
	cvt.u32.u8 	%r4142, %rs808;
	prmt.b32 	%r4143, %r4142, %r4141, 0x3340U;
	ld.global.nc.u8 	%rs809, [%rd1283+1380704];
	cvt.u32.u8 	%r4144, %rs809;
	ld.global.nc.u8 	%rs810, [%rd1283+1380448];
	cvt.u32.u8 	%r4145, %rs810;
	prmt.b32 	%r4146, %r4145, %r4144, 0x3340U;
	prmt.b32 	%r4147, %r4146, %r4143, 0x5410U;
	dp4a.s32.s32 	%r4148, %r4147, %r4121, %r4140;
	ld.global.nc.u8 	%rs811, [%rd1283+1382240];
	cvt.u32.u8 	%r4149, %rs811;
	ld.global.nc.u8 	%rs812, [%rd1283+1381984];
	cvt.u32.u8 	%r4150, %rs812;
	prmt.b32 	%r4151, %r4150, %r4149, 0x3340U;
	ld.global.nc.u8 	%rs813, [%rd1283+1381728];
	cvt.u32.u8 	%r4152, %rs813;
	ld.global.nc.u8 	%rs814, [%rd1283+1381472];
	cvt.u32.u8 	%r4153, %rs814;
	prmt.b32 	%r4154, %r4153, %r4152, 0x3340U;
	prmt.b32 	%r4155, %r4154, %r4151, 0x5410U;
	dp4a.s32.s32 	%r4156, %r4155, %r4122, %r4148;
	cvt.s64.s32 	%rd1284, %r4156;
	add.s64 	%rd1637, %rd1284, %rd1637;
	add.s32 	%r4772, %r4772, 16;
	setp.ne.s32 	%p261, %r4772, 1024;
	@%p261 bra 	$L__BB1_131;
	add.s32 	%r4158, %r129, 1422763109;
	shr.u32 	%r4159, %r4158, 16;
	xor.b32  	%r4160, %r4159, %r4158;
	mul.lo.s32 	%r4161, %r4160, -2048144789;
	shr.u32 	%r4162, %r4161, 13;
	xor.b32  	%r4163, %r4162, %r4161;
	mul.lo.s32 	%r4164, %r4163, -1028477387;
	shr.u32 	%r4165, %r4164, 16;
	xor.b32  	%r4166, %r4165, %r4164;
	and.b32  	%r4167, %r4166, 1;
	setp.eq.b32 	%p262, %r4167, 1;
	shr.u32 	%r4168, %r4166, 1;
	and.b32  	%r4169, %r4168, 31;
	neg.s32 	%r4170, %r4169;
	selp.b32 	%r4171, %r4169, %r4170, %p262;
	cvt.s64.s32 	%rd1286, %r4171;
	mul.lo.s64 	%rd1287, %rd163, %rd1286;
	shr.u64 	%rd1288, %rd1287, 8;
	add.s64 	%rd1289, %rd1637, %rd1288;
	shr.u64 	%rd1290, %rd1289, 8;
	cvt.s64.s16 	%rd1291, %rs20;
	add.s64 	%rd1292, %rd1290, %rd1291;
	cvt.s64.s32 	%rd1293, %rd1292;
	max.s64 	%rd1294, %rd1293, -127;
	min.s64 	%rd1295, %rd1294, 127;
	st.shared.u8 	[%r130+96], %rd1295;
	mov.b64 	%rd1638, 0;
	mov.b32 	%r4773, 0;
$L__BB1_133:
	add.s32 	%r4172, %r6, %r4773;
	ld.shared.v4.b32 	{%r4173, %r4174, %r4175, %r4176}, [%r4172];
	shl.b32 	%r4177, %r4773, 8;
	cvt.u64.u32 	%rd1296, %r4177;
	add.s64 	%rd1297, %rd165, %rd1296;
	add.s64 	%rd1298, %rd1297, %rd166;
	ld.global.nc.u8 	%rs815, [%rd1298+1379200];
	cvt.u32.u8 	%r4178, %rs815;
	ld.global.nc.u8 	%rs816, [%rd1298+1378944];
	cvt.u32.u8 	%r4179, %rs816;
	prmt.b32 	%r4180, %r4179, %r4178, 0x3340U;
	ld.global.nc.u8 	%rs817, [%rd1298+1378688];
	cvt.u32.u8 	%r4181, %rs817;
	ld.global.nc.u8 	%rs818, [%rd1298+1378432];
	cvt.u32.u8 	%r4182, %rs818;
	prmt.b32 	%r4183, %r4182, %r4181, 0x3340U;
	prmt.b32 	%r4184, %r4183, %r4180, 0x5410U;
	mov.b32 	%r4185, 0;
	dp4a.s32.s32 	%r4186, %r4184, %r4173, %r4185;
	ld.global.nc.u8 	%rs819, [%rd1298+1380224];
	cvt.u32.u8 	%r4187, %rs819;
	ld.global.nc.u8 	%rs820, [%rd1298+1379968];
	cvt.u32.u8 	%r4188, %rs820;
	prmt.b32 	%r4189, %r4188, %r4187, 0x3340U;
	ld.global.nc.u8 	%rs821, [%rd1298+1379712];
	cvt.u32.u8 	%r4190, %rs821;
	ld.global.nc.u8 	%rs822, [%rd1298+1379456];
	cvt.u32.u8 	%r4191, %rs822;
	prmt.b32 	%r4192, %r4191, %r4190, 0x3340U;
	prmt.b32 	%r4193, %r4192, %r4189, 0x5410U;
	dp4a.s32.s32 	%r4194, %r4193, %r4174, %r4186;
	ld.global.nc.u8 	%rs823, [%rd1298+1381248];
	cvt.u32.u8 	%r4195, %rs823;
	ld.global.nc.u8 	%rs824, [%rd1298+1380992];
	cvt.u32.u8 	%r4196, %rs824;
	prmt.b32 	%r4197, %r4196, %r4195, 0x3340U;
	ld.global.nc.u8 	%rs825, [%rd1298+1380736];
	cvt.u32.u8 	%r4198, %rs825;
	ld.global.nc.u8 	%rs826, [%rd1298+1380480];
	cvt.u32.u8 	%r4199, %rs826;
	prmt.b32 	%r4200, %r4199, %r4198, 0x3340U;
	prmt.b32 	%r4201, %r4200, %r4197, 0x5410U;
	dp4a.s32.s32 	%r4202, %r4201, %r4175, %r4194;
	ld.global.nc.u8 	%rs827, [%rd1298+1382272];
	cvt.u32.u8 	%r4203, %rs827;
	ld.global.nc.u8 	%rs828, [%rd1298+1382016];
	cvt.u32.u8 	%r4204, %rs828;
	prmt.b32 	%r4205, %r4204, %r4203, 0x3340U;
	ld.global.nc.u8 	%rs829, [%rd1298+1381760];
	cvt.u32.u8 	%r4206, %rs829;
	ld.global.nc.u8 	%rs830, [%rd1298+1381504];
	cvt.u32.u8 	%r4207, %rs830;
	prmt.b32 	%r4208, %r4207, %r4206, 0x3340U;
	prmt.b32 	%r4209, %r4208, %r4205, 0x5410U;
	dp4a.s32.s32 	%r4210, %r4209, %r4176, %r4202;
	cvt.s64.s32 	%rd1299, %r4210;
	add.s64 	%rd1638, %rd1299, %rd1638;
	add.s32 	%r4773, %r4773, 16;
	setp.ne.s32 	%p263, %r4773, 1024;
	@%p263 bra 	$L__BB1_133;
	add.s32 	%r4212, %r129, 465361797;
	shr.u32 	%r4213, %r4212, 16;
	xor.b32  	%r4214, %r4213, %r4212;
	mul.lo.s32 	%r4215, %r4214, -2048144789;
	shr.u32 	%r4216, %r4215, 13;
	xor.b32  	%r4217, %r4216, %r4215;
	mul.lo.s32 	%r4218, %r4217, -1028477387;
	shr.u32 	%r4219, %r4218, 16;
	xor.b32  	%r4220, %r4219, %r4218;
	and.b32  	%r4221, %r4220, 1;
	setp.eq.b32 	%p264, %r4221, 1;
	shr.u32 	%r4222, %r4220, 1;
	and.b32  	%r4223, %r4222, 31;
	neg.s32 	%r4224, %r4223;
	selp.b32 	%r4225, %r4223, %r4224, %p264;
	cvt.s64.s32 	%rd1301, %r4225;
	mul.lo.s64 	%rd1302, %rd163, %rd1301;
	shr.u64 	%rd1303, %rd1302, 8;
	add.s64 	%rd1304, %rd1638, %rd1303;
	shr.u64 	%rd1305, %rd1304, 8;
	cvt.s64.s16 	%rd1306, %rs21;
	add.s64 	%rd1307, %rd1305, %rd1306;
	cvt.s64.s32 	%rd1308, %rd1307;
	max.s64 	%rd1309, %rd1308, -127;
	min.s64 	%rd1310, %rd1309, 127;
	st.shared.u8 	[%r130+128], %rd1310;
	mov.b64 	%rd1639, 0;
	mov.b32 	%r4774, 0;
$L__BB1_135:
	add.s32 	%r4226, %r6, %r4774;
	ld.shared.v4.b32 	{%r4227, %r4228, %r4229, %r4230}, [%r4226];
	shl.b32 	%r4231, %r4774, 8;
	cvt.u64.u32 	%rd1311, %r4231;
	add.s64 	%rd1312, %rd165, %rd1311;
	add.s64 	%rd1313, %rd1312, %rd166;
	ld.global.nc.u8 	%rs831, [%rd1313+1379232];
	cvt.u32.u8 	%r4232, %rs831;
	ld.global.nc.u8 	%rs832, [%rd1313+1378976];
	cvt.u32.u8 	%r4233, %rs832;
	prmt.b32 	%r4234, %r4233, %r4232, 0x3340U;
	ld.global.nc.u8 	%rs833, [%rd1313+1378720];
	cvt.u32.u8 	%r4235, %rs833;
	ld.global.nc.u8 	%rs834, [%rd1313+1378464];
	cvt.u32.u8 	%r4236, %rs834;
	prmt.b32 	%r4237, %r4236, %r4235, 0x3340U;
	prmt.b32 	%r4238, %r4237, %r4234, 0x5410U;
	mov.b32 	%r4239, 0;
	dp4a.s32.s32 	%r4240, %r4238, %r4227, %r4239;
	ld.global.nc.u8 	%rs835, [%rd1313+1380256];
	cvt.u32.u8 	%r4241, %rs835;
	ld.global.nc.u8 	%rs836, [%rd1313+1380000];
	cvt.u32.u8 	%r4242, %rs836;
	prmt.b32 	%r4243, %r4242, %r4241, 0x3340U;
	ld.global.nc.u8 	%rs837, [%rd1313+1379744];
	cvt.u32.u8 	%r4244, %rs837;
	ld.global.nc.u8 	%rs838, [%rd1313+1379488];
	cvt.u32.u8 	%r4245, %rs838;
	prmt.b32 	%r4246, %r4245, %r4244, 0x3340U;
	prmt.b32 	%r4247, %r4246, %r4243, 0x5410U;
	dp4a.s32.s32 	%r4248, %r4247, %r4228, %r4240;
	ld.global.nc.u8 	%rs839, [%rd1313+1381280];
	cvt.u32.u8 	%r4249, %rs839;
	ld.global.nc.u8 	%rs840, [%rd1313+1381024];
	cvt.u32.u8 	%r4250, %rs840;
	prmt.b32 	%r4251, %r4250, %r4249, 0x3340U;
	ld.global.nc.u8 	%rs841, [%rd1313+1380768];
	cvt.u32.u8 	%r4252, %rs841;
	ld.global.nc.u8 	%rs842, [%rd1313+1380512];
	cvt.u32.u8 	%r4253, %rs842;
	prmt.b32 	%r4254, %r4253, %r4252, 0x3340U;
	prmt.b32 	%r4255, %r4254, %r4251, 0x5410U;
	dp4a.s32.s32 	%r4256, %r4255, %r4229, %r4248;
	ld.global.nc.u8 	%rs843, [%rd1313+1382304];
	cvt.u32.u8 	%r4257, %rs843;
	ld.global.nc.u8 	%rs844, [%rd1313+1382048];
	cvt.u32.u8 	%r4258, %rs844;
	prmt.b32 	%r4259, %r4258, %r4257, 0x3340U;
	ld.global.nc.u8 	%rs845, [%rd1313+1381792];
	cvt.u32.u8 	%r4260, %rs845;
	ld.global.nc.u8 	%rs846, [%rd1313+1381536];
	cvt.u32.u8 	%r4261, %rs846;
	prmt.b32 	%r4262, %r4261, %r4260, 0x3340U;
	prmt.b32 	%r4263, %r4262, %r4259, 0x5410U;
	dp4a.s32.s32 	%r4264, %r4263, %r4230, %r4256;
	cvt.s64.s32 	%rd1314, %r4264;
	add.s64 	%rd1639, %rd1314, %rd1639;
	add.s32 	%r4774, %r4774, 16;
	setp.ne.s32 	%p265, %r4774, 1024;
	@%p265 bra 	$L__BB1_135;
	add.s32 	%r4266, %r129, -492039515;
	shr.u32 	%r4267, %r4266, 16;
	xor.b32  	%r4268, %r4267, %r4266;
	mul.lo.s32 	%r4269, %r4268, -2048144789;
	shr.u32 	%r4270, %r4269, 13;
	xor.b32  	%r4271, %r4270, %r4269;
	mul.lo.s32 	%r4272, %r4271, -1028477387;
	shr.u32 	%r4273, %r4272, 16;
	xor.b32  	%r4274, %r4273, %r4272;
	and.b32  	%r4275, %r4274, 1;
	setp.eq.b32 	%p266, %r4275, 1;
	shr.u32 	%r4276, %r4274, 1;
	and.b32  	%r4277, %r4276, 31;
	neg.s32 	%r4278, %r4277;
	selp.b32 	%r4279, %r4277, %r4278, %p266;
	cvt.s64.s32 	%rd1316, %r4279;
	mul.lo.s64 	%rd1317, %rd163, %rd1316;
	shr.u64 	%rd1318, %rd1317, 8;
	add.s64 	%rd1319, %rd1639, %rd1318;
	shr.u64 	%rd1320, %rd1319, 8;
	cvt.s64.s16 	%rd1321, %rs22;
	add.s64 	%rd1322, %rd1320, %rd1321;
	cvt.s64.s32 	%rd1323, %rd1322;
	max.s64 	%rd1324, %rd1323, -127;
	min.s64 	%rd1325, %rd1324, 127;
	st.shared.u8 	[%r130+160], %rd1325;
	mov.b64 	%rd1640, 0;
	mov.b32 	%r4775, 0;
$L__BB1_137:
	add.s32 	%r4280, %r6, %r4775;
	ld.shared.v4.b32 	{%r4281, %r4282, %r4283, %r4284}, [%r4280];
	shl.b32 	%r4285, %r4775, 8;
	cvt.u64.u32 	%rd1326, %r4285;
	add.s64 	%rd1327, %rd165, %rd1326;
	add.s64 	%rd1328, %rd1327, %rd166;
	ld.global.nc.u8 	%rs847, [%rd1328+1379264];
	cvt.u32.u8 	%r4286, %rs847;
	ld.global.nc.u8 	%rs848, [%rd1328+1379008];
	cvt.u32.u8 	%r4287, %rs848;
	prmt.b32 	%r4288, %r4287, %r4286, 0x3340U;
	ld.global.nc.u8 	%rs849, [%rd1328+1378752];
	cvt.u32.u8 	%r4289, %rs849;
	ld.global.nc.u8 	%rs850, [%rd1328+1378496];
	cvt.u32.u8 	%r4290, %rs850;
	prmt.b32 	%r4291, %r4290, %r4289, 0x3340U;
	prmt.b32 	%r4292, %r4291, %r4288, 0x5410U;
	mov.b32 	%r4293, 0;
	dp4a.s32.s32 	%r4294, %r4292, %r4281, %r4293;
	ld.global.nc.u8 	%rs851, [%rd1328+1380288];
	cvt.u32.u8 	%r4295, %rs851;
	ld.global.nc.u8 	%rs852, [%rd1328+1380032];
	cvt.u32.u8 	%r4296, %rs852;
	prmt.b32 	%r4297, %r4296, %r4295, 0x3340U;
	ld.global.nc.u8 	%rs853, [%rd1328+1379776];
	cvt.u32.u8 	%r4298, %rs853;
	ld.global.nc.u8 	%rs854, [%rd1328+1379520];
	cvt.u32.u8 	%r4299, %rs854;
	prmt.b32 	%r4300, %r4299, %r4298, 0x3340U;
	prmt.b32 	%r4301, %r4300, %r4297, 0x5410U;
	dp4a.s32.s32 	%r4302, %r4301, %r4282, %r4294;
	ld.global.nc.u8 	%rs855, [%rd1328+1381312];
	cvt.u32.u8 	%r4303, %rs855;
	ld.global.nc.u8 	%rs856, [%rd1328+1381056];
	cvt.u32.u8 	%r4304, %rs856;
	prmt.b32 	%r4305, %r4304, %r4303, 0x3340U;
	ld.global.nc.u8 	%rs857, [%rd1328+1380800];
	cvt.u32.u8 	%r4306, %rs857;
	ld.global.nc.u8 	%rs858, [%rd1328+1380544];
	cvt.u32.u8 	%r4307, %rs858;
	prmt.b32 	%r4308, %r4307, %r4306, 0x3340U;
	prmt.b32 	%r4309, %r4308, %r4305, 0x5410U;
	dp4a.s32.s32 	%r4310, %r4309, %r4283, %r4302;
	ld.global.nc.u8 	%rs859, [%rd1328+1382336];
	cvt.u32.u8 	%r4311, %rs859;
	ld.global.nc.u8 	%rs860, [%rd1328+1382080];
	cvt.u32.u8 	%r4312, %rs860;
	prmt.b32 	%r4313, %r4312, %r4311, 0x3340U;
	ld.global.nc.u8 	%rs861, [%rd1328+1381824];
	cvt.u32.u8 	%r4314, %rs861;
	ld.global.nc.u8 	%rs862, [%rd1328+1381568];
	cvt.u32.u8 	%r4315, %rs862;
	prmt.b32 	%r4316, %r4315, %r4314, 0x3340U;
	prmt.b32 	%r4317, %r4316, %r4313, 0x5410U;
	dp4a.s32.s32 	%r4318, %r4317, %r4284, %r4310;
	cvt.s64.s32 	%rd1329, %r4318;
	add.s64 	%rd1640, %rd1329, %rd1640;
	add.s32 	%r4775, %r4775, 16;
	setp.ne.s32 	%p267, %r4775, 1024;
	@%p267 bra 	$L__BB1_137;
	add.s32 	%r4320, %r129, -1449440827;
	shr.u32 	%r4321, %r4320, 16;
	xor.b32  	%r4322, %r4321, %r4320;
	mul.lo.s32 	%r4323, %r4322, -2048144789;
	shr.u32 	%r4324, %r4323, 13;
	xor.b32  	%r4325, %r4324, %r4323;
	mul.lo.s32 	%r4326, %r4325, -1028477387;
	shr.u32 	%r4327, %r4326, 16;
	xor.b32  	%r4328, %r4327, %r4326;
	and.b32  	%r4329, %r4328, 1;
	setp.eq.b32 	%p268, %r4329, 1;
	shr.u32 	%r4330, %r4328, 1;
	and.b32  	%r4331, %r4330, 31;
	neg.s32 	%r4332, %r4331;
	selp.b32 	%r4333, %r4331, %r4332, %p268;
	cvt.s64.s32 	%rd1331, %r4333;
	mul.lo.s64 	%rd1332, %rd163, %rd1331;
	shr.u64 	%rd1333, %rd1332, 8;
	add.s64 	%rd1334, %rd1640, %rd1333;
	shr.u64 	%rd1335, %rd1334, 8;
	cvt.s64.s16 	%rd1336, %rs23;
	add.s64 	%rd1337, %rd1335, %rd1336;
	cvt.s64.s32 	%rd1338, %rd1337;
	max.s64 	%rd1339, %rd1338, -127;
	min.s64 	%rd1340, %rd1339, 127;
	st.shared.u8 	[%r130+192], %rd1340;
	mov.b64 	%rd1641, 0;
	mov.b32 	%r4776, 0;
$L__BB1_139:
	add.s32 	%r4334, %r6, %r4776;
	ld.shared.v4.b32 	{%r4335, %r4336, %r4337, %r4338}, [%r4334];
	shl.b32 	%r4339, %r4776, 8;
	cvt.u64.u32 	%rd1341, %r4339;
	add.s64 	%rd1342, %rd165, %rd1341;
	add.s64 	%rd1343, %rd1342, %rd166;
	ld.global.nc.u8 	%rs863, [%rd1343+1379296];
	cvt.u32.u8 	%r4340, %rs863;
	ld.global.nc.u8 	%rs864, [%rd1343+1379040];
	cvt.u32.u8 	%r4341, %rs864;
	prmt.b32 	%r4342, %r4341, %r4340, 0x3340U;
	ld.global.nc.u8 	%rs865, [%rd1343+1378784];
	cvt.u32.u8 	%r4343, %rs865;
	ld.global.nc.u8 	%rs866, [%rd1343+1378528];
	cvt.u32.u8 	%r4344, %rs866;
	prmt.b32 	%r4345, %r4344, %r4343, 0x3340U;
	prmt.b32 	%r4346, %r4345, %r4342, 0x5410U;
	mov.b32 	%r4347, 0;
	dp4a.s32.s32 	%r4348, %r4346, %r4335, %r4347;
	ld.global.nc.u8 	%rs867, [%rd1343+1380320];
	cvt.u32.u8 	%r4349, %rs867;
	ld.global.nc.u8 	%rs868, [%rd1343+1380064];
	cvt.u32.u8 	%r4350, %rs868;
	prmt.b32 	%r4351, %r4350, %r4349, 0x3340U;
	ld.global.nc.u8 	%rs869, [%rd1343+1379808];
	cvt.u32.u8 	%r4352, %rs869;
	ld.global.nc.u8 	%rs870, [%rd1343+1379552];
	cvt.u32.u8 	%r4353, %rs870;
	prmt.b32 	%r4354, %r4353, %r4352, 0x3340U;
	prmt.b32 	%r4355, %r4354, %r4351, 0x5410U;
	dp4a.s32.s32 	%r4356, %r4355, %r4336, %r4348;
	ld.global.nc.u8 	%rs871, [%rd1343+1381344];
	cvt.u32.u8 	%r4357, %rs871;
	ld.global.nc.u8 	%rs872, [%rd1343+1381088];
	cvt.u32.u8 	%r4358, %rs872;
	prmt.b32 	%r4359, %r4358, %r4357, 0x3340U;
	ld.global.nc.u8 	%rs873, [%rd1343+1380832];
	cvt.u32.u8 	%r4360, %rs873;
	ld.global.nc.u8 	%rs874, [%rd1343+1380576];
	cvt.u32.u8 	%r4361, %rs874;
	prmt.b32 	%r4362, %r4361, %r4360, 0x3340U;
	prmt.b32 	%r4363, %r4362, %r4359, 0x5410U;
	dp4a.s32.s32 	%r4364, %r4363, %r4337, %r4356;
	ld.global.nc.u8 	%rs875, [%rd1343+1382368];
	cvt.u32.u8 	%r4365, %rs875;
	ld.global.nc.u8 	%rs876, [%rd1343+1382112];
	cvt.u32.u8 	%r4366, %rs876;
	prmt.b32 	%r4367, %r4366, %r4365, 0x3340U;
	ld.global.nc.u8 	%rs877, [%rd1343+1381856];
	cvt.u32.u8 	%r4368, %rs877;
	ld.global.nc.u8 	%rs878, [%rd1343+1381600];
	cvt.u32.u8 	%r4369, %rs878;
	prmt.b32 	%r4370, %r4369, %r4368, 0x3340U;
	prmt.b32 	%r4371, %r4370, %r4367, 0x5410U;
	dp4a.s32.s32 	%r4372, %r4371, %r4338, %r4364;
	cvt.s64.s32 	%rd1344, %r4372;
	add.s64 	%rd1641, %rd1344, %rd1641;
	add.s32 	%r4776, %r4776, 16;
	setp.ne.s32 	%p269, %r4776, 1024;
	@%p269 bra 	$L__BB1_139;
	add.s32 	%r4373, %r129, 1888125157;
	shr.u32 	%r4374, %r4373, 16;
	xor.b32  	%r4375, %r4374, %r4373;
	mul.lo.s32 	%r4376, %r4375, -2048144789;
	shr.u32 	%r4377, %r4376, 13;
	xor.b32  	%r4378, %r4377, %r4376;
	mul.lo.s32 	%r4379, %r4378, -1028477387;
	shr.u32 	%r4380, %r4379, 16;
	xor.b32  	%r4381, %r4380, %r4379;
	and.b32  	%r4382, %r4381, 1;
	setp.eq.b32 	%p270, %r4382, 1;
	shr.u32 	%r4383, %r4381, 1;
	and.b32  	%r4384, %r4383, 31;
	neg.s32 	%r4385, %r4384;
	selp.b32 	%r4386, %r4384, %r4385, %p270;
	cvt.s64.s32 	%rd1345, %r4386;
	mul.lo.s64 	%rd1346, %rd163, %rd1345;
	shr.u64 	%rd1347, %rd1346, 8;
	add.s64 	%rd1348, %rd1641, %rd1347;
	shr.u64 	%rd1349, %rd1348, 8;
	cvt.s64.s16 	%rd1350, %rs24;
	add.s64 	%rd1351, %rd1349, %rd1350;
	cvt.s64.s32 	%rd1352, %rd1351;
	max.s64 	%rd1353, %rd1352, -127;
	min.s64 	%rd1354, %rd1353, 127;
	st.shared.u8 	[%r130+224], %rd1354;
	bar.warp.sync 	-1;
	add.s32 	%r4721, %r4721, 1;
	setp.ne.s32 	%p271, %r4721, 4;
	@%p271 bra 	$L__BB1_8;
	ld.shared.s8 	%rs879, [%r130];
	abs.s16 	%rs880, %rs879;
	cvt.u64.u16 	%rd1355, %rs880;
	ld.shared.s8 	%rs881, [%r130+32];
	abs.s16 	%rs882, %rs881;
	cvt.u64.u16 	%rd1356, %rs882;
	add.s64 	%rd1357, %rd1355, %rd1356;
	ld.shared.s8 	%rs883, [%r130+64];
	abs.s16 	%rs884, %rs883;
	cvt.u64.u16 	%rd1358, %rs884;
	add.s64 	%rd1359, %rd1357, %rd1358;
	ld.shared.s8 	%rs885, [%r130+96];
	abs.s16 	%rs886, %rs885;
	cvt.u64.u16 	%rd1360, %rs886;
	add.s64 	%rd1361, %rd1359, %rd1360;
	ld.shared.s8 	%rs887, [%r130+128];
	abs.s16 	%rs888, %rs887;
	cvt.u64.u16 	%rd1362, %rs888;
	add.s64 	%rd1363, %rd1361, %rd1362;
	ld.shared.s8 	%rs889, [%r130+160];
	abs.s16 	%rs890, %rs889;
	cvt.u64.u16 	%rd1364, %rs890;
	add.s64 	%rd1365, %rd1363, %rd1364;
	ld.shared.s8 	%rs891, [%r130+192];
	abs.s16 	%rs892, %rs891;
	cvt.u64.u16 	%rd1366, %rs892;
	add.s64 	%rd1367, %rd1365, %rd1366;
	ld.shared.s8 	%rs893, [%r130+224];
	abs.s16 	%rs894, %rs893;
	cvt.u64.u16 	%rd1368, %rs894;
	add.s64 	%rd1369, %rd1367, %rd1368;
	cvt.u32.u64 	%r4387, %rd1369;
	shfl.sync.down.b32	%r4388|%p272, %r4387, 16, 31, -1;
	mov.b32 	%r4389, 0;
	shfl.sync.down.b32	%r4390|%p273, %r4389, 16, 31, -1;
	cvt.u64.u32 	%rd1370, %r4390;
	shl.b64 	%rd1371, %rd1370, 32;
	cvt.u64.u32 	%rd1372, %r4388;
	add.s64 	%rd1373, %rd1369, %rd1372;
	add.s64 	%rd1374, %rd1373, %rd1371;
	cvt.u32.u64 	%r4391, %rd1373;
	shfl.sync.down.b32	%r4392|%p274, %r4391, 8, 31, -1;
	{ .reg .b32 tmp; mov.b64 {tmp, %r4393}, %rd1374; }
	shfl.sync.down.b32	%r4394|%p275, %r4393, 8, 31, -1;
	cvt.u64.u32 	%rd1375, %r4394;
	shl.b64 	%rd1376, %rd1375, 32;
	cvt.u64.u32 	%rd1377, %r4392;
	add.s64 	%rd1378, %rd1374, %rd1377;
	add.s64 	%rd1379, %rd1378, %rd1376;
	cvt.u32.u64 	%r4395, %rd1378;
	shfl.sync.down.b32	%r4396|%p276, %r4395, 4, 31, -1;
	{ .reg .b32 tmp; mov.b64 {tmp, %r4397}, %rd1379; }
	shfl.sync.down.b32	%r4398|%p277, %r4397, 4, 31, -1;
	cvt.u64.u32 	%rd1380, %r4398;
	shl.b64 	%rd1381, %rd1380, 32;
	cvt.u64.u32 	%rd1382, %r4396;
	add.s64 	%rd1383, %rd1379, %rd1382;
	add.s64 	%rd1384, %rd1383, %rd1381;
	cvt.u32.u64 	%r4399, %rd1383;
	shfl.sync.down.b32	%r4400|%p278, %r4399, 2, 31, -1;
	{ .reg .b32 tmp; mov.b64 {tmp, %r4401}, %rd1384; }
	shfl.sync.down.b32	%r4402|%p279, %r4401, 2, 31, -1;
	cvt.u64.u32 	%rd1385, %r4402;
	shl.b64 	%rd1386, %rd1385, 32;
	cvt.u64.u32 	%rd1387, %r4400;
	add.s64 	%rd1388, %rd1384, %rd1387;
	add.s64 	%rd1389, %rd1388, %rd1386;
	cvt.u32.u64 	%r4403, %rd1388;
	shfl.sync.down.b32	%r4404|%p280, %r4403, 1, 31, -1;
	{ .reg .b32 tmp; mov.b64 {tmp, %r4405}, %rd1389; }
	shfl.sync.down.b32	%r4406|%p281, %r4405, 1, 31, -1;
	cvt.u64.u32 	%rd1390, %r4406;
	shl.b64 	%rd1391, %rd1390, 32;
	cvt.u64.u32 	%rd1392, %r4404;
	add.s64 	%rd1393, %rd1389, %rd1392;
	add.s64 	%rd1394, %rd1393, %rd1391;
	max.u64 	%rd1395, %rd1394, 1;
	shr.s64 	%rd1396, %rd1395, 63;
	shr.u64 	%rd1397, %rd1396, 56;
	add.s64 	%rd1398, %rd1395, %rd1397;
	shr.s64 	%rd1399, %rd1398, 8;
	add.s64 	%rd1400, %rd1395, 255;
	setp.lt.u64 	%p282, %rd1400, 511;
	selp.b64 	%rd182, 1, %rd1399, %p282;
	mov.u32 	%r4777, %r127;
$L__BB1_142:
	cvt.u64.u32 	%rd1401, %r4777;
	add.s64 	%rd183, %rd166, %rd1401;
	ld.global.nc.u8 	%rs895, [%rd183+3280896];
	cvt.s64.s8 	%rd1402, %rs895;
	mad.lo.s32 	%r4407, %r4777, -1640531527, %r7;
	add.s32 	%r153, %r4407, 11;
	shr.u32 	%r4408, %r153, 16;
	xor.b32  	%r4409, %r4408, %r153;
	mul.lo.s32 	%r4410, %r4409, -2048144789;
	shr.u32 	%r4411, %r4410, 13;
	xor.b32  	%r4412, %r4411, %r4410;
	mul.lo.s32 	%r4413, %r4412, -1028477387;
	shr.u32 	%r4414, %r4413, 16;
	xor.b32  	%r4415, %r4414, %r4413;
	and.b32  	%r4416, %r4415, 1;
	setp.eq.b32 	%p283, %r4416, 1;
	shr.u32 	%r4417, %r4415, 1;
	and.b32  	%r4418, %r4417, 31;
	neg.s32 	%r4419, %r4418;
	selp.b32 	%r4420, %r4418, %r4419, %p283;
	cvt.s64.s32 	%rd1403, %r4420;
	mul.lo.s64 	%rd1404, %rd1403, %rd162;
	shr.s64 	%rd1405, %rd1404, 2;
	add.s32 	%r154, %r6, %r4777;
	ld.shared.s8 	%rd1406, [%r154];
	add.s64 	%rd1407, %rd1405, %rd1402;
	mul.lo.s64 	%rd184, %rd1407, %rd1406;
	or.b64  	%rd1408, %rd184, %rd182;
	and.b64  	%rd1409, %rd1408, -4294967296;
	setp.ne.s64 	%p284, %rd1409, 0;
	@%p284 bra 	$L__BB1_144;
	cvt.u32.u64 	%r4421, %rd182;
	cvt.u32.u64 	%r4422, %rd184;
	div.u32 	%r4423, %r4422, %r4421;
	cvt.u64.u32 	%rd1642, %r4423;
	bra.uni 	$L__BB1_145;
$L__BB1_144:
	div.s64 	%rd1642, %rd184, %rd182;
$L__BB1_145:
	max.s64 	%rd1410, %rd1642, -127;
	min.s64 	%rd1411, %rd1410, 127;
	st.shared.u8 	[%r154], %rd1411;
	ld.global.nc.u8 	%rs896, [%rd183+3280928];
	cvt.s64.s8 	%rd1412, %rs896;
	add.s32 	%r4424, %r153, -957401312;
	shr.u32 	%r4425, %r4424, 16;
	xor.b32  	%r4426, %r4425, %r4424;
	mul.lo.s32 	%r4427, %r4426, -2048144789;
	shr.u32 	%r4428, %r4427, 13;
	xor.b32  	%r4429, %r4428, %r4427;
	mul.lo.s32 	%r4430, %r4429, -1028477387;
	shr.u32 	%r4431, %r4430, 16;
	xor.b32  	%r4432, %r4431, %r4430;
	and.b32  	%r4433, %r4432, 1;
	setp.eq.b32 	%p285, %r4433, 1;
	shr.u32 	%r4434, %r4432, 1;
	and.b32  	%r4435, %r4434, 31;
	neg.s32 	%r4436, %r4435;
	selp.b32 	%r4437, %r4435, %r4436, %p285;
	cvt.s64.s32 	%rd1413, %r4437;
	mul.lo.s64 	%rd1414, %rd1413, %rd162;
	shr.s64 	%rd1415, %rd1414, 2;
	ld.shared.s8 	%rd1416, [%r154+32];
	add.s64 	%rd1417, %rd1415, %rd1412;
	mul.lo.s64 	%rd188, %rd1417, %rd1416;
	or.b64  	%rd1418, %rd188, %rd182;
	and.b64  	%rd1419, %rd1418, -4294967296;
	setp.ne.s64 	%p286, %rd1419, 0;
	@%p286 bra 	$L__BB1_147;
	cvt.u32.u64 	%r4438, %rd182;
	cvt.u32.u64 	%r4439, %rd188;
	div.u32 	%r4440, %r4439, %r4438;
	cvt.u64.u32 	%rd1643, %r4440;
	bra.uni 	$L__BB1_148;
$L__BB1_147:
	div.s64 	%rd1643, %rd188, %rd182;
$L__BB1_148:
	max.s64 	%rd1420, %rd1643, -127;
	min.s64 	%rd1421, %rd1420, 127;
	st.shared.u8 	[%r154+32], %rd1421;
	ld.global.nc.u8 	%rs897, [%rd183+3280960];
	cvt.s64.s8 	%rd1422, %rs897;
	add.s32 	%r4441, %r153, -1914802624;
	shr.u32 	%r4442, %r4441, 16;
	xor.b32  	%r4443, %r4442, %r4441;
	mul.lo.s32 	%r4444, %r4443, -2048144789;
	shr.u32 	%r4445, %r4444, 13;
	xor.b32  	%r4446, %r4445, %r4444;
	mul.lo.s32 	%r4447, %r4446, -1028477387;
	shr.u32 	%r4448, %r4447, 16;
	xor.b32  	%r4449, %r4448, %r4447;
	and.b32  	%r4450, %r4449, 1;
	setp.eq.b32 	%p287, %r4450, 1;
	shr.u32 	%r4451, %r4449, 1;
	and.b32  	%r4452, %r4451, 31;
	neg.s32 	%r4453, %r4452;
	selp.b32 	%r4454, %r4452, %r4453, %p287;
	cvt.s64.s32 	%rd1423, %r4454;
	mul.lo.s64 	%rd1424, %rd1423, %rd162;
	shr.s64 	%rd1425, %rd1424, 2;
	ld.shared.s8 	%rd1426, [%r154+64];
	add.s64 	%rd1427, %rd1425, %rd1422;
	mul.lo.s64 	%rd192, %rd1427, %rd1426;
	or.b64  	%rd1428, %rd192, %rd182;
	and.b64  	%rd1429, %rd1428, -4294967296;
	setp.ne.s64 	%p288, %rd1429, 0;
	@%p288 bra 	$L__BB1_150;
	cvt.u32.u64 	%r4455, %rd182;
	cvt.u32.u64 	%r4456, %rd192;
	div.u32 	%r4457, %r4456, %r4455;
	cvt.u64.u32 	%rd1644, %r4457;
	bra.uni 	$L__BB1_151;
$L__BB1_150:
	div.s64 	%rd1644, %rd192, %rd182;
$L__BB1_151:
	max.s64 	%rd1430, %rd1644, -127;
	min.s64 	%rd1431, %rd1430, 127;
	st.shared.u8 	[%r154+64], %rd1431;
	ld.global.nc.u8 	%rs898, [%rd183+3280992];
	cvt.s64.s8 	%rd1432, %rs898;
	add.s32 	%r4458, %r153, 1422763360;
	shr.u32 	%r4459, %r4458, 16;
	xor.b32  	%r4460, %r4459, %r4458;
	mul.lo.s32 	%r4461, %r4460, -2048144789;
	shr.u32 	%r4462, %r4461, 13;
	xor.b32  	%r4463, %r4462, %r4461;
	mul.lo.s32 	%r4464, %r4463, -1028477387;
	shr.u32 	%r4465, %r4464, 16;
	xor.b32  	%r4466, %r4465, %r4464;
	and.b32  	%r4467, %r4466, 1;
	setp.eq.b32 	%p289, %r4467, 1;
	shr.u32 	%r4468, %r4466, 1;
	and.b32  	%r4469, %r4468, 31;
	neg.s32 	%r4470, %r4469;
	selp.b32 	%r4471, %r4469, %r4470, %p289;
	cvt.s64.s32 	%rd1433, %r4471;
	mul.lo.s64 	%rd1434, %rd1433, %rd162;
	shr.s64 	%rd1435, %rd1434, 2;
	ld.shared.s8 	%rd1436, [%r154+96];
	add.s64 	%rd1437, %rd1435, %rd1432;
	mul.lo.s64 	%rd196, %rd1437, %rd1436;
	or.b64  	%rd1438, %rd196, %rd182;
	and.b64  	%rd1439, %rd1438, -4294967296;
	setp.ne.s64 	%p290, %rd1439, 0;
	@%p290 bra 	$L__BB1_153;
	cvt.u32.u64 	%r4472, %rd182;
	cvt.u32.u64 	%r4473, %rd196;
	div.u32 	%r4474, %r4473, %r4472;
	cvt.u64.u32 	%rd1645, %r4474;
	bra.uni 	$L__BB1_154;
$L__BB1_153:
	div.s64 	%rd1645, %rd196, %rd182;
$L__BB1_154:
	max.s64 	%rd1440, %rd1645, -127;
	min.s64 	%rd1441, %rd1440, 127;
	st.shared.u8 	[%r154+96], %rd1441;
	add.s32 	%r155, %r4777, 128;
	setp.lt.u32 	%p291, %r4777, 128;
	mov.u32 	%r4777, %r155;
	@%p291 bra 	$L__BB1_142;
	bar.warp.sync 	-1;
	mov.b32 	%r4779, 0;
	mov.b64 	%rd1646, 0;
	mov.u32 	%r4778, %r127;
$L__BB1_156:
	.pragma "nounroll";
	mad.lo.s32 	%r4476, %r4778, -1640531527, %r7;
	add.s32 	%r4477, %r4476, 1255;
	shr.u32 	%r4478, %r4477, 16;
	xor.b32  	%r4479, %r4478, %r4477;
	mul.lo.s32 	%r4480, %r4479, -2048144789;
	shr.u32 	%r4481, %r4480, 13;
	xor.b32  	%r4482, %r4481, %r4480;
	mul.lo.s32 	%r4483, %r4482, -1028477387;
	shr.u32 	%r4484, %r4483, 16;
	xor.b32  	%r4485, %r4484, %r4483;
	and.b32  	%r4486, %r4485, 1;
	setp.eq.b32 	%p292, %r4486, 1;
	shr.u32 	%r4487, %r4485, 1;
	and.b32  	%r4488, %r4487, 31;
	neg.s32 	%r4489, %r4488;
	selp.b32 	%r4490, %r4488, %r4489, %p292;
	add.s32 	%r4491, %r6, %r4778;
	add.s32 	%r4492, %r4476, -957400057;
	shr.u32 	%r4493, %r4492, 16;
	xor.b32  	%r4494, %r4493, %r4492;
	mul.lo.s32 	%r4495, %r4494, -2048144789;
	shr.u32 	%r4496, %r4495, 13;
	xor.b32  	%r4497, %r4496, %r4495;
	mul.lo.s32 	%r4498, %r4497, -1028477387;
	shr.u32 	%r4499, %r4498, 16;
	xor.b32  	%r4500, %r4499, %r4498;
	and.b32  	%r4501, %r4500, 1;
	setp.eq.b32 	%p293, %r4501, 1;
	shr.u32 	%r4502, %r4500, 1;
	and.b32  	%r4503, %r4502, 31;
	neg.s32 	%r4504, %r4503;
	selp.b32 	%r4505, %r4503, %r4504, %p293;
	add.s32 	%r4506, %r4476, -1914801369;
	shr.u32 	%r4507, %r4506, 16;
	xor.b32  	%r4508, %r4507, %r4506;
	mul.lo.s32 	%r4509, %r4508, -2048144789;
	shr.u32 	%r4510, %r4509, 13;
	xor.b32  	%r4511, %r4510, %r4509;
	mul.lo.s32 	%r4512, %r4511, -1028477387;
	shr.u32 	%r4513, %r4512, 16;
	xor.b32  	%r4514, %r4513, %r4512;
	and.b32  	%r4515, %r4514, 1;
	setp.eq.b32 	%p294, %r4515, 1;
	shr.u32 	%r4516, %r4514, 1;
	and.b32  	%r4517, %r4516, 31;
	neg.s32 	%r4518, %r4517;
	selp.b32 	%r4519, %r4517, %r4518, %p294;
	add.s32 	%r4520, %r4476, 1422764615;
	shr.u32 	%r4521, %r4520, 16;
	xor.b32  	%r4522, %r4521, %r4520;
	mul.lo.s32 	%r4523, %r4522, -2048144789;
	shr.u32 	%r4524, %r4523, 13;
	xor.b32  	%r4525, %r4524, %r4523;
	mul.lo.s32 	%r4526, %r4525, -1028477387;
	shr.u32 	%r4527, %r4526, 16;
	xor.b32  	%r4528, %r4527, %r4526;
	and.b32  	%r4529, %r4528, 1;
	setp.eq.b32 	%p295, %r4529, 1;
	shr.u32 	%r4530, %r4528, 1;
	and.b32  	%r4531, %r4530, 31;
	neg.s32 	%r4532, %r4531;
	selp.b32 	%r4533, %r4531, %r4532, %p295;
	prmt.b32 	%r4534, %r4519, %r4533, 0x3340U;
	prmt.b32 	%r4535, %r4490, %r4505, 0x3340U;
	prmt.b32 	%r4536, %r4535, %r4534, 0x5410U;
	ld.shared.u8 	%r4537, [%r4491+96];
	ld.shared.u8 	%r4538, [%r4491+64];
	prmt.b32 	%r4539, %r4538, %r4537, 0x3340U;
	ld.shared.u8 	%r4540, [%r4491+32];
	ld.shared.u8 	%r4541, [%r4491];
	prmt.b32 	%r4542, %r4541, %r4540, 0x3340U;
	prmt.b32 	%r4543, %r4542, %r4539, 0x5410U;
	mov.b32 	%r4544, 0;
	dp4a.s32.s32 	%r4545, %r4536, %r4543, %r4544;
	cvt.s64.s32 	%rd1443, %r4545;
	add.s64 	%rd1646, %rd1443, %rd1646;
	add.s32 	%r4778, %r4778, 128;
	add.s32 	%r4779, %r4779, 4;
	setp.ne.s32 	%p296, %r4779, 8;
	@%p296 bra 	$L__BB1_156;
	cvt.u32.u64 	%r4546, %rd1646;
	shfl.sync.down.b32	%r4547|%p297, %r4546, 16, 31, -1;
	{ .reg .b32 tmp; mov.b64 {tmp, %r4548}, %rd1646; }
	shfl.sync.down.b32	%r4549|%p298, %r4548, 16, 31, -1;
	cvt.u64.u32 	%rd1444, %r4549;
	shl.b64 	%rd1445, %rd1444, 32;
	cvt.u64.u32 	%rd1446, %r4547;
	add.s64 	%rd1447, %rd1646, %rd1446;
	add.s64 	%rd1448, %rd1447, %rd1445;
	cvt.u32.u64 	%r4550, %rd1447;
	shfl.sync.down.b32	%r4551|%p299, %r4550, 8, 31, -1;
	{ .reg .b32 tmp; mov.b64 {tmp, %r4552}, %rd1448; }
	shfl.sync.down.b32	%r4553|%p300, %r4552, 8, 31, -1;
	cvt.u64.u32 	%rd1449, %r4553;
	shl.b64 	%rd1450, %rd1449, 32;
	cvt.u64.u32 	%rd1451, %r4551;
	add.s64 	%rd1452, %rd1448, %rd1451;
	add.s64 	%rd1453, %rd1452, %rd1450;
	cvt.u32.u64 	%r4554, %rd1452;
	shfl.sync.down.b32	%r4555|%p301, %r4554, 4, 31, -1;
	{ .reg .b32 tmp; mov.b64 {tmp, %r4556}, %rd1453; }
	shfl.sync.down.b32	%r4557|%p302, %r4556, 4, 31, -1;
	cvt.u64.u32 	%rd1454, %r4557;
	shl.b64 	%rd1455, %rd1454, 32;
	cvt.u64.u32 	%rd1456, %r4555;
	add.s64 	%rd1457, %rd1453, %rd1456;
	add.s64 	%rd1458, %rd1457, %rd1455;
	cvt.u32.u64 	%r4558, %rd1457;
	shfl.sync.down.b32	%r4559|%p303, %r4558, 2, 31, -1;
	{ .reg .b32 tmp; mov.b64 {tmp, %r4560}, %rd1458; }
	shfl.sync.down.b32	%r4561|%p304, %r4560, 2, 31, -1;
	cvt.u64.u32 	%rd1459, %r4561;
	shl.b64 	%rd1460, %rd1459, 32;
	cvt.u64.u32 	%rd1461, %r4559;
	add.s64 	%rd1462, %rd1458, %rd1461;
	add.s64 	%rd1463, %rd1462, %rd1460;
	cvt.u32.u64 	%r4562, %rd1462;
	shfl.sync.down.b32	%r4563|%p305, %r4562, 1, 31, -1;
	{ .reg .b32 tmp; mov.b64 {tmp, %r4564}, %rd1463; }
	shfl.sync.down.b32	%r4565|%p306, %r4564, 1, 31, -1;
	cvt.u64.u32 	%rd1464, %r4565;
	shl.b64 	%rd1465, %rd1464, 32;
	cvt.u64.u32 	%rd1466, %r4563;
	add.s64 	%rd1467, %rd1463, %rd1466;
	add.s64 	%rd1468, %rd1467, %rd1465;
	mul.lo.s64 	%rd202, %rd1468, %rd162;
	mov.u32 	%r4780, %r127;
$L__BB1_158:
	mov.b64 	%rd1647, 0;
	mov.b32 	%r4781, 0;
$L__BB1_159:
	add.s32 	%r4567, %r6, %r4781;
	ld.shared.v4.b32 	{%r4568, %r4569, %r4570, %r4571}, [%r4567];
	shl.b32 	%r4572, %r4781, 8;
	add.s32 	%r4573, %r4780, %r4572;
	cvt.u64.u32 	%rd1470, %r4573;
	add.s64 	%rd1471, %rd166, %rd1470;
	ld.global.nc.u8 	%rs899, [%rd1471+3214080];
	cvt.u32.u8 	%r4574, %rs899;
	ld.global.nc.u8 	%rs900, [%rd1471+3213824];
	cvt.u32.u8 	%r4575, %rs900;
	prmt.b32 	%r4576, %r4575, %r4574, 0x3340U;
	ld.global.nc.u8 	%rs901, [%rd1471+3213568];
	cvt.u32.u8 	%r4577, %rs901;
	ld.global.nc.u8 	%rs902, [%rd1471+3213312];
	cvt.u32.u8 	%r4578, %rs902;
	prmt.b32 	%r4579, %r4578, %r4577, 0x3340U;
	prmt.b32 	%r4580, %r4579, %r4576, 0x5410U;
	mov.b32 	%r4581, 0;
	dp4a.s32.s32 	%r4582, %r4580, %r4568, %r4581;
	ld.global.nc.u8 	%rs903, [%rd1471+3215104];
	cvt.u32.u8 	%r4583, %rs903;
	ld.global.nc.u8 	%rs904, [%rd1471+3214848];
	cvt.u32.u8 	%r4584, %rs904;
	prmt.b32 	%r4585, %r4584, %r4583, 0x3340U;
	ld.global.nc.u8 	%rs905, [%rd1471+3214592];
	cvt.u32.u8 	%r4586, %rs905;
	ld.global.nc.u8 	%rs906, [%rd1471+3214336];
	cvt.u32.u8 	%r4587, %rs906;
	prmt.b32 	%r4588, %r4587, %r4586, 0x3340U;
	prmt.b32 	%r4589, %r4588, %r4585, 0x5410U;
	dp4a.s32.s32 	%r4590, %r4589, %r4569, %r4582;
	ld.global.nc.u8 	%rs907, [%rd1471+3216128];
	cvt.u32.u8 	%r4591, %rs907;
	ld.global.nc.u8 	%rs908, [%rd1471+3215872];
	cvt.u32.u8 	%r4592, %rs908;
	prmt.b32 	%r4593, %r4592, %r4591, 0x3340U;
	ld.global.nc.u8 	%rs909, [%rd1471+3215616];
	cvt.u32.u8 	%r4594, %rs909;
	ld.global.nc.u8 	%rs910, [%rd1471+3215360];
	cvt.u32.u8 	%r4595, %rs910;
	prmt.b32 	%r4596, %r4595, %r4594, 0x3340U;
	prmt.b32 	%r4597, %r4596, %r4593, 0x5410U;
	dp4a.s32.s32 	%r4598, %r4597, %r4570, %r4590;
	ld.global.nc.u8 	%rs911, [%rd1471+3217152];
	cvt.u32.u8 	%r4599, %rs911;
	ld.global.nc.u8 	%rs912, [%rd1471+3216896];
	cvt.u32.u8 	%r4600, %rs912;
	prmt.b32 	%r4601, %r4600, %r4599, 0x3340U;
	ld.global.nc.u8 	%rs913, [%rd1471+3216640];
	cvt.u32.u8 	%r4602, %rs913;
	ld.global.nc.u8 	%rs914, [%rd1471+3216384];
	cvt.u32.u8 	%r4603, %rs914;
	prmt.b32 	%r4604, %r4603, %r4602, 0x3340U;
	prmt.b32 	%r4605, %r4604, %r4601, 0x5410U;
	dp4a.s32.s32 	%r4606, %r4605, %r4571, %r4598;
	cvt.s64.s32 	%rd1472, %r4606;
	add.s64 	%rd1647, %rd1472, %rd1647;
	add.s32 	%r4781, %r4781, 16;
	setp.ne.s32 	%p307, %r4781, 256;
	@%p307 bra 	$L__BB1_159;
	mad.lo.s32 	%r4607, %r4780, -1640531527, %r7;
	add.s32 	%r4608, %r4607, 999;
	shr.u32 	%r4609, %r4608, 16;
	xor.b32  	%r4610, %r4609, %r4608;
	mul.lo.s32 	%r4611, %r4610, -2048144789;
	shr.u32 	%r4612, %r4611, 13;
	xor.b32  	%r4613, %r4612, %r4611;
	mul.lo.s32 	%r4614, %r4613, -1028477387;
	shr.u32 	%r4615, %r4614, 16;
	xor.b32  	%r4616, %r4615, %r4614;
	and.b32  	%r4617, %r4616, 1;
	setp.eq.b32 	%p308, %r4617, 1;
	shr.u32 	%r4618, %r4616, 1;
	and.b32  	%r4619, %r4618, 31;
	neg.s32 	%r4620, %r4619;
	selp.b32 	%r4621, %r4619, %r4620, %p308;
	cvt.s64.s32 	%rd1473, %r4621;
	mul.lo.s64 	%rd1474, %rd202, %rd1473;
	shr.s64 	%rd1475, %rd1474, 8;
	add.s64 	%rd1476, %rd1647, %rd1475;
	shr.s64 	%rd1477, %rd1476, 8;
	max.s64 	%rd1478, %rd1477, -127;
	min.s64 	%rd1479, %rd1478, 127;
	add.s32 	%r4622, %r6, %r4780;
	st.shared.u8 	[%r4622+256], %rd1479;
	add.s32 	%r163, %r4780, 32;
	setp.lt.u32 	%p309, %r4780, 224;
	mov.u32 	%r4780, %r163;
	@%p309 bra 	$L__BB1_158;
	ld.param.u64 	%rd1565, [_Z21train_sequence_kernelPKhliPK8EggModelPaPij_param_0];
	setp.ne.s32 	%p310, %r127, 0;
	bar.warp.sync 	-1;
	cvta.to.global.u64 	%rd1480, %rd1565;
	cvt.u64.u32 	%rd1481, %r4719;
	add.s64 	%rd1482, %rd1572, %rd1481;
	add.s64 	%rd1483, %rd1480, %rd1482;
	ld.global.nc.u8 	%rs915, [%rd1483+1];
	cvt.u16.u8 	%rs56, %rs915;
	ld.shared.s8 	%r4623, [%r130+256];
	mul.wide.s32 	%rd1484, %r4623, 4;
	mov.u64 	%rd1485, d_EXP2_TABLE;
	add.s64 	%rd1486, %rd1485, %rd1484;
	ld.const.s32 	%rd1487, [%rd1486+512];
	ld.shared.s8 	%r4624, [%r130+288];
	mul.wide.s32 	%rd1488, %r4624, 4;
	add.s64 	%rd1489, %rd1485, %rd1488;
	ld.const.s32 	%rd1490, [%rd1489+512];
	add.s64 	%rd1491, %rd1487, %rd1490;
	ld.shared.s8 	%r4625, [%r130+320];
	mul.wide.s32 	%rd1492, %r4625, 4;
	add.s64 	%rd1493, %rd1485, %rd1492;
	ld.const.s32 	%rd1494, [%rd1493+512];
	add.s64 	%rd1495, %rd1491, %rd1494;
	ld.shared.s8 	%r4626, [%r130+352];
	mul.wide.s32 	%rd1496, %r4626, 4;
	add.s64 	%rd1497, %rd1485, %rd1496;
	ld.const.s32 	%rd1498, [%rd1497+512];
	add.s64 	%rd1499, %rd1495, %rd1498;
	ld.shared.s8 	%r4627, [%r130+384];
	mul.wide.s32 	%rd1500, %r4627, 4;
	add.s64 	%rd1501, %rd1485, %rd1500;
	ld.const.s32 	%rd1502, [%rd1501+512];
	add.s64 	%rd1503, %rd1499, %rd1502;
	ld.shared.s8 	%r4628, [%r130+416];
	mul.wide.s32 	%rd1504, %r4628, 4;
	add.s64 	%rd1505, %rd1485, %rd1504;
	ld.const.s32 	%rd1506, [%rd1505+512];
	add.s64 	%rd1507, %rd1503, %rd1506;
	ld.shared.s8 	%r4629, [%r130+448];
	mul.wide.s32 	%rd1508, %r4629, 4;
	add.s64 	%rd1509, %rd1485, %rd1508;
	ld.const.s32 	%rd1510, [%rd1509+512];
	add.s64 	%rd1511, %rd1507, %rd1510;
	ld.shared.s8 	%r4630, [%r130+480];
	mul.wide.s32 	%rd1512, %r4630, 4;
	add.s64 	%rd1513, %rd1485, %rd1512;
	ld.const.s32 	%rd1514, [%rd1513+512];
	add.s64 	%rd1515, %rd1511, %rd1514;
	cvt.u32.u64 	%r4631, %rd1515;
	shfl.sync.down.b32	%r4632|%p311, %r4631, 16, 31, -1;
	{ .reg .b32 tmp; mov.b64 {tmp, %r4633}, %rd1515; }
	shfl.sync.down.b32	%r4634|%p312, %r4633, 16, 31, -1;
	cvt.u64.u32 	%rd1516, %r4634;
	shl.b64 	%rd1517, %rd1516, 32;
	cvt.u64.u32 	%rd1518, %r4632;
	add.s64 	%rd1519, %rd1515, %rd1518;
	add.s64 	%rd1520, %rd1519, %rd1517;
	cvt.u32.u64 	%r4635, %rd1519;
	shfl.sync.down.b32	%r4636|%p313, %r4635, 8, 31, -1;
	{ .reg .b32 tmp; mov.b64 {tmp, %r4637}, %rd1520; }
	shfl.sync.down.b32	%r4638|%p314, %r4637, 8, 31, -1;
	cvt.u64.u32 	%rd1521, %r4638;
	shl.b64 	%rd1522, %rd1521, 32;
	cvt.u64.u32 	%rd1523, %r4636;
	add.s64 	%rd1524, %rd1520, %rd1523;
	add.s64 	%rd1525, %rd1524, %rd1522;
	cvt.u32.u64 	%r4639, %rd1524;
	shfl.sync.down.b32	%r4640|%p315, %r4639, 4, 31, -1;
	{ .reg .b32 tmp; mov.b64 {tmp, %r4641}, %rd1525; }
	shfl.sync.down.b32	%r4642|%p316, %r4641, 4, 31, -1;
	cvt.u64.u32 	%rd1526, %r4642;
	shl.b64 	%rd1527, %rd1526, 32;
	cvt.u64.u32 	%rd1528, %r4640;
	add.s64 	%rd1529, %rd1525, %rd1528;
	add.s64 	%rd1530, %rd1529, %rd1527;
	cvt.u32.u64 	%r4643, %rd1529;
	shfl.sync.down.b32	%r4644|%p317, %r4643, 2, 31, -1;
	{ .reg .b32 tmp; mov.b64 {tmp, %r4645}, %rd1530; }
	shfl.sync.down.b32	%r4646|%p318, %r4645, 2, 31, -1;
	cvt.u64.u32 	%rd1531, %r4646;
	shl.b64 	%rd1532, %rd1531, 32;
	cvt.u64.u32 	%rd1533, %r4644;
	add.s64 	%rd1534, %rd1530, %rd1533;
	add.s64 	%rd1535, %rd1534, %rd1532;
	cvt.u32.u64 	%r4647, %rd1534;
	shfl.sync.down.b32	%r4648|%p319, %r4647, 1, 31, -1;
	{ .reg .b32 tmp; mov.b64 {tmp, %r4649}, %rd1535; }
	shfl.sync.down.b32	%r4650|%p320, %r4649, 1, 31, -1;
	cvt.u64.u32 	%rd1536, %r4650;
	shl.b64 	%rd1537, %rd1536, 32;
	cvt.u64.u32 	%rd1538, %r4648;
	add.s64 	%rd1539, %rd1535, %rd1538;
	add.s64 	%rd205, %rd1539, %rd1537;
	@%p310 bra 	$L__BB1_171;
	setp.lt.s64 	%p321, %rd205, 1;
	mov.b64 	%rd1651, 0;
	@%p321 bra 	$L__BB1_170;
	setp.lt.u64 	%p322, %rd205, 65536;
	mov.b32 	%r4783, 0;
	mov.u64 	%rd1649, %rd205;
	@%p322 bra 	$L__BB1_166;
	mov.b32 	%r4783, 0;
	mov.u64 	%rd1648, %rd205;
$L__BB1_165:
	shr.u64 	%rd1649, %rd1648, 16;
	add.s32 	%r4783, %r4783, 16;
	setp.gt.u64 	%p323, %rd1648, 4294967295;
	mov.u64 	%rd1648, %rd1649;
	@%p323 bra 	$L__BB1_165;
$L__BB1_166:
	setp.gt.u64 	%p324, %rd1649, 255;
	shr.u64 	%rd1541, %rd1649, 8;
	add.s32 	%r4653, %r4783, 8;
	selp.b64 	%rd1542, %rd1541, %rd1649, %p324;
	selp.b32 	%r4654, %r4653, %r4783, %p324;
	setp.gt.u64 	%p325, %rd1542, 15;
	shr.u64 	%rd1543, %rd1542, 4;
	add.s32 	%r4655, %r4654, 4;
	selp.b64 	%rd1544, %rd1543, %rd1542, %p325;
	selp.b32 	%r4656, %r4655, %r4654, %p325;
	setp.gt.u64 	%p326, %rd1544, 3;
	shr.u64 	%rd1545, %rd1544, 2;
	add.s32 	%r4657, %r4656, 2;
	selp.b64 	%rd1546, %rd1545, %rd1544, %p326;
	selp.b32 	%r4658, %r4657, %r4656, %p326;
	setp.gt.u64 	%p327, %rd1546, 1;
	selp.u32 	%r4659, 1, 0, %p327;
	add.s32 	%r167, %r4658, %r4659;
	setp.lt.s32 	%p328, %r167, 4;
	@%p328 bra 	$L__BB1_168;
	mov.b64 	%rd1550, -1;
	shl.b64 	%rd1551, %rd1550, %r167;
	add.s64 	%rd1552, %rd1551, %rd205;
	add.s32 	%r4661, %r167, -4;
	shr.s64 	%rd1650, %rd1552, %r4661;
	bra.uni 	$L__BB1_169;
$L__BB1_168:
	mov.b64 	%rd1547, -1;
	shl.b64 	%rd1548, %rd1547, %r167;
	add.s64 	%rd1549, %rd1548, %rd205;
	sub.s32 	%r4660, 4, %r167;
	shl.b64 	%rd1650, %rd1549, %r4660;
$L__BB1_169:
	shl.b32 	%r4662, %r167, 4;
	cvt.s64.s32 	%rd1553, %r4662;
	add.s64 	%rd1554, %rd1553, %rd1650;
	add.s64 	%rd1651, %rd1554, -64;
$L__BB1_170:
	cvt.u32.u16 	%r4663, %rs56;
	and.b32  	%r4664, %r4663, 255;
	add.s32 	%r4665, %r6, %r4664;
	ld.shared.s8 	%rd1555, [%r4665+256];
	add.s64 	%rd1556, %rd1573, %rd1651;
	sub.s64 	%rd1557, %rd1556, %rd1555;
	add.s64 	%rd1573, %rd1557, -128;
$L__BB1_171:
	add.s32 	%r4719, %r4719, 1;
	setp.ne.s32 	%p329, %r4719, 256;
	@%p329 bra 	$L__BB1_5;
	setp.ne.s32 	%p330, %r127, 0;
	@%p330 bra 	$L__BB1_174;
	ld.param.u64 	%rd1571, [_Z21train_sequence_kernelPKhliPK8EggModelPaPij_param_5];
	mov.u32 	%r4666, %ctaid.x;
	shl.b32 	%r4667, %r4666, 3;
	mov.u32 	%r4668, %tid.x;
	shr.u32 	%r4669, %r4668, 5;
	or.b32  	%r4670, %r4667, %r4669;
	cvta.to.global.u64 	%rd1558, %rd1571;
	mul.wide.s32 	%rd1559, %r4670, 4;
	add.s64 	%rd1560, %rd1558, %rd1559;
	st.global.u32 	[%rd1560], %rd1573;
$L__BB1_174:
	ld.param.u64 	%rd1570, [_Z21train_sequence_kernelPKhliPK8EggModelPaPij_param_4];
	ld.local.v4.b32 	{%r4671, %r4672, %r4673, %r4674}, [%rd1];
	bfe.u32 	%r4675, %r4674, 24, 8;
	bfe.u32 	%r4676, %r4672, 24, 8;
	bfe.u32 	%r4677, %r4674, 16, 8;
	bfe.u32 	%r4678, %r4672, 16, 8;
	bfe.u32 	%r4679, %r4674, 8, 8;
	bfe.u32 	%r4680, %r4672, 8, 8;
	bfe.u32 	%r4681, %r4674, 0, 8;
	bfe.u32 	%r4682, %r4672, 0, 8;
	bfe.u32 	%r4683, %r4673, 24, 8;
	bfe.u32 	%r4684, %r4671, 24, 8;
	bfe.u32 	%r4685, %r4673, 16, 8;
	bfe.u32 	%r4686, %r4671, 16, 8;
	bfe.u32 	%r4687, %r4673, 8, 8;
	bfe.u32 	%r4688, %r4671, 8, 8;
	bfe.u32 	%r4689, %r4673, 0, 8;
	bfe.u32 	%r4690, %r4671, 0, 8;
	cvta.to.global.u64 	%rd1561, %rd1570;
	mov.u32 	%r4691, %tid.x;
	and.b32  	%r4692, %r4691, 31;
	mov.u32 	%r4693, %ctaid.x;
	shl.b32 	%r4694, %r4693, 13;
	shl.b32 	%r4695, %r4691, 5;
	and.b32  	%r4696, %r4695, 7168;
	or.b32  	%r4697, %r4694, %r4696;
	or.b32  	%r4698, %r4692, %r4697;
	cvt.s64.s32 	%rd1562, %r4698;
	add.s64 	%rd1563, %rd1561, %rd1562;
	st.global.u8 	[%rd1563], %r4690;
	st.global.u8 	[%rd1563+256], %r4689;
	ld.local.v4.b32 	{%r4699, %r4700, %r4701, %r4702}, [%rd1+16];
	bfe.u32 	%r4703, %r4702, 24, 8;
	bfe.u32 	%r4704, %r4700, 24, 8;
	bfe.u32 	%r4705, %r4702, 16, 8;
	bfe.u32 	%r4706, %r4700, 16, 8;
	bfe.u32 	%r4707, %r4702, 8, 8;
	bfe.u32 	%r4708, %r4700, 8, 8;
	bfe.u32 	%r4709, %r4702, 0, 8;
	bfe.u32 	%r4710, %r4700, 0, 8;
	bfe.u32 	%r4711, %r4701, 24, 8;
	bfe.u32 	%r4712, %r4699, 24, 8;
	bfe.u32 	%r4713, %r4701, 16, 8;
	bfe.u32 	%r4714, %r4699, 16, 8;
	bfe.u32 	%r4715, %r4701, 8, 8;
	bfe.u32 	%r4716, %r4699, 8, 8;
	bfe.u32 	%r4717, %r4701, 0, 8;
	bfe.u32 	%r4718, %r4699, 0, 8;
	st.global.u8 	[%rd1563+512], %r4718;
	st.global.u8 	[%rd1563+768], %r4717;
	st.global.u8 	[%rd1563+32], %r4688;
	st.global.u8 	[%rd1563+288], %r4687;
	st.global.u8 	[%rd1563+544], %r4716;
	st.global.u8 	[%rd1563+800], %r4715;
	st.global.u8 	[%rd1563+64], %r4686;
	st.global.u8 	[%rd1563+320], %r4685;
	st.global.u8 	[%rd1563+576], %r4714;
	st.global.u8 	[%rd1563+832], %r4713;
	st.global.u8 	[%rd1563+96], %r4684;
	st.global.u8 	[%rd1563+352], %r4683;
	st.global.u8 	[%rd1563+608], %r4712;
	st.global.u8 	[%rd1563+864], %r4711;
	st.global.u8 	[%rd1563+128], %r4682;
	st.global.u8 	[%rd1563+384], %r4681;
	st.global.u8 	[%rd1563+640], %r4710;
	st.global.u8 	[%rd1563+896], %r4709;
	st.global.u8 	[%rd1563+160], %r4680;
	st.global.u8 	[%rd1563+416], %r4679;
	st.global.u8 	[%rd1563+672], %r4708;
	st.global.u8 	[%rd1563+928], %r4707;
	st.global.u8 	[%rd1563+192], %r4678;
	st.global.u8 	[%rd1563+448], %r4677;
	st.global.u8 	[%rd1563+704], %r4706;
	st.global.u8 	[%rd1563+960], %r4705;
	st.global.u8 	[%rd1563+224], %r4676;
	st.global.u8 	[%rd1563+480], %r4675;
	st.global.u8 	[%rd1563+736], %r4704;
	st.global.u8 	[%rd1563+992], %r4703;
$L__BB1_175:
	ret;

}
	// .globl	_Z20update_matrix_kernelPaiiiiiPKiji
.visible .entry _Z20update_matrix_kernelPaiiiiiPKiji(
	.param .u64 .ptr .align 1 _Z20update_matrix_kernelPaiiiiiPKiji_param_0,
	.param .u32 _Z20update_matrix_kernelPaiiiiiPKiji_param_1,
	.param .u32 _Z20update_matrix_kernelPaiiiiiPKiji_param_2,
	.param .u32 _Z20update_matrix_kernelPaiiiiiPKiji_param_3,
	.param .u32 _Z20update_matrix_kernelPaiiiiiPKiji_param_4,
	.param .u32 _Z20update_matrix_kernelPaiiiiiPKiji_param_5,
	.param .u64 .ptr .align 1 _Z20update_matrix_kernelPaiiiiiPKiji_param_6,
	.param .u32 _Z20update_matrix_kernelPaiiiiiPKiji_param_7,
	.param .u32 _Z20update_matrix_kernelPaiiiiiPKiji_param_8
)
{
	.reg .pred 	%p<21>;
	.reg .b16 	%rs<11>;
	.reg .b32 	%r<153>;
	.reg .b64 	%rd<36>;

	ld.param.u64 	%rd14, [_Z20update_matrix_kernelPaiiiiiPKiji_param_0];
	ld.param.u32 	%r20, [_Z20update_matrix_kernelPaiiiiiPKiji_param_1];
	ld.param.u32 	%r26, [_Z20update_matrix_kernelPaiiiiiPKiji_param_2];
	ld.param.u32 	%r21, [_Z20update_matrix_kernelPaiiiiiPKiji_param_3];
	ld.param.u32 	%r22, [_Z20update_matrix_kernelPaiiiiiPKiji_param_4];
	ld.param.u32 	%r23, [_Z20update_matrix_kernelPaiiiiiPKiji_param_5];
	ld.param.u64 	%rd15, [_Z20update_matrix_kernelPaiiiiiPKiji_param_6];
	ld.param.u32 	%r24, [_Z20update_matrix_kernelPaiiiiiPKiji_param_7];
	ld.param.u32 	%r25, [_Z20update_matrix_kernelPaiiiiiPKiji_param_8];
	mov.u32 	%r27, %ctaid.x;
	mov.u32 	%r28, %ntid.x;
	mov.u32 	%r29, %tid.x;
	mad.lo.s32 	%r1, %r27, %r28, %r29;
	mul.lo.s32 	%r30, %r26, %r20;
	setp.ge.s32 	%p1, %r1, %r30;
	@%p1 bra 	$L__BB2_16;
	div.s32 	%r3, %r1, %r20;
	mul.lo.s32 	%r32, %r3, %r20;
	sub.s32 	%r2, %r1, %r32;
	add.s32 	%r33, %r24, %r23;
	cvta.to.global.u64 	%rd17, %rd15;
	add.s64 	%rd30, %rd17, 8;
	add.s32 	%r34, %r33, %r22;
	mul.lo.s32 	%r35, %r3, 1640531527;
	sub.s32 	%r36, %r34, %r35;
	add.s32 	%r151, %r36, 3;
	add.s32 	%r37, %r33, %r21;
	mul.lo.s32 	%r38, %r2, 1640531527;
	sub.s32 	%r39, %r37, %r38;
	add.s32 	%r150, %r39, 3;
	mov.b64 	%rd32, 0;
	mov.b32 	%r152, 0;
$L__BB2_2:
	ld.global.nc.u32 	%r9, [%rd30+-8];
	add.s32 	%r10, %r150, -2;
	add.s32 	%r11, %r151, -2;
	setp.eq.s32 	%p2, %r9, 0;
	@%p2 bra 	$L__BB2_4;
	add.s32 	%r40, %r10, -1;
	shr.u32 	%r41, %r40, 16;
	xor.b32  	%r42, %r41, %r40;
	mul.lo.s32 	%r43, %r42, -2048144789;
	shr.u32 	%r44, %r43, 13;
	xor.b32  	%r45, %r44, %r43;
	mul.lo.s32 	%r46, %r45, -1028477387;
	shr.u32 	%r47, %r46, 16;
	xor.b32  	%r48, %r47, %r46;
	shr.u32 	%r49, %r48, 1;
	and.b32  	%r50, %r49, 31;
	add.s32 	%r51, %r11, -1;
	shr.u32 	%r52, %r51, 16;
	xor.b32  	%r53, %r52, %r51;
	mul.lo.s32 	%r54, %r53, -2048144789;
	shr.u32 	%r55, %r54, 13;
	xor.b32  	%r56, %r55, %r54;
	mul.lo.s32 	%r57, %r56, -1028477387;
	shr.u32 	%r58, %r57, 16;
	xor.b32  	%r59, %r58, %r57;
	shr.u32 	%r60, %r59, 1;
	and.b32  	%r61, %r60, 31;
	neg.s32 	%r62, %r61;
	and.b32  	%r63, %r59, 1;
	setp.eq.b32 	%p3, %r63, 1;
	selp.b32 	%r64, %r61, %r62, %p3;
	neg.s32 	%r65, %r50;
	and.b32  	%r66, %r48, 1;
	setp.eq.b32 	%p4, %r66, 1;
	selp.b32 	%r67, %r50, %r65, %p4;
	mul.wide.s32 	%rd18, %r64, %r67;
	cvt.s64.s32 	%rd19, %r9;
	mad.lo.s64 	%rd32, %rd18, %rd19, %rd32;
$L__BB2_4:
	ld.global.nc.u32 	%r12, [%rd30+-4];
	setp.eq.s32 	%p5, %r12, 0;
	@%p5 bra 	$L__BB2_6;
	shr.u32 	%r68, %r10, 16;
	xor.b32  	%r69, %r68, %r10;
	mul.lo.s32 	%r70, %r69, -2048144789;
	shr.u32 	%r71, %r70, 13;
	xor.b32  	%r72, %r71, %r70;
	mul.lo.s32 	%r73, %r72, -1028477387;
	shr.u32 	%r74, %r73, 16;
	xor.b32  	%r75, %r74, %r73;
	shr.u32 	%r76, %r75, 1;
	and.b32  	%r77, %r76, 31;
	shr.u32 	%r78, %r11, 16;
	xor.b32  	%r79, %r78, %r11;
	mul.lo.s32 	%r80, %r79, -2048144789;
	shr.u32 	%r81, %r80, 13;
	xor.b32  	%r82, %r81, %r80;
	mul.lo.s32 	%r83, %r82, -1028477387;
	shr.u32 	%r84, %r83, 16;
	xor.b32  	%r85, %r84, %r83;
	shr.u32 	%r86, %r85, 1;
	and.b32  	%r87, %r86, 31;
	neg.s32 	%r88, %r87;
	and.b32  	%r89, %r85, 1;
	setp.eq.b32 	%p6, %r89, 1;
	selp.b32 	%r90, %r87, %r88, %p6;
	neg.s32 	%r91, %r77;
	and.b32  	%r92, %r75, 1;
	setp.eq.b32 	%p7, %r92, 1;
	selp.b32 	%r93, %r77, %r91, %p7;
	mul.wide.s32 	%rd20, %r90, %r93;
	cvt.s64.s32 	%rd21, %r12;
	mad.lo.s64 	%rd32, %rd20, %rd21, %rd32;
$L__BB2_6:
	ld.global.nc.u32 	%r13, [%rd30];
	add.s32 	%r94, %r10, 1;
	shr.u32 	%r95, %r94, 16;
	xor.b32  	%r96, %r95, %r94;
	mul.lo.s32 	%r97, %r96, -2048144789;
	shr.u32 	%r98, %r97, 13;
	xor.b32  	%r99, %r98, %r97;
	mul.lo.s32 	%r100, %r99, -1028477387;
	shr.u32 	%r101, %r100, 16;
	xor.b32  	%r14, %r101, %r100;
	add.s32 	%r102, %r11, 1;
	shr.u32 	%r103, %r102, 16;
	xor.b32  	%r104, %r103, %r102;
	mul.lo.s32 	%r105, %r104, -2048144789;
	shr.u32 	%r106, %r105, 13;
	xor.b32  	%r107, %r106, %r105;
	mul.lo.s32 	%r108, %r107, -1028477387;
	shr.u32 	%r109, %r108, 16;
	xor.b32  	%r15, %r109, %r108;
	setp.eq.s32 	%p8, %r13, 0;
	@%p8 bra 	$L__BB2_8;
	shr.u32 	%r110, %r14, 1;
	and.b32  	%r111, %r110, 31;
	shr.u32 	%r112, %r15, 1;
	and.b32  	%r113, %r112, 31;
	neg.s32 	%r114, %r113;
	and.b32  	%r115, %r15, 1;
	setp.eq.b32 	%p9, %r115, 1;
	selp.b32 	%r116, %r113, %r114, %p9;
	neg.s32 	%r117, %r111;
	and.b32  	%r118, %r14, 1;
	setp.eq.b32 	%p10, %r118, 1;
	selp.b32 	%r119, %r111, %r117, %p10;
	mul.wide.s32 	%rd22, %r116, %r119;
	cvt.s64.s32 	%rd23, %r13;
	mad.lo.s64 	%rd32, %rd22, %rd23, %rd32;
$L__BB2_8:
	ld.global.nc.u32 	%r16, [%rd30+4];
	setp.eq.s32 	%p11, %r16, 0;
	@%p11 bra 	$L__BB2_10;
	shr.u32 	%r120, %r150, 16;
	xor.b32  	%r121, %r120, %r150;
	mul.lo.s32 	%r122, %r121, -2048144789;
	shr.u32 	%r123, %r122, 13;
	xor.b32  	%r124, %r123, %r122;
	mul.lo.s32 	%r125, %r124, -1028477387;
	shr.u32 	%r126, %r125, 16;
	xor.b32  	%r127, %r126, %r125;
	shr.u32 	%r128, %r127, 1;
	and.b32  	%r129, %r128, 31;
	shr.u32 	%r130, %r151, 16;
	xor.b32  	%r131, %r130, %r151;
	mul.lo.s32 	%r132, %r131, -2048144789;
	shr.u32 	%r133, %r132, 13;
	xor.b32  	%r134, %r133, %r132;
	mul.lo.s32 	%r135, %r134, -1028477387;
	shr.u32 	%r136, %r135, 16;
	xor.b32  	%r137, %r136, %r135;
	shr.u32 	%r138, %r137, 1;
	and.b32  	%r139, %r138, 31;
	neg.s32 	%r140, %r139;
	and.b32  	%r141, %r137, 1;
	setp.eq.b32 	%p12, %r141, 1;
	selp.b32 	%r142, %r139, %r140, %p12;
	neg.s32 	%r143, %r129;
	and.b32  	%r144, %r127, 1;
	setp.eq.b32 	%p13, %r144, 1;
	selp.b32 	%r145, %r129, %r143, %p13;
	mul.wide.s32 	%rd24, %r142, %r145;
	cvt.s64.s32 	%rd25, %r16;
	mad.lo.s64 	%rd32, %rd24, %rd25, %rd32;
$L__BB2_10:
	add.s32 	%r152, %r152, 4;
	add.s64 	%rd30, %rd30, 16;
	add.s32 	%r151, %r151, 4;
	add.s32 	%r150, %r150, 4;
	setp.ne.s32 	%p14, %r152, 16384;
	@%p14 bra 	$L__BB2_2;
	mad.lo.s32 	%r146, %r3, %r20, %r2;
	cvt.s64.s32 	%rd26, %r146;
	cvta.to.global.u64 	%rd27, %rd14;
	add.s64 	%rd13, %rd27, %rd26;
	ld.global.u8 	%rs5, [%rd13];
	cvt.s16.s8 	%rs10, %rs5;
	cvt.s64.s32 	%rd28, %r25;
	setp.le.s64 	%p15, %rd32, %rd28;
	setp.eq.s16 	%p16, %rs5, 127;
	or.pred  	%p17, %p15, %p16;
	@%p17 bra 	$L__BB2_13;
	add.s16 	%rs10, %rs10, 1;
	atom.global.add.u32 	%r149, [d_debug_updates], 1;
	bra.uni 	$L__BB2_15;
$L__BB2_13:
	neg.s32 	%r147, %r25;
	cvt.s64.s32 	%rd29, %r147;
	setp.ge.s64 	%p18, %rd32, %rd29;
	cvt.s16.s8 	%rs9, %rs10;
	setp.lt.s16 	%p19, %rs9, -126;
	or.pred  	%p20, %p18, %p19;
	@%p20 bra 	$L__BB2_15;
	add.s16 	%rs10, %rs10, -1;
	atom.global.add.u32 	%r148, [d_debug_updates+4], 1;
$L__BB2_15:
	st.global.u8 	[%rd13], %rs10;
$L__BB2_16:
	ret;

}
	// .globl	_Z20update_vector_kernelPaiiiPKiji
.visible .entry _Z20update_vector_kernelPaiiiPKiji(
	.param .u64 .ptr .align 1 _Z20update_vector_kernelPaiiiPKiji_param_0,
	.param .u32 _Z20update_vector_kernelPaiiiPKiji_param_1,
	.param .u32 _Z20update_vector_kernelPaiiiPKiji_param_2,
	.param .u32 _Z20update_vector_kernelPaiiiPKiji_param_3,
	.param .u64 .ptr .align 1 _Z20update_vector_kernelPaiiiPKiji_param_4,
	.param .u32 _Z20update_vector_kernelPaiiiPKiji_param_5,
	.param .u32 _Z20update_vector_kernelPaiiiPKiji_param_6
)
{
	.reg .pred 	%p<17>;
	.reg .b16 	%rs<11>;
	.reg .b32 	%r<84>;
	.reg .b64 	%rd<32>;

	ld.param.u64 	%rd14, [_Z20update_vector_kernelPaiiiPKiji_param_0];
	ld.param.u32 	%r17, [_Z20update_vector_kernelPaiiiPKiji_param_1];
	ld.param.u32 	%r13, [_Z20update_vector_kernelPaiiiPKiji_param_2];
	ld.param.u32 	%r14, [_Z20update_vector_kernelPaiiiPKiji_param_3];
	ld.param.u64 	%rd15, [_Z20update_vector_kernelPaiiiPKiji_param_4];
	ld.param.u32 	%r15, [_Z20update_vector_kernelPaiiiPKiji_param_5];
	ld.param.u32 	%r16, [_Z20update_vector_kernelPaiiiPKiji_param_6];
	mov.u32 	%r18, %ctaid.x;
	mov.u32 	%r19, %ntid.x;
	mov.u32 	%r20, %tid.x;
	mad.lo.s32 	%r1, %r18, %r19, %r20;
	setp.ge.s32 	%p1, %r1, %r17;
	@%p1 bra 	$L__BB3_16;
	cvta.to.global.u64 	%rd17, %rd15;
	add.s64 	%rd26, %rd17, 8;
	add.s32 	%r22, %r15, %r14;
	add.s32 	%r23, %r22, %r13;
	mul.lo.s32 	%r24, %r1, 1640531527;
	sub.s32 	%r25, %r23, %r24;
	add.s32 	%r82, %r25, 3;
	mov.b64 	%rd28, 0;
	mov.b32 	%r83, 0;
$L__BB3_2:
	ld.global.nc.u32 	%r5, [%rd26+-8];
	add.s32 	%r6, %r82, -2;
	setp.eq.s32 	%p2, %r5, 0;
	@%p2 bra 	$L__BB3_4;
	add.s32 	%r26, %r6, -1;
	shr.u32 	%r27, %r26, 16;
	xor.b32  	%r28, %r27, %r26;
	mul.lo.s32 	%r29, %r28, -2048144789;
	shr.u32 	%r30, %r29, 13;
	xor.b32  	%r31, %r30, %r29;
	mul.lo.s32 	%r32, %r31, -1028477387;
	shr.u32 	%r33, %r32, 16;
	xor.b32  	%r34, %r33, %r32;
	shr.u32 	%r35, %r34, 1;
	and.b32  	%r36, %r35, 31;
	neg.s32 	%r37, %r36;
	and.b32  	%r38, %r34, 1;
	setp.eq.b32 	%p3, %r38, 1;
	selp.b32 	%r39, %r36, %r37, %p3;
	mul.wide.s32 	%rd18, %r39, %r5;
	add.s64 	%rd28, %rd18, %rd28;
$L__BB3_4:
	ld.global.nc.u32 	%r7, [%rd26+-4];
	setp.eq.s32 	%p4, %r7, 0;
	@%p4 bra 	$L__BB3_6;
	shr.u32 	%r40, %r6, 16;
	xor.b32  	%r41, %r40, %r6;
	mul.lo.s32 	%r42, %r41, -2048144789;
	shr.u32 	%r43, %r42, 13;
	xor.b32  	%r44, %r43, %r42;
	mul.lo.s32 	%r45, %r44, -1028477387;
	shr.u32 	%r46, %r45, 16;
	xor.b32  	%r47, %r46, %r45;
	shr.u32 	%r48, %r47, 1;
	and.b32  	%r49, %r48, 31;
	neg.s32 	%r50, %r49;
	and.b32  	%r51, %r47, 1;
	setp.eq.b32 	%p5, %r51, 1;
	selp.b32 	%r52, %r49, %r50, %p5;
	mul.wide.s32 	%rd19, %r52, %r7;
	add.s64 	%rd28, %rd19, %rd28;
$L__BB3_6:
	ld.global.nc.u32 	%r8, [%rd26];
	add.s32 	%r53, %r6, 1;
	shr.u32 	%r54, %r53, 16;
	xor.b32  	%r55, %r54, %r53;
	mul.lo.s32 	%r56, %r55, -2048144789;
	shr.u32 	%r57, %r56, 13;
	xor.b32  	%r58, %r57, %r56;
	mul.lo.s32 	%r59, %r58, -1028477387;
	shr.u32 	%r60, %r59, 16;
	xor.b32  	%r9, %r60, %r59;
	setp.eq.s32 	%p6, %r8, 0;
	@%p6 bra 	$L__BB3_8;
	shr.u32 	%r61, %r9, 1;
	and.b32  	%r62, %r61, 31;
	neg.s32 	%r63, %r62;
	and.b32  	%r64, %r9, 1;
	setp.eq.b32 	%p7, %r64, 1;
	selp.b32 	%r65, %r62, %r63, %p7;
	mul.wide.s32 	%rd20, %r65, %r8;
	add.s64 	%rd28, %rd20, %rd28;
$L__BB3_8:
	ld.global.nc.u32 	%r10, [%rd26+4];
	setp.eq.s32 	%p8, %r10, 0;
	@%p8 bra 	$L__BB3_10;
	shr.u32 	%r66, %r82, 16;
	xor.b32  	%r67, %r66, %r82;
	mul.lo.s32 	%r68, %r67, -2048144789;
	shr.u32 	%r69, %r68, 13;
	xor.b32  	%r70, %r69, %r68;
	mul.lo.s32 	%r71, %r70, -1028477387;
	shr.u32 	%r72, %r71, 16;
	xor.b32  	%r73, %r72, %r71;
	shr.u32 	%r74, %r73, 1;
	and.b32  	%r75, %r74, 31;
	neg.s32 	%r76, %r75;
	and.b32  	%r77, %r73, 1;
	setp.eq.b32 	%p9, %r77, 1;
	selp.b32 	%r78, %r75, %r76, %p9;
	mul.wide.s32 	%rd21, %r78, %r10;
	add.s64 	%rd28, %rd21, %rd28;
$L__BB3_10:
	add.s32 	%r83, %r83, 4;
	add.s64 	%rd26, %rd26, 16;
	add.s32 	%r82, %r82, 4;
	setp.ne.s32 	%p10, %r83, 16384;
	@%p10 bra 	$L__BB3_2;
	cvt.s64.s32 	%rd22, %r1;
	cvta.to.global.u64 	%rd23, %rd14;
	add.s64 	%rd13, %rd23, %rd22;
	ld.global.u8 	%rs5, [%rd13];
	cvt.s16.s8 	%rs10, %rs5;
	cvt.s64.s32 	%rd24, %r16;
	setp.le.s64 	%p11, %rd28, %rd24;
	setp.eq.s16 	%p12, %rs5, 127;
	or.pred  	%p13, %p11, %p12;
	@%p13 bra 	$L__BB3_13;
	add.s16 	%rs10, %rs10, 1;
	atom.global.add.u32 	%r81, [d_debug_updates], 1;
	bra.uni 	$L__BB3_15;
$L__BB3_13:
	neg.s32 	%r79, %r16;
	cvt.s64.s32 	%rd25, %r79;
	setp.ge.s64 	%p14, %rd28, %rd25;
	cvt.s16.s8 	%rs9, %rs10;
	setp.lt.s16 	%p15, %rs9, -126;
	or.pred  	%p16, %p14, %p15;
	@%p16 bra 	$L__BB3_15;
	add.s16 	%rs10, %rs10, -1;
	atom.global.add.u32 	%r80, [d_debug_updates+4], 1;
$L__BB3_15:
	st.global.u8 	[%rd13], %rs10;
$L__BB3_16:
	ret;

}


// ===== COMPILED SASS (sm_100) =====

	.target	sm_100

	.elftype	@"ET_EXEC"


//--------------------- .note.nv.tkinfo           --------------------------
	.section	.note.nv.tkinfo,"",@"SHT_NOTE"
	.sectionflags	@"SHF_NOTE_NV_TKINFO"
	.tkinfo
        /*0018*/ 	.word	0x00000002
        /*0030*/ 	.string	""
        /*0030*/ 	.string	"ptxas"
        /*0030*/ 	.string	"Cuda compilation tools, release 13.0, V13.0.88"
        /*0030*/ 	.string	"Build cuda_13.0.r13.0/compiler.36424714_0"
        /*0030*/ 	.string	"-arch sm_100 -m 64 "



//--------------------- .note.nv.cuinfo           --------------------------
	.section	.note.nv.cuinfo,"",@"SHT_NOTE"
	.sectionflags	@"SHF_NOTE_NV_CUINFO"
        /*0018*/ 	.short	0x0002
        /*001a*/ 	.short	0x0064
        /*001c*/ 	.short	0x0082
	.zero		2


//--------------------- .nv.info                  --------------------------
	.section	.nv.info,"",@"SHT_CUDA_INFO"
	.align	4


	//----- nvinfo : EIATTR_REGCOUNT
	.align		4
        /*0000*/ 	.byte	0x04, 0x2f
        /*0002*/ 	.short	(.L_3 - .L_2)
	.align		4
.L_2:
        /*0004*/ 	.word	index@(_Z24generate_sequence_kernelPK8EggModeljPKhiiPh)
        /*0008*/ 	.word	0x00000030


	//----- nvinfo : EIATTR_FRAME_SIZE
	.align		4
.L_3:
        /*000c*/ 	.byte	0x04, 0x11
        /*000e*/ 	.short	(.L_5 - .L_4)
	.align		4
.L_4:
        /*0010*/ 	.word	index@($__internal_3_$__cuda_sm20_rem_u64)
        /*0014*/ 	.word	0x00000050


	//----- nvinfo : EIATTR_FRAME_SIZE
	.align		4
.L_5:
        /*0018*/ 	.byte	0x04, 0x11
        /*001a*/ 	.short	(.L_7 - .L_6)
	.align		4
.L_6:
        /*001c*/ 	.word	index@($__internal_2_$__cuda_sm20_div_s64)
        /*0020*/ 	.word	0x00000050


	//----- nvinfo : EIATTR_FRAME_SIZE
	.align		4
.L_7:
        /*0024*/ 	.byte	0x04, 0x11
        /*0026*/ 	.short	(.L_9 - .L_8)
	.align		4
.L_8:
        /*0028*/ 	.word	index@(_Z24generate_sequence_kernelPK8EggModeljPKhiiPh)
        /*002c*/ 	.word	0x00000050


	//----- nvinfo : EIATTR_REGCOUNT
	.align		4
.L_9:
        /*0030*/ 	.byte	0x04, 0x2f
        /*0032*/ 	.short	(.L_11 - .L_10)
	.align		4
.L_10:
        /*0034*/ 	.word	index@(_Z21train_sequence_kernelPKhliPK8EggModelPaPij)
        /*0038*/ 	.word	0x00000040


	//----- nvinfo : EIATTR_FRAME_SIZE
	.align		4
.L_11:
        /*003c*/ 	.byte	0x04, 0x11
        /*003e*/ 	.short	(.L_13 - .L_12)
	.align		4
.L_12:
        /*0040*/ 	.word	index@($__internal_1_$__cuda_sm20_rem_s64)
        /*0044*/ 	.word	0x00000030


	//----- nvinfo : EIATTR_FRAME_SIZE
	.align		4
.L_13:
        /*0048*/ 	.byte	0x04, 0x11
        /*004a*/ 	.short	(.L_15 - .L_14)
	.align		4
.L_14:
        /*004c*/ 	.word	index@($__internal_0_$__cuda_sm20_div_s64)
        /*0050*/ 	.word	0x00000030


	//----- nvinfo : EIATTR_FRAME_SIZE
	.align		4
.L_15:
        /*0054*/ 	.byte	0x04, 0x11
        /*0056*/ 	.short	(.L_17 - .L_16)
	.align		4
.L_16:
        /*0058*/ 	.word	index@(_Z21train_sequence_kernelPKhliPK8EggModelPaPij)
        /*005c*/ 	.word	0x00000030


	//----- nvinfo : EIATTR_REGCOUNT
	.align		4
.L_17:
        /*0060*/ 	.byte	0x04, 0x2f
        /*0062*/ 	.short	(.L_19 - .L_18)
	.align		4
.L_18:
        /*0064*/ 	.word	index@(_Z20update_matrix_kernelPaiiiiiPKiji)
        /*0068*/ 	.word	0x00000018


	//----- nvinfo : EIATTR_FRAME_SIZE
	.align		4
.L_19:
        /*006c*/ 	.byte	0x04, 0x11
        /*006e*/ 	.short	(.L_21 - .L_20)
	.align		4
.L_20:
        /*0070*/ 	.word	index@(_Z20update_matrix_kernelPaiiiiiPKiji)
        /*0074*/ 	.word	0x00000000


	//----- nvinfo : EIATTR_REGCOUNT
	.align		4
.L_21:
        /*0078*/ 	.byte	0x04, 0x2f
        /*007a*/ 	.short	(.L_23 - .L_22)
	.align		4
.L_22:
        /*007c*/ 	.word	index@(_Z20update_vector_kernelPaiiiPKiji)
        /*0080*/ 	.word	0x00000016


	//----- nvinfo : EIATTR_FRAME_SIZE
	.align		4
.L_23:
        /*0084*/ 	.byte	0x04, 0x11
        /*0086*/ 	.short	(.L_25 - .L_24)
	.align		4
.L_24:
        /*0088*/ 	.word	index@(_Z20update_vector_kernelPaiiiPKiji)
        /*008c*/ 	.word	0x00000000


	//----- nvinfo : EIATTR_MIN_STACK_SIZE
	.align		4
.L_25:
        /*0090*/ 	.byte	0x04, 0x12
        /*0092*/ 	.short	(.L_27 - .L_26)
	.align		4
.L_26:
        /*0094*/ 	.word	index@(_Z20update_vector_kernelPaiiiPKiji)
        /*0098*/ 	.word	0x00000000


	//----- nvinfo : EIATTR_MIN_STACK_SIZE
	.align		4
.L_27:
        /*009c*/ 	.byte	0x04, 0x12
        /*009e*/ 	.short	(.L_29 - .L_28)
	.align		4
.L_28:
        /*00a0*/ 	.word	index@(_Z20update_matrix_kernelPaiiiiiPKiji)
        /*00a4*/ 	.word	0x00000000


	//----- nvinfo : EIATTR_MIN_STACK_SIZE
	.align		4
.L_29:
        /*00a8*/ 	.byte	0x04, 0x12
        /*00aa*/ 	.short	(.L_31 - .L_30)
	.align		4
.L_30:
        /*00ac*/ 	.word	index@(_Z21train_sequence_kernelPKhliPK8EggModelPaPij)
        /*00b0*/ 	.word	0x00000030


	//----- nvinfo : EIATTR_MIN_STACK_SIZE
	.align		4
.L_31:
        /*00b4*/ 	.byte	0x04, 0x12
        /*00b6*/ 	.short	(.L_33 - .L_32)
	.align		4
.L_32:
        /*00b8*/ 	.word	index@(_Z24generate_sequence_kernelPK8EggModeljPKhiiPh)
        /*00bc*/ 	.word	0x00000050
.L_33:


//--------------------- .nv.compat                --------------------------
	.section	.nv.compat,"",@"SHT_CUDA_COMPAT_INFO"
	.align	4
        /*0000*/ 	.byte	0x02, 0x09, 0x00, 0x00, 0x02, 0x02, 0x01, 0x00, 0x02, 0x05, 0x05, 0x00, 0x03, 0x07, 0x01, 0x01
        /*0010*/ 	.byte	0x02, 0x03, 0x00, 0x00, 0x02, 0x06, 0x01, 0x00, 0x04, 0x0b, 0x08, 0x00, 0x09, 0x00, 0x00, 0x00
        /*0020*/ 	.byte	0x00, 0x00, 0x00, 0x00


//--------------------- .nv.info._Z20update_vector_kernelPaiiiPKiji --------------------------
	.section	.nv.info._Z20update_vector_kernelPaiiiPKiji,"",@"SHT_CUDA_INFO"
	.sectionflags	@""
	.align	4


	//----- nvinfo : EIATTR_CUDA_API_VERSION
	.align		4
        /*0000*/ 	.byte	0x04, 0x37
        /*0002*/ 	.short	(.L_35 - .L_34)
.L_34:
        /*0004*/ 	.word	0x00000082


	//----- nvinfo : EIATTR_KPARAM_INFO
	.align		4
.L_35:
        /*0008*/ 	.byte	0x04, 0x17
        /*000a*/ 	.short	(.L_37 - .L_36)
.L_36:
        /*000c*/ 	.word	0x00000000
        /*0010*/ 	.short	0x0006
        /*0012*/ 	.short	0x0024
        /*0014*/ 	.byte	0x00, 0xf0, 0x11, 0x00


	//----- nvinfo : EIATTR_KPARAM_INFO
	.align		4
.L_37:
        /*0018*/ 	.byte	0x04, 0x17
        /*001a*/ 	.short	(.L_39 - .L_38)
.L_38:
        /*001c*/ 	.word	0x00000000
        /*0020*/ 	.short	0x0005
        /*0022*/ 	.short	0x0020
        /*0024*/ 	.byte	0x00, 0xf0, 0x11, 0x00


	//----- nvinfo : EIATTR_KPARAM_INFO
	.align		4
.L_39:
        /*0028*/ 	.byte	0x04, 0x17
        /*002a*/ 	.short	(.L_41 - .L_40)
.L_40:
        /*002c*/ 	.word	0x00000000
        /*0030*/ 	.short	0x0004
        /*0032*/ 	.short	0x0018
        /*0034*/ 	.byte	0x00, 0xf5, 0x21, 0x00


	//----- nvinfo : EIATTR_KPARAM_INFO
	.align		4
.L_41:
        /*0038*/ 	.byte	0x04, 0x17
        /*003a*/ 	.short	(.L_43 - .L_42)
.L_42:
        /*003c*/ 	.word	0x00000000
        /*0040*/ 	.short	0x0003
        /*0042*/ 	.short	0x0010
        /*0044*/ 	.byte	0x00, 0xf0, 0x11, 0x00


	//----- nvinfo : EIATTR_KPARAM_INFO
	.align		4
.L_43:
        /*0048*/ 	.byte	0x04, 0x17
        /*004a*/ 	.short	(.L_45 - .L_44)
.L_44:
        /*004c*/ 	.word	0x00000000
        /*0050*/ 	.short	0x0002
        /*0052*/ 	.short	0x000c
        /*0054*/ 	.byte	0x00, 0xf0, 0x11, 0x00


	//----- nvinfo : EIATTR_KPARAM_INFO
	.align		4
.L_45:
        /*0058*/ 	.byte	0x04, 0x17
        /*005a*/ 	.short	(.L_47 - .L_46)
.L_46:
        /*005c*/ 	.word	0x00000000
        /*0060*/ 	.short	0x0001
        /*0062*/ 	.short	0x0008
        /*0064*/ 	.byte	0x00, 0xf0, 0x11, 0x00


	//----- nvinfo : EIATTR_KPARAM_INFO
	.align		4
.L_47:
        /*0068*/ 	.byte	0x04, 0x17
        /*006a*/ 	.short	(.L_49 - .L_48)
.L_48:
        /*006c*/ 	.word	0x00000000
        /*0070*/ 	.short	0x0000
        /*0072*/ 	.short	0x0000
        /*0074*/ 	.byte	0x00, 0xf5, 0x21, 0x00


	//----- nvinfo : EIATTR_SPARSE_MMA_MASK
	.align		4
.L_49:
        /*0078*/ 	.byte	0x03, 0x50
        /*007a*/ 	.short	0x0000


	//----- nvinfo : EIATTR_MAXREG_COUNT
	.align		4
        /*007c*/ 	.byte	0x03, 0x1b
        /*007e*/ 	.short	0x00ff


	//----- nvinfo : EIATTR_MERCURY_ISA_VERSION
	.align		4
        /*0080*/ 	.byte	0x03, 0x5f
        /*0082*/ 	.short	0x0101


	//----- nvinfo : EIATTR_INT_WARP_WIDE_INSTR_OFFSETS
	.align		4
        /*0084*/ 	.byte	0x04, 0x31
        /*0086*/ 	.short	(.L_51 - .L_50)


	//   ....[0]....
.L_50:
        /*0088*/ 	.word	0x00000750


	//   ....[1]....
        /*008c*/ 	.word	0x00000850


	//----- nvinfo : EIATTR_VRC_CTA_INIT_COUNT
	.align		4
.L_51:
        /*0090*/ 	.byte	0x02, 0x4a
	.zero		1
	.zero		1


	//----- nvinfo : EIATTR_EXIT_INSTR_OFFSETS
	.align		4
        /*0094*/ 	.byte	0x04, 0x1c
        /*0096*/ 	.short	(.L_53 - .L_52)


	//   ....[0]....
.L_52:
        /*0098*/ 	.word	0x00000070


	//   ....[1]....
        /*009c*/ 	.word	0x00000910


	//----- nvinfo : EIATTR_CRS_STACK_SIZE
	.align		4
.L_53:
        /*00a0*/ 	.byte	0x04, 0x1e
        /*00a2*/ 	.short	(.L_55 - .L_54)
.L_54:
        /*00a4*/ 	.word	0x00000000


	//----- nvinfo : EIATTR_CBANK_PARAM_SIZE
	.align		4
.L_55:
        /*00a8*/ 	.byte	0x03, 0x19
        /*00aa*/ 	.short	0x0028


	//----- nvinfo : EIATTR_PARAM_CBANK
	.align		4
        /*00ac*/ 	.byte	0x04, 0x0a
        /*00ae*/ 	.short	(.L_57 - .L_56)
	.align		4
.L_56:
        /*00b0*/ 	.word	index@(.nv.constant0._Z20update_vector_kernelPaiiiPKiji)
        /*00b4*/ 	.short	0x0380
        /*00b6*/ 	.short	0x0028


	//----- nvinfo : EIATTR_SW_WAR
	.align		4
.L_57:
        /*00b8*/ 	.byte	0x04, 0x36
        /*00ba*/ 	.short	(.L_59 - .L_58)
.L_58:
        /*00bc*/ 	.word	0x00000008
.L_59:


//--------------------- .nv.info._Z20update_matrix_kernelPaiiiiiPKiji --------------------------
	.section	.nv.info._Z20update_matrix_kernelPaiiiiiPKiji,"",@"SHT_CUDA_INFO"
	.sectionflags	@""
	.align	4


	//----- nvinfo : EIATTR_CUDA_API_VERSION
	.align		4
        /*0000*/ 	.byte	0x04, 0x37
        /*0002*/ 	.short	(.L_61 - .L_60)
.L_60:
        /*0004*/ 	.word	0x00000082


	//----- nvinfo : EIATTR_KPARAM_INFO
	.align		4
.L_61:
        /*0008*/ 	.byte	0x04, 0x17
        /*000a*/ 	.short	(.L_63 - .L_62)
.L_62:
        /*000c*/ 	.word	0x00000000
        /*0010*/ 	.short	0x0008
        /*0012*/ 	.short	0x002c
        /*0014*/ 	.byte	0x00, 0xf0, 0x11, 0x00


	//----- nvinfo : EIATTR_KPARAM_INFO
	.align		4
.L_63:
        /*0018*/ 	.byte	0x04, 0x17
        /*001a*/ 	.short	(.L_65 - .L_64)
.L_64:
        /*001c*/ 	.word	0x00000000
        /*0020*/ 	.short	0x0007
        /*0022*/ 	.short	0x0028
        /*0024*/ 	.byte	0x00, 0xf0, 0x11, 0x00


	//----- nvinfo : EIATTR_KPARAM_INFO
	.align		4
.L_65:
        /*0028*/ 	.byte	0x04, 0x17
        /*002a*/ 	.short	(.L_67 - .L_66)
.L_66:
        /*002c*/ 	.word	0x00000000
        /*0030*/ 	.short	0x0006
        /*0032*/ 	.short	0x0020
        /*0034*/ 	.byte	0x00, 0xf5, 0x21, 0x00


	//----- nvinfo : EIATTR_KPARAM_INFO
	.align		4
.L_67:
        /*0038*/ 	.byte	0x04, 0x17
        /*003a*/ 	.short	(.L_69 - .L_68)
.L_68:
        /*003c*/ 	.word	0x00000000
        /*0040*/ 	.short	0x0005
        /*0042*/ 	.short	0x0018
        /*0044*/ 	.byte	0x00, 0xf0, 0x11, 0x00


	//----- nvinfo : EIATTR_KPARAM_INFO
	.align		4
.L_69:
        /*0048*/ 	.byte	0x04, 0x17
        /*004a*/ 	.short	(.L_71 - .L_70)
.L_70:
        /*004c*/ 	.word	0x00000000
        /*0050*/ 	.short	0x0004
        /*0052*/ 	.short	0x0014
        /*0054*/ 	.byte	0x00, 0xf0, 0x11, 0x00


	//----- nvinfo : EIATTR_KPARAM_INFO
	.align		4
.L_71:
        /*0058*/ 	.byte	0x04, 0x17
        /*005a*/ 	.short	(.L_73 - .L_72)
.L_72:
        /*005c*/ 	.word	0x00000000
        /*0060*/ 	.short	0x0003
        /*0062*/ 	.short	0x0010
        /*0064*/ 	.byte	0x00, 0xf0, 0x11, 0x00


	//----- nvinfo : EIATTR_KPARAM_INFO
	.align		4
.L_73:
        /*0068*/ 	.byte	0x04, 0x17
        /*006a*/ 	.short	(.L_75 - .L_74)
.L_74:
        /*006c*/ 	.word	0x00000000
        /*0070*/ 	.short	0x0002
        /*0072*/ 	.short	0x000c
        /*0074*/ 	.byte	0x00, 0xf0, 0x11, 0x00


	//----- nvinfo : EIATTR_KPARAM_INFO
	.align		4
.L_75:
        /*0078*/ 	.byte	0x04, 0x17
        /*007a*/ 	.short	(.L_77 - .L_76)
.L_76:
        /*007c*/ 	.word	0x00000000
        /*0080*/ 	.short	0x0001
        /*0082*/ 	.short	0x0008
        /*0084*/ 	.byte	0x00, 0xf0, 0x11, 0x00


	//----- nvinfo : EIATTR_KPARAM_INFO
	.align		4
.L_77:
        /*0088*/ 	.byte	0x04, 0x17
        /*008a*/ 	.short	(.L_79 - .L_78)
.L_78:
        /*008c*/ 	.word	0x00000000
        /*0090*/ 	.short	0x0000
        /*0092*/ 	.short	0x0000
        /*0094*/ 	.byte	0x00, 0xf5, 0x21, 0x00


	//----- nvinfo : EIATTR_SPARSE_MMA_MASK
	.align		4
.L_79:
        /*0098*/ 	.byte	0x03, 0x50
        /*009a*/ 	.short	0x0000


	//----- nvinfo : EIATTR_MAXREG_COUNT
	.align		4
        /*009c*/ 	.byte	0x03, 0x1b
        /*009e*/ 	.short	0x00ff


	//----- nvinfo : EIATTR_MERCURY_ISA_VERSION
	.align		4
        /*00a0*/ 	.byte	0x03, 0x5f
        /*00a2*/ 	.short	0x0101


	//----- nvinfo : EIATTR_INT_WARP_WIDE_INSTR_OFFSETS
	.align		4
        /*00a4*/ 	.byte	0x04, 0x31
        /*00a6*/ 	.short	(.L_81 - .L_80)


	//   ....[0]....
.L_80:
        /*00a8*/ 	.word	0x00000f20


	//   ....[1]....
        /*00ac*/ 	.word	0x00001020


	//----- nvinfo : EIATTR_VRC_CTA_INIT_COUNT
	.align		4
.L_81:
        /*00b0*/ 	.byte	0x02, 0x4a
	.zero		1
	.zero		1


	//----- nvinfo : EIATTR_EXIT_INSTR_OFFSETS
	.align		4
        /*00b4*/ 	.byte	0x04, 0x1c
        /*00b6*/ 	.short	(.L_83 - .L_82)


	//   ....[0]....
.L_82:
        /*00b8*/ 	.word	0x00000080


	//   ....[1]....
        /*00bc*/ 	.word	0x000010e0


	//----- nvinfo : EIATTR_CRS_STACK_SIZE
	.align		4
.L_83:
        /*00c0*/ 	.byte	0x04, 0x1e
        /*00c2*/ 	.short	(.L_85 - .L_84)
.L_84:
        /*00c4*/ 	.word	0x00000000


	//----- nvinfo : EIATTR_CBANK_PARAM_SIZE
	.align		4
.L_85:
        /*00c8*/ 	.byte	0x03, 0x19
        /*00ca*/ 	.short	0x0030


	//----- nvinfo : EIATTR_PARAM_CBANK
	.align		4
        /*00cc*/ 	.byte	0x04, 0x0a
        /*00ce*/ 	.short	(.L_87 - .L_86)
	.align		4
.L_86:
        /*00d0*/ 	.word	index@(.nv.constant0._Z20update_matrix_kernelPaiiiiiPKiji)
        /*00d4*/ 	.short	0x0380
        /*00d6*/ 	.short	0x0030


	//----- nvinfo : EIATTR_SW_WAR
	.align		4
.L_87:
        /*00d8*/ 	.byte	0x04, 0x36
        /*00da*/ 	.short	(.L_89 - .L_88)
.L_88:
        /*00dc*/ 	.word	0x00000008
.L_89:


//--------------------- .nv.info._Z21train_sequence_kernelPKhliPK8EggModelPaPij --------------------------
	.section	.nv.info._Z21train_sequence_kernelPKhliPK8EggModelPaPij,"",@"SHT_CUDA_INFO"
	.sectionflags	@""
	.align	4


	//----- nvinfo : EIATTR_CUDA_API_VERSION
	.align		4
        /*0000*/ 	.byte	0x04, 0x37
        /*0002*/ 	.short	(.L_91 - .L_90)
.L_90:
        /*0004*/ 	.word	0x00000082


	//----- nvinfo : EIATTR_KPARAM_INFO
	.align		4
.L_91:
        /*0008*/ 	.byte	0x04, 0x17
        /*000a*/ 	.short	(.L_93 - .L_92)
.L_92:
        /*000c*/ 	.word	0x00000000
        /*0010*/ 	.short	0x0006
        /*0012*/ 	.short	0x0030
        /*0014*/ 	.byte	0x00, 0xf0, 0x11, 0x00


	//----- nvinfo : EIATTR_KPARAM_INFO
	.align		4
.L_93:
        /*0018*/ 	.byte	0x04, 0x17
        /*001a*/ 	.short	(.L_95 - .L_94)
.L_94:
        /*001c*/ 	.word	0x00000000
        /*0020*/ 	.short	0x0005
        /*0022*/ 	.short	0x0028
        /*0024*/ 	.byte	0x00, 0xf5, 0x21, 0x00


	//----- nvinfo : EIATTR_KPARAM_INFO
	.align		4
.L_95:
        /*0028*/ 	.byte	0x04, 0x17
        /*002a*/ 	.short	(.L_97 - .L_96)
.L_96:
        /*002c*/ 	.word	0x00000000
        /*0030*/ 	.short	0x0004
        /*0032*/ 	.short	0x0020
        /*0034*/ 	.byte	0x00, 0xf5, 0x21, 0x00


	//----- nvinfo : EIATTR_KPARAM_INFO
	.align		4
.L_97:
        /*0038*/ 	.byte	0x04, 0x17
        /*003a*/ 	.short	(.L_99 - .L_98)
.L_98:
        /*003c*/ 	.word	0x00000000
        /*0040*/ 	.short	0x0003
        /*0042*/ 	.short	0x0018
        /*0044*/ 	.byte	0x00, 0xf5, 0x21, 0x00


	//----- nvinfo : EIATTR_KPARAM_INFO
	.align		4
.L_99:
        /*0048*/ 	.byte	0x04, 0x17
        /*004a*/ 	.short	(.L_101 - .L_100)
.L_100:
        /*004c*/ 	.word	0x00000000
        /*0050*/ 	.short	0x0002
        /*0052*/ 	.short	0x0010
        /*0054*/ 	.byte	0x00, 0xf0, 0x11, 0x00


	//----- nvinfo : EIATTR_KPARAM_INFO
	.align		4
.L_101:
        /*0058*/ 	.byte	0x04, 0x17
        /*005a*/ 	.short	(.L_103 - .L_102)
.L_102:
        /*005c*/ 	.word	0x00000000
        /*0060*/ 	.short	0x0001
        /*0062*/ 	.short	0x0008
        /*0064*/ 	.byte	0x00, 0xf0, 0x21, 0x00


	//----- nvinfo : EIATTR_KPARAM_INFO
	.align		4
.L_103:
        /*0068*/ 	.byte	0x04, 0x17
        /*006a*/ 	.short	(.L_105 - .L_104)
.L_104:
        /*006c*/ 	.word	0x00000000
        /*0070*/ 	.short	0x0000
        /*0072*/ 	.short	0x0000
        /*0074*/ 	.byte	0x00, 0xf5, 0x21, 0x00


	//----- nvinfo : EIATTR_SPARSE_MMA_MASK
	.align		4
.L_105:
        /*0078*/ 	.byte	0x03, 0x50
        /*007a*/ 	.short	0x0000


	//----- nvinfo : EIATTR_MAXREG_COUNT
	.align		4
        /*007c*/ 	.byte	0x03, 0x1b
        /*007e*/ 	.short	0x00ff


	//----- nvinfo : EIATTR_ANNOTATIONS
	.align		4
        /*0080*/ 	.byte	0x04, 0x55
        /*0082*/ 	.short	(.L_107 - .L_106)


	//   ....[0]....
.L_106:
        /*0084*/ 	.word	0x00000001
        /*0088*/ 	.byte	0x40, 0x07, 0x00, 0x00, 0x01, 0x00, 0x00, 0x00, 0xa0, 0x07, 0x00, 0x00, 0x01, 0x00, 0x00, 0x00
        /*0098*/ 	.byte	0xd0, 0x07, 0x00, 0x00, 0x01, 0x00, 0x00, 0x00, 0x40, 0x08, 0x00, 0x00, 0x01, 0x00, 0x00, 0x00
        /*00a8*/ 	.byte	0x40, 0xd2, 0x00, 0x00, 0x01, 0x00, 0x00, 0x00, 0xd0, 0x62, 0x01, 0x00, 0x01, 0x00, 0x00, 0x00
        /*00b8*/ 	.byte	0x70, 0xb9, 0x01, 0x00, 0x01, 0x00, 0x00, 0x00, 0xa0, 0xc1, 0x01, 0x00, 0x01, 0x00, 0x00, 0x00
        /*00c8*/ 	.byte	0xf0, 0xc1, 0x01, 0x00, 0x01, 0x00, 0x00, 0x00, 0x70, 0xc2, 0x01, 0x00


	//----- nvinfo : EIATTR_MERCURY_ISA_VERSION
	.align		4
.L_107:
        /*00d4*/ 	.byte	0x03, 0x5f
        /*00d6*/ 	.short	0x0101


	//----- nvinfo : EIATTR_COOP_GROUP_MASK_REGIDS
	.align		4
        /*00d8*/ 	.byte	0x04, 0x29
        /*00da*/ 	.short	(.L_109 - .L_108)


	//   ....[0]....
.L_108:
        /*00dc*/ 	.word	0xffffffff


	//   ....[1]....
        /*00e0*/ 	.word	0xffffffff


	//   ....[2]....
        /*00e4*/ 	.word	0xffffffff


	//   ....[3]....
        /*00e8*/ 	.word	0xffffffff


	//   ....[4]....
        /*00ec*/ 	.word	0xffffffff


	//   ....[5]....
        /*00f0*/ 	.word	0xffffffff


	//   ....[6]....
        /*00f4*/ 	.word	0xffffffff


	//   ....[7]....
        /*00f8*/ 	.word	0xffffffff


	//   ....[8]....
        /*00fc*/ 	.word	0xffffffff


	//   ....[9]....
        /*0100*/ 	.word	0xffffffff


	//   ....[10]....
        /*0104*/ 	.word	0xffffffff


	//   ....[11]....
        /*0108*/ 	.word	0xffffffff


	//   ....[12]....
        /*010c*/ 	.word	0xffffffff


	//   ....[13]....
        /*0110*/ 	.word	0xffffffff


	//   ....[14]....
        /*0114*/ 	.word	0xffffffff


	//   ....[15]....
        /*0118*/ 	.word	0xffffffff


	//   ....[16]....
        /*011c*/ 	.word	0xffffffff


	//   ....[17]....
        /*0120*/ 	.word	0xffffffff


	//   ....[18]....
        /*0124*/ 	.word	0xffffffff


	//   ....[19]....
        /*0128*/ 	.word	0xffffffff


	//   ....[20]....
        /*012c*/ 	.word	0xffffffff


	//   ....[21]....
        /*0130*/ 	.word	0xffffffff


	//   ....[22]....
        /*0134*/ 	.word	0xffffffff


	//   ....[23]....
        /*0138*/ 	.word	0xffffffff


	//   ....[24]....
        /*013c*/ 	.word	0xffffffff


	//   ....[25]....
        /*0140*/ 	.word	0xffffffff


	//   ....[26]....
        /*0144*/ 	.word	0xffffffff


	//   ....[27]....
        /*0148*/ 	.word	0xffffffff


	//   ....[28]....
        /*014c*/ 	.word	0xffffffff


	//   ....[29]....
        /*0150*/ 	.word	0xffffffff


	//   ....[30]....
        /*0154*/ 	.word	0xffffffff


	//   ....[31]....
        /*0158*/ 	.word	0xffffffff


	//   ....[32]....
        /*015c*/ 	.word	0xffffffff


	//   ....[33]....
        /*0160*/ 	.word	0xffffffff


	//   ....[34]....
        /*0164*/ 	.word	0xffffffff


	//   ....[35]....
        /*0168*/ 	.word	0xffffffff


	//   ....[36]....
        /*016c*/ 	.word	0xffffffff


	//   ....[37]....
        /*0170*/ 	.word	0xffffffff


	//   ....[38]....
        /*0174*/ 	.word	0xffffffff


	//   ....[39]....
        /*0178*/ 	.word	0xffffffff


	//   ....[40]....
        /*017c*/ 	.word	0xffffffff


	//   ....[41]....
        /*0180*/ 	.word	0xffffffff


	//   ....[42]....
        /*0184*/ 	.word	0xffffffff


	//   ....[43]....
        /*0188*/ 	.word	0xffffffff


	//   ....[44]....
        /*018c*/ 	.word	0xffffffff


	//   ....[45]....
        /*0190*/ 	.word	0xffffffff


	//   ....[46]....
        /*0194*/ 	.word	0xffffffff


	//   ....[47]....
        /*0198*/ 	.word	0xffffffff


	//   ....[48]....
        /*019c*/ 	.word	0xffffffff


	//   ....[49]....
        /*01a0*/ 	.word	0xffffffff


	//   ....[50]....
        /*01a4*/ 	.word	0xffffffff


	//   ....[51]....
        /*01a8*/ 	.word	0xffffffff


	//   ....[52]....
        /*01ac*/ 	.word	0xffffffff


	//   ....[53]....
        /*01b0*/ 	.word	0xffffffff


	//   ....[54]....
        /*01b4*/ 	.word	0xffffffff


	//   ....[55]....
        /*01b8*/ 	.word	0xffffffff


	//   ....[56]....
        /*01bc*/ 	.word	0xffffffff


	//   ....[57]....
        /*01c0*/ 	.word	0xffffffff


	//   ....[58]....
        /*01c4*/ 	.word	0xffffffff


	//   ....[59]....
        /*01c8*/ 	.word	0xffffffff


	//   ....[60]....
        /*01cc*/ 	.word	0xffffffff


	//   ....[61]....
        /*01d0*/ 	.word	0xffffffff


	//   ....[62]....
        /*01d4*/ 	.word	0xffffffff


	//   ....[63]....
        /*01d8*/ 	.word	0xffffffff


	//   ....[64]....
        /*01dc*/ 	.word	0xffffffff


	//   ....[65]....
        /*01e0*/ 	.word	0xffffffff


	//   ....[66]....
        /*01e4*/ 	.word	0xffffffff


	//   ....[67]....
        /*01e8*/ 	.word	0xffffffff


	//   ....[68]....
        /*01ec*/ 	.word	0xffffffff


	//   ....[69]....
        /*01f0*/ 	.word	0xffffffff


	//   ....[70]....
        /*01f4*/ 	.word	0xffffffff


	//   ....[71]....
        /*01f8*/ 	.word	0xffffffff


	//   ....[72]....
        /*01fc*/ 	.word	0xffffffff


	//   ....[73]....
        /*0200*/ 	.word	0xffffffff


	//   ....[74]....
        /*0204*/ 	.word	0xffffffff


	//   ....[75]....
        /*0208*/ 	.word	0xffffffff


	//   ....[76]....
        /*020c*/ 	.word	0xffffffff


	//   ....[77]....
        /*0210*/ 	.word	0xffffffff


	//   ....[78]....
        /*0214*/ 	.word	0xffffffff


	//   ....[79]....
        /*0218*/ 	.word	0xffffffff


	//   ....[80]....
        /*021c*/ 	.word	0xffffffff


	//   ....[81]....
        /*0220*/ 	.word	0xffffffff


	//   ....[82]....
        /*0224*/ 	.word	0xffffffff


	//   ....[83]....
        /*0228*/ 	.word	0xffffffff


	//   ....[84]....
        /*022c*/ 	.word	0xffffffff


	//   ....[85]....
        /*0230*/ 	.word	0xffffffff


	//   ....[86]....
        /*0234*/ 	.word	0xffffffff


	//   ....[87]....
        /*0238*/ 	.word	0xffffffff


	//   ....[88]....
        /*023c*/ 	.word	0xffffffff


	//   ....[89]....
        /*0240*/ 	.word	0xffffffff


	//   ....[90]....
        /*0244*/ 	.word	0xffffffff


	//   ....[91]....
        /*0248*/ 	.word	0xffffffff


	//   ....[92]....
        /*024c*/ 	.word	0xffffffff


	//   ....[93]....
        /*0250*/ 	.word	0xffffffff


	//   ....[94]....
        /*0254*/ 	.word	0xffffffff


	//   ....[95]....
        /*0258*/ 	.word	0xffffffff


	//   ....[96]....
        /*025c*/ 	.word	0xffffffff


	//   ....[97]....
        /*0260*/ 	.word	0xffffffff


	//   ....[98]....
        /*0264*/ 	.word	0xffffffff


	//   ....[99]....
        /*0268*/ 	.word	0xffffffff


	//   ....[100]....
        /*026c*/ 	.word	0xffffffff


	//   ....[101]....
        /*0270*/ 	.word	0xffffffff


	//   ....[102]....
        /*0274*/ 	.word	0xffffffff


	//   ....[103]....
        /*0278*/ 	.word	0xffffffff


	//   ....[104]....
        /*027c*/ 	.word	0xffffffff


	//   ....[105]....
        /*0280*/ 	.word	0xffffffff


	//   ....[106]....
        /*0284*/ 	.word	0xffffffff


	//   ....[107]....
        /*0288*/ 	.word	0xffffffff


	//   ....[108]....
        /*028c*/ 	.word	0xffffffff


	//   ....[109]....
        /*0290*/ 	.word	0xffffffff


	//   ....[110]....
        /*0294*/ 	.word	0xffffffff


	//   ....[111]....
        /*0298*/ 	.word	0xffffffff


	//   ....[112]....
        /*029c*/ 	.word	0xffffffff


	//   ....[113]....
        /*02a0*/ 	.word	0xffffffff


	//   ....[114]....
        /*02a4*/ 	.word	0xffffffff


	//   ....[115]....
        /*02a8*/ 	.word	0xffffffff


	//   ....[116]....
        /*02ac*/ 	.word	0xffffffff


	//----- nvinfo : EIATTR_COOP_GROUP_INSTR_OFFSETS
	.align		4
.L_109:
        /*02b0*/ 	.byte	0x04, 0x28
        /*02b2*/ 	.short	(.L_111 - .L_110)


	//   ....[0]....
.L_110:
        /*02b4*/ 	.word	0x00000880


	//   ....[1]....
        /*02b8*/ 	.word	0x000013a0


	//   ....[2]....
        /*02bc*/ 	.word	0x00001710


	//   ....[3]....
        /*02c0*/ 	.word	0x00001750


	//   ....[4]....
        /*02c4*/ 	.word	0x00001780


	//   ....[5]....
        /*02c8*/ 	.word	0x000017b0


	//   ....[6]....
        /*02cc*/ 	.word	0x000017d0


	//   ....[7]....
        /*02d0*/ 	.word	0x00001800


	//   ....[8]....
        /*02d4*/ 	.word	0x00001820


	//   ....[9]....
        /*02d8*/ 	.word	0x00001850


	//   ....[10]....
        /*02dc*/ 	.word	0x00001870


	//   ....[11]....
        /*02e0*/ 	.word	0x00003c30


	//   ....[12]....
        /*02e4*/ 	.word	0x00003e10


	//   ....[13]....
        /*02e8*/ 	.word	0x00003e60


	//   ....[14]....
        /*02ec*/ 	.word	0x00003e90


	//   ....[15]....
        /*02f0*/ 	.word	0x00003ea0


	//   ....[16]....
        /*02f4*/ 	.word	0x00003ed0


	//   ....[17]....
        /*02f8*/ 	.word	0x00003f00


	//   ....[18]....
        /*02fc*/ 	.word	0x00003f20


	//   ....[19]....
        /*0300*/ 	.word	0x00003f50


	//   ....[20]....
        /*0304*/ 	.word	0x00003f70


	//   ....[21]....
        /*0308*/ 	.word	0x00003fa0


	//   ....[22]....
        /*030c*/ 	.word	0x00003fc0


	//   ....[23]....
        /*0310*/ 	.word	0x00003ff0


	//   ....[24]....
        /*0314*/ 	.word	0x00004010


	//   ....[25]....
        /*0318*/ 	.word	0x00004040


	//   ....[26]....
        /*031c*/ 	.word	0x00004060


	//   ....[27]....
        /*0320*/ 	.word	0x00004080


	//   ....[28]....
        /*0324*/ 	.word	0x000040c0


	//   ....[29]....
        /*0328*/ 	.word	0x000040e0


	//   ....[30]....
        /*032c*/ 	.word	0x00004100


	//   ....[31]....
        /*0330*/ 	.word	0x00004120


	//   ....[32]....
        /*0334*/ 	.word	0x00004c20


	//   ....[33]....
        /*0338*/ 	.word	0x00005ce0


	//   ....[34]....
        /*033c*/ 	.word	0x00005d10


	//   ....[35]....
        /*0340*/ 	.word	0x00005d30


	//   ....[36]....
        /*0344*/ 	.word	0x00005d40


	//   ....[37]....
        /*0348*/ 	.word	0x00005d70


	//   ....[38]....
        /*034c*/ 	.word	0x00005da0


	//   ....[39]....
        /*0350*/ 	.word	0x00005dc0


	//   ....[40]....
        /*0354*/ 	.word	0x00005de0


	//   ....[41]....
        /*0358*/ 	.word	0x00005e10


	//   ....[42]....
        /*035c*/ 	.word	0x00005e50


	//   ....[43]....
        /*0360*/ 	.word	0x00005e70


	//   ....[44]....
        /*0364*/ 	.word	0x00005e80


	//   ....[45]....
        /*0368*/ 	.word	0x00005eb0


	//   ....[46]....
        /*036c*/ 	.word	0x00005ee0


	//   ....[47]....
        /*0370*/ 	.word	0x00005f10


	//   ....[48]....
        /*0374*/ 	.word	0x00005f20


	//   ....[49]....
        /*0378*/ 	.word	0x00005f80


	//   ....[50]....
        /*037c*/ 	.word	0x00005fa0


	//   ....[51]....
        /*0380*/ 	.word	0x00005fb0


	//   ....[52]....
        /*0384*/ 	.word	0x00005fd0


	//   ....[53]....
        /*0388*/ 	.word	0x0000aef0


	//   ....[54]....
        /*038c*/ 	.word	0x0000b1e0


	//   ....[55]....
        /*0390*/ 	.word	0x0000b220


	//   ....[56]....
        /*0394*/ 	.word	0x0000b250


	//   ....[57]....
        /*0398*/ 	.word	0x0000b280


	//   ....[58]....
        /*039c*/ 	.word	0x0000b2a0


	//   ....[59]....
        /*03a0*/ 	.word	0x0000b2d0


	//   ....[60]....
        /*03a4*/ 	.word	0x0000b2f0


	//   ....[61]....
        /*03a8*/ 	.word	0x0000b320


	//   ....[62]....
        /*03ac*/ 	.word	0x0000b340


	//   ....[63]....
        /*03b0*/ 	.word	0x0000c6c0


	//   ....[64]....
        /*03b4*/ 	.word	0x0000cb80


	//   ....[65]....
        /*03b8*/ 	.word	0x0000cbc0


	//   ....[66]....
        /*03bc*/ 	.word	0x0000cc00


	//   ....[67]....
        /*03c0*/ 	.word	0x0000cc20


	//   ....[68]....
        /*03c4*/ 	.word	0x0000cc50


	//   ....[69]....
        /*03c8*/ 	.word	0x0000cc70


	//   ....[70]....
        /*03cc*/ 	.word	0x0000cca0


	//   ....[71]....
        /*03d0*/ 	.word	0x0000ccc0


	//   ....[72]....
        /*03d4*/ 	.word	0x0000ccf0


	//   ....[73]....
        /*03d8*/ 	.word	0x0000cd10


	//   ....[74]....
        /*03dc*/ 	.word	0x00016740


	//   ....[75]....
        /*03e0*/ 	.word	0x00016bf0


	//   ....[76]....
        /*03e4*/ 	.word	0x00016c20


	//   ....[77]....
        /*03e8*/ 	.word	0x00016c70


	//   ....[78]....
        /*03ec*/ 	.word	0x00016c90


	//   ....[79]....
        /*03f0*/ 	.word	0x00016ce0


	//   ....[80]....
        /*03f4*/ 	.word	0x00016d00


	//   ....[81]....
        /*03f8*/ 	.word	0x00016d50


	//   ....[82]....
        /*03fc*/ 	.word	0x00016d70


	//   ....[83]....
        /*0400*/ 	.word	0x00016db0


	//   ....[84]....
        /*0404*/ 	.word	0x00016dd0


	//   ....[85]....
        /*0408*/ 	.word	0x00019550


	//   ....[86]....
        /*040c*/ 	.word	0x00019870


	//   ....[87]....
        /*0410*/ 	.word	0x000198b0


	//   ....[88]....
        /*0414*/ 	.word	0x000198e0


	//   ....[89]....
        /*0418*/ 	.word	0x00019910


	//   ....[90]....
        /*041c*/ 	.word	0x00019930


	//   ....[91]....
        /*0420*/ 	.word	0x00019960


	//   ....[92]....
        /*0424*/ 	.word	0x00019980


	//   ....[93]....
        /*0428*/ 	.word	0x000199b0


	//   ....[94]....
        /*042c*/ 	.word	0x000199d0


	//   ....[95]....
        /*0430*/ 	.word	0x0001ad80


	//   ....[96]....
        /*0434*/ 	.word	0x0001b250


	//   ....[97]....
        /*0438*/ 	.word	0x0001b290


	//   ....[98]....
        /*043c*/ 	.word	0x0001b2c0


	//   ....[99]....
        /*0440*/ 	.word	0x0001b2e0


	//   ....[100]....
        /*0444*/ 	.word	0x0001b310


	//   ....[101]....
        /*0448*/ 	.word	0x0001b330


	//   ....[102]....
        /*044c*/ 	.word	0x0001b360


	//   ....[103]....
        /*0450*/ 	.word	0x0001b380


	//   ....[104]....
        /*0454*/ 	.word	0x0001b3c0


	//   ....[105]....
        /*0458*/ 	.word	0x0001b3d0


	//   ....[106]....
        /*045c*/ 	.word	0x0001b980


	//   ....[107]....
        /*0460*/ 	.word	0x0001bc30


	//   ....[108]....
        /*0464*/ 	.word	0x0001bc40


	//   ....[109]....
        /*0468*/ 	.word	0x0001bc70


	//   ....[110]....
        /*046c*/ 	.word	0x0001bc90


	//   ....[111]....
        /*0470*/ 	.word	0x0001bcd0


	//   ....[112]....
        /*0474*/ 	.word	0x0001bcf0


	//   ....[113]....
        /*0478*/ 	.word	0x0001bd20


	//   ....[114]....
        /*047c*/ 	.word	0x0001bd40


	//   ....[115]....
        /*0480*/ 	.word	0x0001bd70


	//   ....[116]....
        /*0484*/ 	.word	0x0001bd90


	//----- nvinfo : EIATTR_VRC_CTA_INIT_COUNT
	.align		4
.L_111:
        /*0488*/ 	.byte	0x02, 0x4a
	.zero		1
	.zero		1


	//----- nvinfo : EIATTR_EXIT_INSTR_OFFSETS
	.align		4
        /*048c*/ 	.byte	0x04, 0x1c
        /*048e*/ 	.short	(.L_113 - .L_112)


	//   ....[0]....
.L_112:
        /*0490*/ 	.word	0x00000090


	//   ....[1]....
        /*0494*/ 	.word	0x0001c770


	//----- nvinfo : EIATTR_MAX_THREADS
	.align		4
.L_113:
        /*0498*/ 	.byte	0x04, 0x05
        /*049a*/ 	.short	(.L_115 - .L_114)
.L_114:
        /*049c*/ 	.word	0x00000100
        /*04a0*/ 	.word	0x00000001
        /*04a4*/ 	.word	0x00000001


	//----- nvinfo : EIATTR_CRS_STACK_SIZE
	.align		4
.L_115:
        /*04a8*/ 	.byte	0x04, 0x1e
        /*04aa*/ 	.short	(.L_117 - .L_116)
.L_116:
        /*04ac*/ 	.word	0x00000000


	//----- nvinfo : EIATTR_CBANK_PARAM_SIZE
	.align		4
.L_117:
        /*04b0*/ 	.byte	0x03, 0x19
        /*04b2*/ 	.short	0x0034


	//----- nvinfo : EIATTR_PARAM_CBANK
	.align		4
        /*04b4*/ 	.byte	0x04, 0x0a
        /*04b6*/ 	.short	(.L_119 - .L_118)
	.align		4
.L_118:
        /*04b8*/ 	.word	index@(.nv.constant0._Z21train_sequence_kernelPKhliPK8EggModelPaPij)
        /*04bc*/ 	.short	0x0380
        /*04be*/ 	.short	0x0034


	//----- nvinfo : EIATTR_SW_WAR
	.align		4
.L_119:
        /*04c0*/ 	.byte	0x04, 0x36
        /*04c2*/ 	.short	(.L_121 - .L_120)
.L_120:
        /*04c4*/ 	.word	0x00000008
.L_121:


//--------------------- .nv.info._Z24generate_sequence_kernelPK8EggModeljPKhiiPh --------------------------
	.section	.nv.info._Z24generate_sequence_kernelPK8EggModeljPKhiiPh,"",@"SHT_CUDA_INFO"
	.sectionflags	@""
	.align	4


	//----- nvinfo : EIATTR_CUDA_API_VERSION
	.align		4
        /*0000*/ 	.byte	0x04, 0x37
        /*0002*/ 	.short	(.L_123 - .L_122)
.L_122:
        /*0004*/ 	.word	0x00000082


	//----- nvinfo : EIATTR_KPARAM_INFO
	.align		4
.L_123:
        /*0008*/ 	.byte	0x04, 0x17
        /*000a*/ 	.short	(.L_125 - .L_124)
.L_124:
        /*000c*/ 	.word	0x00000000
        /*0010*/ 	.short	0x0005
        /*0012*/ 	.short	0x0020
        /*0014*/ 	.byte	0x00, 0xf5, 0x21, 0x00


	//----- nvinfo : EIATTR_KPARAM_INFO
	.align		4
.L_125:
        /*0018*/ 	.byte	0x04, 0x17
        /*001a*/ 	.short	(.L_127 - .L_126)
.L_126:
        /*001c*/ 	.word	0x00000000
        /*0020*/ 	.short	0x0004
        /*0022*/ 	.short	0x001c
        /*0024*/ 	.byte	0x00, 0xf0, 0x11, 0x00


	//----- nvinfo : EIATTR_KPARAM_INFO
	.align		4
.L_127:
        /*0028*/ 	.byte	0x04, 0x17
        /*002a*/ 	.short	(.L_129 - .L_128)
.L_128:
        /*002c*/ 	.word	0x00000000
        /*0030*/ 	.short	0x0003
        /*0032*/ 	.short	0x0018
        /*0034*/ 	.byte	0x00, 0xf0, 0x11, 0x00


	//----- nvinfo : EIATTR_KPARAM_INFO
	.align		4
.L_129:
        /*0038*/ 	.byte	0x04, 0x17
        /*003a*/ 	.short	(.L_131 - .L_130)
.L_130:
        /*003c*/ 	.word	0x00000000
        /*0040*/ 	.short	0x0002
        /*0042*/ 	.short	0x0010
        /*0044*/ 	.byte	0x00, 0xf5, 0x21, 0x00


	//----- nvinfo : EIATTR_KPARAM_INFO
	.align		4
.L_131:
        /*0048*/ 	.byte	0x04, 0x17
        /*004a*/ 	.short	(.L_133 - .L_132)
.L_132:
        /*004c*/ 	.word	0x00000000
        /*0050*/ 	.short	0x0001
        /*0052*/ 	.short	0x0008
        /*0054*/ 	.byte	0x00, 0xf0, 0x11, 0x00


	//----- nvinfo : EIATTR_KPARAM_INFO
	.align		4
.L_133:
        /*0058*/ 	.byte	0x04, 0x17
        /*005a*/ 	.short	(.L_135 - .L_134)
.L_134:
        /*005c*/ 	.word	0x00000000
        /*0060*/ 	.short	0x0000
        /*0062*/ 	.short	0x0000
        /*0064*/ 	.byte	0x00, 0xf5, 0x21, 0x00


	//----- nvinfo : EIATTR_SPARSE_MMA_MASK
	.align		4
.L_135:
        /*0068*/ 	.byte	0x03, 0x50
        /*006a*/ 	.short	0x0000


	//----- nvinfo : EIATTR_MAXREG_COUNT
	.align		4
        /*006c*/ 	.byte	0x03, 0x1b
        /*006e*/ 	.short	0x00ff


	//----- nvinfo : EIATTR_NUM_BARRIERS
	.align		4
        /*0070*/ 	.byte	0x02, 0x4c
        /*0072*/ 	.byte	0x01
	.zero		1


	//----- nvinfo : EIATTR_MERCURY_ISA_VERSION
	.align		4
        /*0074*/ 	.byte	0x03, 0x5f
        /*0076*/ 	.short	0x0101


	//----- nvinfo : EIATTR_COOP_GROUP_MASK_REGIDS
	.align		4
        /*0078*/ 	.byte	0x04, 0x29
        /*007a*/ 	.short	(.L_137 - .L_136)


	//   ....[0]....
.L_136:
        /*007c*/ 	.word	0xffffffff


	//   ....[1]....
        /*0080*/ 	.word	0xffffffff


	//   ....[2]....
        /*0084*/ 	.word	0xffffffff


	//   ....[3]....
        /*0088*/ 	.word	0xffffffff


	//   ....[4]....
        /*008c*/ 	.word	0xffffffff


	//   ....[5]....
        /*0090*/ 	.word	0xffffffff


	//   ....[6]....
        /*0094*/ 	.word	0xffffffff


	//   ....[7]....
        /*0098*/ 	.word	0xffffffff


	//   ....[8]....
        /*009c*/ 	.word	0xffffffff


	//   ....[9]....
        /*00a0*/ 	.word	0xffffffff


	//   ....[10]....
        /*00a4*/ 	.word	0xffffffff


	//   ....[11]....
        /*00a8*/ 	.word	0xffffffff


	//   ....[12]....
        /*00ac*/ 	.word	0xffffffff


	//   ....[13]....
        /*00b0*/ 	.word	0xffffffff


	//   ....[14]....
        /*00b4*/ 	.word	0xffffffff


	//   ....[15]....
        /*00b8*/ 	.word	0xffffffff


	//   ....[16]....
        /*00bc*/ 	.word	0xffffffff


	//   ....[17]....
        /*00c0*/ 	.word	0xffffffff


	//   ....[18]....
        /*00c4*/ 	.word	0xffffffff


	//   ....[19]....
        /*00c8*/ 	.word	0xffffffff


	//   ....[20]....
        /*00cc*/ 	.word	0xffffffff


	//   ....[21]....
        /*00d0*/ 	.word	0xffffffff


	//   ....[22]....
        /*00d4*/ 	.word	0xffffffff


	//   ....[23]....
        /*00d8*/ 	.word	0xffffffff


	//   ....[24]....
        /*00dc*/ 	.word	0xffffffff


	//   ....[25]....
        /*00e0*/ 	.word	0xffffffff


	//   ....[26]....
        /*00e4*/ 	.word	0xffffffff


	//   ....[27]....
        /*00e8*/ 	.word	0xffffffff


	//   ....[28]....
        /*00ec*/ 	.word	0xffffffff


	//   ....[29]....
        /*00f0*/ 	.word	0xffffffff


	//   ....[30]....
        /*00f4*/ 	.word	0xffffffff


	//   ....[31]....
        /*00f8*/ 	.word	0xffffffff


	//   ....[32]....
        /*00fc*/ 	.word	0xffffffff


	//   ....[33]....
        /*0100*/ 	.word	0xffffffff


	//   ....[34]....
        /*0104*/ 	.word	0xffffffff


	//   ....[35]....
        /*0108*/ 	.word	0xffffffff


	//   ....[36]....
        /*010c*/ 	.word	0xffffffff


	//   ....[37]....
        /*0110*/ 	.word	0xffffffff


	//   ....[38]....
        /*0114*/ 	.word	0xffffffff


	//   ....[39]....
        /*0118*/ 	.word	0xffffffff


	//   ....[40]....
        /*011c*/ 	.word	0xffffffff


	//   ....[41]....
        /*0120*/ 	.word	0xffffffff


	//   ....[42]....
        /*0124*/ 	.word	0xffffffff


	//   ....[43]....
        /*0128*/ 	.word	0xffffffff


	//   ....[44]....
        /*012c*/ 	.word	0xffffffff


	//   ....[45]....
        /*0130*/ 	.word	0xffffffff


	//   ....[46]....
        /*0134*/ 	.word	0xffffffff


	//   ....[47]....
        /*0138*/ 	.word	0xffffffff


	//   ....[48]....
        /*013c*/ 	.word	0xffffffff


	//   ....[49]....
        /*0140*/ 	.word	0xffffffff


	//   ....[50]....
        /*0144*/ 	.word	0xffffffff


	//   ....[51]....
        /*0148*/ 	.word	0xffffffff


	//   ....[52]....
        /*014c*/ 	.word	0xffffffff


	//   ....[53]....
        /*0150*/ 	.word	0xffffffff


	//   ....[54]....
        /*0154*/ 	.word	0xffffffff


	//   ....[55]....
        /*0158*/ 	.word	0xffffffff


	//   ....[56]....
        /*015c*/ 	.word	0xffffffff


	//   ....[57]....
        /*0160*/ 	.word	0xffffffff


	//   ....[58]....
        /*0164*/ 	.word	0xffffffff


	//   ....[59]....
        /*0168*/ 	.word	0xffffffff


	//   ....[60]....
        /*016c*/ 	.word	0xffffffff


	//   ....[61]....
        /*0170*/ 	.word	0xffffffff


	//   ....[62]....
        /*0174*/ 	.word	0xffffffff


	//   ....[63]....
        /*0178*/ 	.word	0xffffffff


	//   ....[64]....
        /*017c*/ 	.word	0xffffffff


	//   ....[65]....
        /*0180*/ 	.word	0xffffffff


	//   ....[66]....
        /*0184*/ 	.word	0xffffffff


	//   ....[67]....
        /*0188*/ 	.word	0xffffffff


	//   ....[68]....
        /*018c*/ 	.word	0xffffffff


	//   ....[69]....
        /*0190*/ 	.word	0xffffffff


	//   ....[70]....
        /*0194*/ 	.word	0xffffffff


	//   ....[71]....
        /*0198*/ 	.word	0xffffffff


	//   ....[72]....
        /*019c*/ 	.word	0xffffffff


	//   ....[73]....
        /*01a0*/ 	.word	0xffffffff


	//   ....[74]....
        /*01a4*/ 	.word	0xffffffff


	//   ....[75]....
        /*01a8*/ 	.word	0xffffffff


	//   ....[76]....
        /*01ac*/ 	.word	0xffffffff


	//   ....[77]....
        /*01b0*/ 	.word	0xffffffff


	//   ....[78]....
        /*01b4*/ 	.word	0xffffffff


	//   ....[79]....
        /*01b8*/ 	.word	0xffffffff


	//   ....[80]....
        /*01bc*/ 	.word	0x05000018


	//   ....[81]....
        /*01c0*/ 	.word	0x05000018


	//   ....[82]....
        /*01c4*/ 	.word	0x05000018


	//   ....[83]....
        /*01c8*/ 	.word	0x05000018


	//   ....[84]....
        /*01cc*/ 	.word	0x05000018


	//   ....[85]....
        /*01d0*/ 	.word	0x05000018


	//   ....[86]....
        /*01d4*/ 	.word	0x05000018


	//   ....[87]....
        /*01d8*/ 	.word	0x05000018


	//   ....[88]....
        /*01dc*/ 	.word	0x05000018


	//   ....[89]....
        /*01e0*/ 	.word	0x05000018


	//   ....[90]....
        /*01e4*/ 	.word	0x05000018


	//   ....[91]....
        /*01e8*/ 	.word	0x05000018


	//   ....[92]....
        /*01ec*/ 	.word	0x05000018


	//   ....[93]....
        /*01f0*/ 	.word	0x05000018


	//   ....[94]....
        /*01f4*/ 	.word	0x05000018


	//   ....[95]....
        /*01f8*/ 	.word	0x05000018


	//   ....[96]....
        /*01fc*/ 	.word	0x05000018


	//   ....[97]....
        /*0200*/ 	.word	0x05000018


	//   ....[98]....
        /*0204*/ 	.word	0x05000018


	//   ....[99]....
        /*0208*/ 	.word	0x05000018


	//   ....[100]....
        /*020c*/ 	.word	0x05000018


	//   ....[101]....
        /*0210*/ 	.word	0x05000018


	//   ....[102]....
        /*0214*/ 	.word	0x05000018


	//   ....[103]....
        /*0218*/ 	.word	0x05000018


	//   ....[104]....
        /*021c*/ 	.word	0x05000018


	//   ....[105]....
        /*0220*/ 	.word	0x05000018


	//   ....[106]....
        /*0224*/ 	.word	0x05000018


	//   ....[107]....
        /*0228*/ 	.word	0x05000018


	//   ....[108]....
        /*022c*/ 	.word	0x05000018


	//   ....[109]....
        /*0230*/ 	.word	0x05000018


	//   ....[110]....
        /*0234*/ 	.word	0x05000018


	//   ....[111]....
        /*0238*/ 	.word	0x05000018


	//   ....[112]....
        /*023c*/ 	.word	0x05000018


	//   ....[113]....
        /*0240*/ 	.word	0x05000018


	//   ....[114]....
        /*0244*/ 	.word	0x05000018


	//   ....[115]....
        /*0248*/ 	.word	0x05000018


	//   ....[116]....
        /*024c*/ 	.word	0x05000018


	//   ....[117]....
        /*0250*/ 	.word	0x05000018


	//   ....[118]....
        /*0254*/ 	.word	0x05000018


	//   ....[119]....
        /*0258*/ 	.word	0x05000018


	//----- nvinfo : EIATTR_COOP_GROUP_INSTR_OFFSETS
	.align		4
.L_137:
        /*025c*/ 	.byte	0x04, 0x28
        /*025e*/ 	.short	(.L_139 - .L_138)


	//   ....[0]....
.L_138:
        /*0260*/ 	.word	0x00001250


	//   ....[1]....
        /*0264*/ 	.word	0x00001280


	//   ....[2]....
        /*0268*/ 	.word	0x000012b0


	//   ....[3]....
        /*026c*/ 	.word	0x000012d0


	//   ....[4]....
        /*0270*/ 	.word	0x00001300


	//   ....[5]....
        /*0274*/ 	.word	0x00001320


	//   ....[6]....
        /*0278*/ 	.word	0x00001350


	//   ....[7]....
        /*027c*/ 	.word	0x00001370


	//   ....[8]....
        /*0280*/ 	.word	0x000013a0


	//   ....[9]....
        /*0284*/ 	.word	0x000013e0


	//   ....[10]....
        /*0288*/ 	.word	0x000014c0


	//   ....[11]....
        /*028c*/ 	.word	0x000014d0


	//   ....[12]....
        /*0290*/ 	.word	0x00001500


	//   ....[13]....
        /*0294*/ 	.word	0x00001520


	//   ....[14]....
        /*0298*/ 	.word	0x00001550


	//   ....[15]....
        /*029c*/ 	.word	0x00001570


	//   ....[16]....
        /*02a0*/ 	.word	0x000015a0


	//   ....[17]....
        /*02a4*/ 	.word	0x000015c0


	//   ....[18]....
        /*02a8*/ 	.word	0x000015f0


	//   ....[19]....
        /*02ac*/ 	.word	0x00001610


	//   ....[20]....
        /*02b0*/ 	.word	0x00003050


	//   ....[21]....
        /*02b4*/ 	.word	0x000030a0


	//   ....[22]....
        /*02b8*/ 	.word	0x000030d0


	//   ....[23]....
        /*02bc*/ 	.word	0x00003100


	//   ....[24]....
        /*02c0*/ 	.word	0x00003140


	//   ....[25]....
        /*02c4*/ 	.word	0x00003160


	//   ....[26]....
        /*02c8*/ 	.word	0x00003190


	//   ....[27]....
        /*02cc*/ 	.word	0x000031b0


	//   ....[28]....
        /*02d0*/ 	.word	0x000031e0


	//   ....[29]....
        /*02d4*/ 	.word	0x00003200


	//   ....[30]....
        /*02d8*/ 	.word	0x000032a0


	//   ....[31]....
        /*02dc*/ 	.word	0x000032b0


	//   ....[32]....
        /*02e0*/ 	.word	0x000032e0


	//   ....[33]....
        /*02e4*/ 	.word	0x00003300


	//   ....[34]....
        /*02e8*/ 	.word	0x00003330


	//   ....[35]....
        /*02ec*/ 	.word	0x00003350


	//   ....[36]....
        /*02f0*/ 	.word	0x00003380


	//   ....[37]....
        /*02f4*/ 	.word	0x000033a0


	//   ....[38]....
        /*02f8*/ 	.word	0x000033d0


	//   ....[39]....
        /*02fc*/ 	.word	0x000033f0


	//   ....[40]....
        /*0300*/ 	.word	0x00005a40


	//   ....[41]....
        /*0304*/ 	.word	0x00005a90


	//   ....[42]....
        /*0308*/ 	.word	0x00005ac0


	//   ....[43]....
        /*030c*/ 	.word	0x00005af0


	//   ....[44]....
        /*0310*/ 	.word	0x00005b30


	//   ....[45]....
        /*0314*/ 	.word	0x00005b50


	//   ....[46]....
        /*0318*/ 	.word	0x00005b80


	//   ....[47]....
        /*031c*/ 	.word	0x00005ba0


	//   ....[48]....
        /*0320*/ 	.word	0x00005bd0


	//   ....[49]....
        /*0324*/ 	.word	0x00005bf0


	//   ....[50]....
        /*0328*/ 	.word	0x00005cb0


	//   ....[51]....
        /*032c*/ 	.word	0x00005cc0


	//   ....[52]....
        /*0330*/ 	.word	0x00005cf0


	//   ....[53]....
        /*0334*/ 	.word	0x00005d10


	//   ....[54]....
        /*0338*/ 	.word	0x00005d40


	//   ....[55]....
        /*033c*/ 	.word	0x00005d60


	//   ....[56]....
        /*0340*/ 	.word	0x00005d90


	//   ....[57]....
        /*0344*/ 	.word	0x00005db0


	//   ....[58]....
        /*0348*/ 	.word	0x00005de0


	//   ....[59]....
        /*034c*/ 	.word	0x00005e00


	//   ....[60]....
        /*0350*/ 	.word	0x00007d10


	//   ....[61]....
        /*0354*/ 	.word	0x00007d20


	//   ....[62]....
        /*0358*/ 	.word	0x00007d60


	//   ....[63]....
        /*035c*/ 	.word	0x00007d80


	//   ....[64]....
        /*0360*/ 	.word	0x00007db0


	//   ....[65]....
        /*0364*/ 	.word	0x00007dd0


	//   ....[66]....
        /*0368*/ 	.word	0x00007e00


	//   ....[67]....
        /*036c*/ 	.word	0x00007e20


	//   ....[68]....
        /*0370*/ 	.word	0x00007e50


	//   ....[69]....
        /*0374*/ 	.word	0x00007e80


	//   ....[70]....
        /*0378*/ 	.word	0x00007f10


	//   ....[71]....
        /*037c*/ 	.word	0x00007f20


	//   ....[72]....
        /*0380*/ 	.word	0x00007f50


	//   ....[73]....
        /*0384*/ 	.word	0x00007f70


	//   ....[74]....
        /*0388*/ 	.word	0x00007fa0


	//   ....[75]....
        /*038c*/ 	.word	0x00007fc0


	//   ....[76]....
        /*0390*/ 	.word	0x00007ff0


	//   ....[77]....
        /*0394*/ 	.word	0x00008010


	//   ....[78]....
        /*0398*/ 	.word	0x00008040


	//   ....[79]....
        /*039c*/ 	.word	0x00008060


	//   ....[80]....
        /*03a0*/ 	.word	0x00009080


	//   ....[81]....
        /*03a4*/ 	.word	0x000090d0


	//   ....[82]....
        /*03a8*/ 	.word	0x00009160


	//   ....[83]....
        /*03ac*/ 	.word	0x000091b0


	//   ....[84]....
        /*03b0*/ 	.word	0x00009230


	//   ....[85]....
        /*03b4*/ 	.word	0x00009290


	//   ....[86]....
        /*03b8*/ 	.word	0x00009310


	//   ....[87]....
        /*03bc*/ 	.word	0x00009370


	//   ....[88]....
        /*03c0*/ 	.word	0x000093f0


	//   ....[89]....
        /*03c4*/ 	.word	0x00009440


	//   ....[90]....
        /*03c8*/ 	.word	0x000094c0


	//   ....[91]....
        /*03cc*/ 	.word	0x00009510


	//   ....[92]....
        /*03d0*/ 	.word	0x000095a0


	//   ....[93]....
        /*03d4*/ 	.word	0x000095f0


	//   ....[94]....
        /*03d8*/ 	.word	0x00009670


	//   ....[95]....
        /*03dc*/ 	.word	0x000096d0


	//   ....[96]....
        /*03e0*/ 	.word	0x00009750


	//   ....[97]....
        /*03e4*/ 	.word	0x000097b0


	//   ....[98]....
        /*03e8*/ 	.word	0x00009830


	//   ....[99]....
        /*03ec*/ 	.word	0x00009880


	//   ....[100]....
        /*03f0*/ 	.word	0x00009900


	//   ....[101]....
        /*03f4*/ 	.word	0x00009950


	//   ....[102]....
        /*03f8*/ 	.word	0x000099e0


	//   ....[103]....
        /*03fc*/ 	.word	0x00009a30


	//   ....[104]....
        /*0400*/ 	.word	0x00009ab0


	//   ....[105]....
        /*0404*/ 	.word	0x00009b10


	//   ....[106]....
        /*0408*/ 	.word	0x00009b90


	//   ....[107]....
        /*040c*/ 	.word	0x00009bf0


	//   ....[108]....
        /*0410*/ 	.word	0x00009c70


	//   ....[109]....
        /*0414*/ 	.word	0x00009cc0


	//   ....[110]....
        /*0418*/ 	.word	0x00009d40


	//   ....[111]....
        /*041c*/ 	.word	0x00009d90


	//   ....[112]....
        /*0420*/ 	.word	0x00009e10


	//   ....[113]....
        /*0424*/ 	.word	0x00009e70


	//   ....[114]....
        /*0428*/ 	.word	0x00009ef0


	//   ....[115]....
        /*042c*/ 	.word	0x00009f50


	//   ....[116]....
        /*0430*/ 	.word	0x00009fd0


	//   ....[117]....
        /*0434*/ 	.word	0x0000a030


	//   ....[118]....
        /*0438*/ 	.word	0x0000a0b0


	//   ....[119]....
        /*043c*/ 	.word	0x0000a100


	//----- nvinfo : EIATTR_VRC_CTA_INIT_COUNT
	.align		4
.L_139:
        /*0440*/ 	.byte	0x02, 0x4a
	.zero		1
	.zero		1


	//----- nvinfo : EIATTR_EXIT_INSTR_OFFSETS
	.align		4
        /*0444*/ 	.byte	0x04, 0x1c
        /*0446*/ 	.short	(.L_141 - .L_140)


	//   ....[0]....
.L_140:
        /*0448*/ 	.word	0x00000850


	//   ....[1]....
        /*044c*/ 	.word	0x00009020


	//----- nvinfo : EIATTR_CRS_STACK_SIZE
	.align		4
.L_141:
        /*0450*/ 	.byte	0x04, 0x1e
        /*0452*/ 	.short	(.L_143 - .L_142)
.L_142:
        /*0454*/ 	.word	0x00000000


	//----- nvinfo : EIATTR_CBANK_PARAM_SIZE
	.align		4
.L_143:
        /*0458*/ 	.byte	0x03, 0x19
        /*045a*/ 	.short	0x0028


	//----- nvinfo : EIATTR_PARAM_CBANK
	.align		4
        /*045c*/ 	.byte	0x04, 0x0a
        /*045e*/ 	.short	(.L_145 - .L_144)
	.align		4
.L_144:
        /*0460*/ 	.word	index@(.nv.constant0._Z24generate_sequence_kernelPK8EggModeljPKhiiPh)
        /*0464*/ 	.short	0x0380
        /*0466*/ 	.short	0x0028


	//----- nvinfo : EIATTR_SW_WAR
	.align		4
.L_145:
        /*0468*/ 	.byte	0x04, 0x36
        /*046a*/ 	.short	(.L_147 - .L_146)
.L_146:
        /*046c*/ 	.word	0x00000008
.L_147:


//--------------------- .nv.callgraph             --------------------------
	.section	.nv.callgraph,"",@"SHT_CUDA_CALLGRAPH"
	.align	4
	.sectionentsize	8
	.align		4
        /*0000*/ 	.word	0x00000000
	.align		4
        /*0004*/ 	.word	0xffffffff
	.align		4
        /*0008*/ 	.word	0x00000000
	.align		4
        /*000c*/ 	.word	0xfffffffe
	.align		4
        /*0010*/ 	.word	0x00000000
	.align		4
        /*0014*/ 	.word	0xfffffffd
	.align		4
        /*0018*/ 	.word	0x00000000
	.align		4
        /*001c*/ 	.word	0xfffffffc


//--------------------- .nv.constant3             --------------------------
	.section	.nv.constant3,"a",@progbits
	.align	4
.nv.constant3:
	.type		d_EXP2_TABLE,@object
	.size		d_EXP2_TABLE,(.L_0 - d_EXP2_TABLE)
d_EXP2_TABLE:
	.zero		1024
.L_0:


//--------------------- .nv.constant4             --------------------------
	.section	.nv.constant4,"a",@progbits
	.align	8
	.align		8
.nv.constant4:
        /*0000*/ 	.dword	d_debug_updates


//--------------------- .text._Z20update_vector_kernelPaiiiPKiji --------------------------
	.section	.text._Z20update_vector_kernelPaiiiPKiji,"ax",@progbits
	.align	128
        .global         _Z20update_vector_kernelPaiiiPKiji
        .type           _Z20update_vector_kernelPaiiiPKiji,@function
        .size           _Z20update_vector_kernelPaiiiPKiji,(.L_x_307 - _Z20update_vector_kernelPaiiiPKiji)
        .other          _Z20update_vector_kernelPaiiiPKiji,@"STO_CUDA_ENTRY STV_DEFAULT"
_Z20update_vector_kernelPaiiiPKiji:
.text._Z20update_vector_kernelPaiiiPKiji:
[----:B------:R-:W-:Y:S01]  /*0000*/  LDC R1, c[0x0][0x37c] ;  /* 0x0000df00ff017b82 */ /* 0x000fe20000000800 */
[----:B------:R-:W0:Y:S07]  /*0010*/  S2R R3, SR_TID.X ;  /* 0x0000000000037919 */ /* 0x000e2e0000002100 */
[----:B------:R-:W0:Y:S01]  /*0020*/  S2UR UR4, SR_CTAID.X ;  /* 0x00000000000479c3 */ /* 0x000e220000002500 */
[----:B------:R-:W1:Y:S07]  /*0030*/  LDCU UR5, c[0x0][0x388] ;  /* 0x00007100ff0577ac */ /* 0x000e6e0008000800 */
[----:B------:R-:W0:Y:S02]  /*0040*/  LDC R0, c[0x0][0x360] ;  /* 0x0000d800ff007b82 */ /* 0x000e240000000800 */
[----:B0-----:R-:W-:-:S05]  /*0050*/  IMAD R0, R0, UR4, R3 ;  /* 0x0000000400007c24 */ /* 0x001fca000f8e0203 */
[----:B-1----:R-:W-:-:S13]  /*0060*/  ISETP.GE.AND P0, PT, R0, UR5, PT ;  /* 0x0000000500007c0c */ /* 0x002fda000bf06270 */
[----:B------:R-:W-:Y:S05]  /*0070*/  @P0 EXIT ;  /* 0x000000000000094d */ /* 0x000fea0003800000 */
[----:B------:R-:W0:Y:S01]  /*0080*/  LDC R3, c[0x0][0x390] ;  /* 0x0000e400ff037b82 */ /* 0x000e220000000800 */
[----:B------:R-:W1:Y:S01]  /*0090*/  LDCU.64 UR4, c[0x0][0x398] ;  /* 0x00007300ff0477ac */ /* 0x000e620008000a00 */
[----:B------:R-:W0:Y:S06]  /*00a0*/  LDCU UR8, c[0x0][0x3a0] ;  /* 0x00007400ff0877ac */ /* 0x000e2c0008000800 */
[----:B------:R-:W0:Y:S01]  /*00b0*/  LDC R2, c[0x0][0x38c] ;  /* 0x0000e300ff027b82 */ /* 0x000e220000000800 */
[----:B------:R-:W2:Y:S01]  /*00c0*/  LDCU.64 UR6, c[0x0][0x358] ;  /* 0x00006b00ff0677ac */ /* 0x000ea20008000a00 */
[----:B-1----:R-:W-:-:S04]  /*00d0*/  UIADD3 UR4, UP0, UPT, UR4, 0x8, URZ ;  /* 0x0000000804047890 */ /* 0x002fc8000ff1e0ff */
[----:B------:R-:W-:Y:S02]  /*00e0*/  UIADD3.X UR5, UPT, UPT, URZ, UR5, URZ, UP0, !UPT ;  /* 0x00000005ff057290 */ /* 0x000fe400087fe4ff */
[----:B------:R-:W-:Y:S01]  /*00f0*/  IMAD.U32 R10, RZ, RZ, UR4 ;  /* 0x00000004ff0a7e24 */ /* 0x000fe2000f8e00ff */
[----:B------:R-:W-:-:S03]  /*0100*/  UMOV UR4, URZ ;  /* 0x000000ff00047c82 */ /* 0x000fc60008000000 */
[----:B------:R-:W-:Y:S01]  /*0110*/  IMAD.U32 R5, RZ, RZ, UR5 ;  /* 0x00000005ff057e24 */ /* 0x000fe2000f8e00ff */
[----:B0-----:R-:W-:-:S05]  /*0120*/  IADD3 R3, PT, PT, R2, UR8, R3 ;  /* 0x0000000802037c10 */ /* 0x001fca000fffe003 */
[----:B------:R-:W-:Y:S01]  /*0130*/  IMAD R6, R0, -0x61c88647, R3 ;  /* 0x9e3779b900067824 */ /* 0x000fe200078e0203 */
[----:B------:R-:W-:-:S03]  /*0140*/  CS2R R2, SRZ ;  /* 0x0000000000027805 */ /* 0x000fc6000001ff00 */
[----:B--2---:R-:W-:-:S07]  /*0150*/  VIADD R6, R6, 0x3 ;  /* 0x0000000306067836 */ /* 0x004fce0000000000 */
.L_x_1:
[----:B------:R-:W-:-:S05]  /*0160*/  IMAD.MOV.U32 R4, RZ, RZ, R10 ;  /* 0x000000ffff047224 */ /* 0x000fca00078e000a */
[----:B------:R-:W2:Y:S04]  /*0170*/  LDG.E.CONSTANT R7, desc[UR6][R4.64+-0x8] ;  /* 0xfffff80604077981 */ /* 0x000ea8000c1e9900 */
[----:B------:R-:W3:Y:S04]  /*0180*/  LDG.E.CONSTANT R13, desc[UR6][R4.64+-0x4] ;  /* 0xfffffc06040d7981 */ /* 0x000ee8000c1e9900 */
[----:B------:R-:W4:Y:S04]  /*0190*/  LDG.E.CONSTANT R11, desc[UR6][R4.64] ;  /* 0x00000006040b7981 */ /* 0x000f28000c1e9900 */
[----:B------:R-:W5:Y:S01]  /*01a0*/  LDG.E.CONSTANT R9, desc[UR6][R4.64+0x4] ;  /* 0x0000040604097981 */ /* 0x000f62000c1e9900 */
[C---:B------:R-:W-:Y:S01]  /*01b0*/  VIADD R17, R6.reuse, 0xfffffffe ;  /* 0xfffffffe06117836 */ /* 0x040fe20000000000 */
[----:B------:R-:W-:Y:S01]  /*01c0*/  UIADD3 UR4, UPT, UPT, UR4, 0x4, URZ ;  /* 0x0000000404047890 */ /* 0x000fe2000fffe0ff */
[----:B------:R-:W-:-:S03]  /*01d0*/  VIADD R12, R6, 0xffffffff ;  /* 0xffffffff060c7836 */ /* 0x000fc60000000000 */
[----:B------:R-:W-:Y:S01]  /*01e0*/  UISETP.NE.AND UP0, UPT, UR4, 0x4000, UPT ;  /* 0x000040000400788c */ /* 0x000fe2000bf05270 */
[----:B--2---:R-:W-:Y:S02]  /*01f0*/  ISETP.NE.AND P2, PT, R7, RZ, PT ;  /* 0x000000ff0700720c */ /* 0x004fe40003f45270 */
[----:B---3--:R-:W-:Y:S02]  /*0200*/  ISETP.NE.AND P3, PT, R13, RZ, PT ;  /* 0x000000ff0d00720c */ /* 0x008fe40003f65270 */
[----:B----4-:R-:W-:-:S09]  /*0210*/  ISETP.NE.AND P1, PT, R11, RZ, PT ;  /* 0x000000ff0b00720c */ /* 0x010fd20003f25270 */
[----:B------:R-:W-:-:S05]  /*0220*/  @P2 VIADD R8, R6, 0xfffffffd ;  /* 0xfffffffd06082836 */ /* 0x000fca0000000000 */
[----:B------:R-:W-:-:S04]  /*0230*/  @P2 SHF.R.U32.HI R15, RZ, 0x10, R8 ;  /* 0x00000010ff0f2819 */ /* 0x000fc80000011608 */
[----:B------:R-:W-:Y:S02]  /*0240*/  @P2 LOP3.LUT R15, R15, R8, RZ, 0x3c, !PT ;  /* 0x000000080f0f2212 */ /* 0x000fe400078e3cff */
[----:B------:R-:W-:-:S03]  /*0250*/  @P3 SHF.R.U32.HI R8, RZ, 0x10, R17 ;  /* 0x00000010ff083819 */ /* 0x000fc60000011611 */
[----:B------:R-:W-:Y:S01]  /*0260*/  @P2 IMAD R15, R15, -0x7a143595, RZ ;  /* 0x85ebca6b0f0f2824 */ /* 0x000fe200078e02ff */
[----:B------:R-:W-:Y:S02]  /*0270*/  @P3 LOP3.LUT R8, R8, R17, RZ, 0x3c, !PT ;  /* 0x0000001108083212 */ /* 0x000fe400078e3cff */
[----:B------:R-:W-:-:S03]  /*0280*/  SHF.R.U32.HI R17, RZ, 0x10, R12 ;  /* 0x00000010ff117819 */ /* 0x000fc6000001160c */
[----:B------:R-:W-:Y:S01]  /*0290*/  @P3 IMAD R10, R8, -0x7a143595, RZ ;  /* 0x85ebca6b080a3824 */ /* 0x000fe200078e02ff */
[----:B------:R-:W-:Y:S02]  /*02a0*/  @P2 SHF.R.U32.HI R8, RZ, 0xd, R15 ;  /* 0x0000000dff082819 */ /* 0x000fe4000001160f */
[----:B------:R-:W-:Y:S02]  /*02b0*/  LOP3.LUT R17, R17, R12, RZ, 0x3c, !PT ;  /* 0x0000000c11117212 */ /* 0x000fe400078e3cff */
[----:B------:R-:W-:Y:S02]  /*02c0*/  @P2 LOP3.LUT R8, R8, R15, RZ, 0x3c, !PT ;  /* 0x0000000f08082212 */ /* 0x000fe400078e3cff */
[----:B------:R-:W-:Y:S01]  /*02d0*/  @P3 SHF.R.U32.HI R15, RZ, 0xd, R10 ;  /* 0x0000000dff0f3819 */ /* 0x000fe2000001160a */
[----:B------:R-:W-:Y:S02]  /*02e0*/  IMAD R12, R17, -0x7a143595, RZ ;  /* 0x85ebca6b110c7824 */ /* 0x000fe400078e02ff */
[----:B------:R-:W-:Y:S01]  /*02f0*/  @P2 IMAD R8, R8, -0x3d4d51cb, RZ ;  /* 0xc2b2ae3508082824 */ /* 0x000fe200078e02ff */
[----:B------:R-:W-:-:S02]  /*0300*/  @P3 LOP3.LUT R15, R15, R10, RZ, 0x3c, !PT ;  /* 0x0000000a0f0f3212 */ /* 0x000fc400078e3cff */
[----:B------:R-:W-:-:S03]  /*0310*/  SHF.R.U32.HI R19, RZ, 0xd, R12 ;  /* 0x0000000dff137819 */ /* 0x000fc6000001160c */
[----:B------:R-:W-:Y:S01]  /*0320*/  @P3 IMAD R10, R15, -0x3d4d51cb, RZ ;  /* 0xc2b2ae350f0a3824 */ /* 0x000fe200078e02ff */
[----:B------:R-:W-:Y:S02]  /*0330*/  @P2 SHF.R.U32.HI R15, RZ, 0x10, R8 ;  /* 0x00000010ff0f2819 */ /* 0x000fe40000011608 */
[----:B------:R-:W-:Y:S02]  /*0340*/  LOP3.LUT R19, R19, R12, RZ, 0x3c, !PT ;  /* 0x0000000c13137212 */ /* 0x000fe400078e3cff */
[----:B------:R-:W-:Y:S02]  /*0350*/  @P2 LOP3.LUT R15, R15, R8, RZ, 0x3c, !PT ;  /* 0x000000080f0f2212 */ /* 0x000fe400078e3cff */
[----:B------:R-:W-:Y:S01]  /*0360*/  @P3 SHF.R.U32.HI R17, RZ, 0x10, R10 ;  /* 0x00000010ff113819 */ /* 0x000fe2000001160a */
[----:B------:R-:W-:Y:S01]  /*0370*/  IMAD R19, R19, -0x3d4d51cb, RZ ;  /* 0xc2b2ae3513137824 */ /* 0x000fe200078e02ff */
[----:B------:R-:W-:Y:S02]  /*0380*/  @P2 LOP3.LUT R8, R15, 0x1, RZ, 0xc0, !PT ;  /* 0x000000010f082812 */ /* 0x000fe400078ec0ff */
[----:B------:R-:W-:-:S02]  /*0390*/  @P2 SHF.R.U32.HI R15, RZ, 0x1, R15 ;  /* 0x00000001ff0f2819 */ /* 0x000fc4000001160f */
[----:B------:R-:W-:Y:S02]  /*03a0*/  ISETP.NE.U32.AND P0, PT, R8, 0x1, P2 ;  /* 0x000000010800780c */ /* 0x000fe40001705070 */
[----:B------:R-:W-:Y:S02]  /*03b0*/  @P3 LOP3.LUT R17, R17, R10, RZ, 0x3c, !PT ;  /* 0x0000000a11113212 */ /* 0x000fe400078e3cff */
[----:B------:R-:W-:Y:S02]  /*03c0*/  SHF.R.U32.HI R8, RZ, 0x10, R19 ;  /* 0x00000010ff087819 */ /* 0x000fe40000011613 */
[----:B------:R-:W-:Y:S02]  /*03d0*/  @P2 LOP3.LUT R15, R15, 0x1f, RZ, 0xc0, !PT ;  /* 0x0000001f0f0f2812 */ /* 0x000fe400078ec0ff */
[----:B------:R-:W-:Y:S02]  /*03e0*/  @P3 LOP3.LUT R10, R17, 0x1, RZ, 0xc0, !PT ;  /* 0x00000001110a3812 */ /* 0x000fe400078ec0ff */
[----:B------:R-:W-:Y:S01]  /*03f0*/  LOP3.LUT R8, R8, R19, RZ, 0x3c, !PT ;  /* 0x0000001308087212 */ /* 0x000fe200078e3cff */
[----:B------:R-:W-:Y:S01]  /*0400*/  @P2 IMAD.MOV R12, RZ, RZ, -R15 ;  /* 0x000000ffff0c2224 */ /* 0x000fe200078e0a0f */
[----:B------:R-:W-:-:S02]  /*0410*/  ISETP.NE.U32.AND P4, PT, R10, 0x1, P3 ;  /* 0x000000010a00780c */ /* 0x000fc40001f85070 */
[----:B------:R-:W-:Y:S01]  /*0420*/  @P3 SHF.R.U32.HI R17, RZ, 0x1, R17 ;  /* 0x00000001ff113819 */ /* 0x000fe20000011611 */
[----:B------:R-:W-:Y:S01]  /*0430*/  @P0 IMAD.MOV.U32 R15, RZ, RZ, R12 ;  /* 0x000000ffff0f0224 */ /* 0x000fe200078e000c */
[----:B------:R-:W-:Y:S02]  /*0440*/  @P1 LOP3.LUT R10, R8, 0x1, RZ, 0xc0, !PT ;  /* 0x00000001080a1812 */ /* 0x000fe400078ec0ff */
[----:B------:R-:W-:Y:S01]  /*0450*/  @P3 LOP3.LUT R17, R17, 0x1f, RZ, 0xc0, !PT ;  /* 0x0000001f11113812 */ /* 0x000fe200078ec0ff */
[----:B------:R-:W-:Y:S01]  /*0460*/  @P2 IMAD.WIDE R2, R7, R15, R2 ;  /* 0x0000000f07022225 */ /* 0x000fe200078e0202 */
[----:B------:R-:W-:Y:S02]  /*0470*/  ISETP.NE.U32.AND P0, PT, R10, 0x1, P1 ;  /* 0x000000010a00780c */ /* 0x000fe40000f05070 */
[----:B------:R-:W-:Y:S01]  /*0480*/  @P1 SHF.R.U32.HI R8, RZ, 0x1, R8 ;  /* 0x00000001ff081819 */ /* 0x000fe20000011608 */
[----:B------:R-:W-:Y:S01]  /*0490*/  @P3 IMAD.MOV R12, RZ, RZ, -R17 ;  /* 0x000000ffff0c3224 */ /* 0x000fe200078e0a11 */
[----:B-----5:R-:W-:-:S02]  /*04a0*/  ISETP.NE.AND P2, PT, R9, RZ, PT ;  /* 0x000000ff0900720c */ /* 0x020fc40003f45270 */
[----:B------:R-:W-:Y:S01]  /*04b0*/  @P1 LOP3.LUT R8, R8, 0x1f, RZ, 0xc0, !PT ;  /* 0x0000001f08081812 */ /* 0x000fe200078ec0ff */
[----:B------:R-:W-:-:S04]  /*04c0*/  @P4 IMAD.MOV.U32 R17, RZ, RZ, R12 ;  /* 0x000000ffff114224 */ /* 0x000fc800078e000c */
[----:B------:R-:W-:Y:S02]  /*04d0*/  @P1 IMAD.MOV R7, RZ, RZ, -R8 ;  /* 0x000000ffff071224 */ /* 0x000fe400078e0a08 */
[----:B------:R-:W-:Y:S01]  /*04e0*/  @P3 IMAD.WIDE R2, R13, R17, R2 ;  /* 0x000000110d023225 */ /* 0x000fe200078e0202 */
[----:B------:R-:W-:-:S03]  /*04f0*/  IADD3 R10, P3, PT, R4, 0x10, RZ ;  /* 0x00000010040a7810 */ /* 0x000fc60007f7e0ff */
[----:B------:R-:W-:-:S04]  /*0500*/  @P0 IMAD.MOV.U32 R8, RZ, RZ, R7 ;  /* 0x000000ffff080224 */ /* 0x000fc800078e0007 */
[----:B------:R-:W-:Y:S01]  /*0510*/  @P1 IMAD.WIDE R2, R11, R8, R2 ;  /* 0x000000080b021225 */ /* 0x000fe200078e0202 */
[----:B------:R-:W-:Y:S06]  /*0520*/  @!P2 BRA `(.L_x_0) ;  /* 0x00000000003ca947 */ /* 0x000fec0003800000 */
[----:B------:R-:W-:-:S04]  /*0530*/  SHF.R.U32.HI R7, RZ, 0x10, R6 ;  /* 0x00000010ff077819 */ /* 0x000fc80000011606 */
[----:B------:R-:W-:-:S05]  /*0540*/  LOP3.LUT R7, R7, R6, RZ, 0x3c, !PT ;  /* 0x0000000607077212 */ /* 0x000fca00078e3cff */
[----:B------:R-:W-:-:S05]  /*0550*/  IMAD R7, R7, -0x7a143595, RZ ;  /* 0x85ebca6b07077824 */ /* 0x000fca00078e02ff */
[----:B------:R-:W-:-:S04]  /*0560*/  SHF.R.U32.HI R8, RZ, 0xd, R7 ;  /* 0x0000000dff087819 */ /* 0x000fc80000011607 */
[----:B------:R-:W-:-:S05]  /*0570*/  LOP3.LUT R8, R8, R7, RZ, 0x3c, !PT ;  /* 0x0000000708087212 */ /* 0x000fca00078e3cff */
[----:B------:R-:W-:-:S05]  /*0580*/  IMAD R8, R8, -0x3d4d51cb, RZ ;  /* 0xc2b2ae3508087824 */ /* 0x000fca00078e02ff */
[----:B------:R-:W-:-:S04]  /*0590*/  SHF.R.U32.HI R7, RZ, 0x10, R8 ;  /* 0x00000010ff077819 */ /* 0x000fc80000011608 */
[----:B------:R-:W-:-:S04]  /*05a0*/  LOP3.LUT R7, R7, R8, RZ, 0x3c, !PT ;  /* 0x0000000807077212 */ /* 0x000fc800078e3cff */
[----:B------:R-:W-:Y:S02]  /*05b0*/  LOP3.LUT R8, R7, 0x1, RZ, 0xc0, !PT ;  /* 0x0000000107087812 */ /* 0x000fe400078ec0ff */
[----:B------:R-:W-:Y:S02]  /*05c0*/  SHF.R.U32.HI R7, RZ, 0x1, R7 ;  /* 0x00000001ff077819 */ /* 0x000fe40000011607 */
[----:B------:R-:W-:Y:S02]  /*05d0*/  ISETP.NE.U32.AND P0, PT, R8, 0x1, PT ;  /* 0x000000010800780c */ /* 0x000fe40003f05070 */
[----:B------:R-:W-:-:S05]  /*05e0*/  LOP3.LUT R7, R7, 0x1f, RZ, 0xc0, !PT ;  /* 0x0000001f07077812 */ /* 0x000fca00078ec0ff */
[----:B------:R-:W-:-:S06]  /*05f0*/  IMAD.MOV R8, RZ, RZ, -R7 ;  /* 0x000000ffff087224 */ /* 0x000fcc00078e0a07 */
[----:B------:R-:W-:-:S04]  /*0600*/  @P0 IMAD.MOV.U32 R7, RZ, RZ, R8 ;  /* 0x000000ffff070224 */ /* 0x000fc800078e0008 */
[----:B------:R-:W-:-:S07]  /*0610*/  IMAD.WIDE R2, R9, R7, R2 ;  /* 0x0000000709027225 */ /* 0x000fce00078e0202 */
.L_x_0:
[----:B------:R-:W-:Y:S02]  /*0620*/  IMAD.X R5, RZ, RZ, R5, P3 ;  /* 0x000000ffff057224 */ /* 0x000fe400018e0605 */
[----:B------:R-:W-:Y:S01]  /*0630*/  VIADD R6, R6, 0x4 ;  /* 0x0000000406067836 */ /* 0x000fe20000000000 */
[----:B------:R-:W-:Y:S06]  /*0640*/  BRA.U UP0, `(.L_x_1) ;  /* 0xfffffff900c47547 */ /* 0x000fec000b83ffff */
[----:B------:R-:W0:Y:S01]  /*0650*/  LDCU.64 UR4, c[0x0][0x380] ;  /* 0x00007000ff0477ac */ /* 0x000e220008000a00 */
[----:B------:R-:W1:Y:S01]  /*0660*/  LDCU UR10, c[0x0][0x3a4] ;  /* 0x00007480ff0a77ac */ /* 0x000e620008000800 */
[----:B0-----:R-:W-:-:S04]  /*0670*/  IADD3 R4, P0, PT, R0, UR4, RZ ;  /* 0x0000000400047c10 */ /* 0x001fc8000ff1e0ff */
[----:B------:R-:W-:-:S05]  /*0680*/  LEA.HI.X.SX32 R5, R0, UR5, 0x1, P0 ;  /* 0x0000000500057c11 */ /* 0x000fca00080f0eff */
[----:B------:R-:W2:Y:S01]  /*0690*/  LDG.E.U8 R0, desc[UR6][R4.64] ;  /* 0x0000000604007981 */ /* 0x000ea2000c1e1100 */
[----:B-1----:R-:W-:Y:S02]  /*06a0*/  USHF.R.S32.HI UR4, URZ, 0x1f, UR10 ;  /* 0x0000001fff047899 */ /* 0x002fe4000801140a */
[----:B------:R-:W-:Y:S01]  /*06b0*/  ISETP.LE.U32.AND P1, PT, R2, UR10, PT ;  /* 0x0000000a02007c0c */ /* 0x000fe2000bf23070 */
[----:B------:R-:W-:Y:S01]  /*06c0*/  BSSY.RECONVERGENT B0, `(.L_x_2) ;  /* 0x0000023000007945 */ /* 0x000fe20003800200 */
[C---:B--2---:R-:W-:Y:S02]  /*06d0*/  ISETP.NE.AND P0, PT, R0.reuse, 0x7f, PT ;  /* 0x0000007f0000780c */ /* 0x044fe40003f05270 */
[----:B------:R-:W-:Y:S02]  /*06e0*/  PRMT R0, R0, 0x8880, RZ ;  /* 0x0000888000007816 */ /* 0x000fe400000000ff */
[----:B------:R-:W-:Y:S02]  /*06f0*/  ISETP.LE.OR.EX P0, PT, R3, UR4, !P0, P1 ;  /* 0x0000000403007c0c */ /* 0x000fe4000c703710 */
[----:B------:R-:W-:-:S04]  /*0700*/  PRMT R0, R0, 0x7710, RZ ;  /* 0x0000771000007816 */ /* 0x000fc800000000ff */
[----:B------:R-:W-:-:S07]  /*0710*/  PRMT R7, R0, 0x7610, R7 ;  /* 0x0000761000077816 */ /* 0x000fce0000000007 */
[----:B------:R-:W-:Y:S05]  /*0720*/  @P0 BRA `(.L_x_3) ;  /* 0x0000000000240947 */ /* 0x000fea0003800000 */
[----:B------:R-:W0:Y:S01]  /*0730*/  S2R R0, SR_LANEID ;  /* 0x0000000000007919 */ /* 0x000e220000000000 */
[----:B------:R-:W1:Y:S01]  /*0740*/  LDC.64 R2, c[0x4][RZ] ;  /* 0x01000000ff027b82 */ /* 0x000e620000000a00 */
[----:B------:R-:W-:Y:S02]  /*0750*/  VOTEU.ANY UR4, UPT, PT ;  /* 0x0000000000047886 */ /* 0x000fe400038e0100 */
[----:B------:R-:W-:Y:S02]  /*0760*/  UFLO.U32 UR5, UR4 ;  /* 0x00000004000572bd */ /* 0x000fe400080e0000 */
[----:B------:R-:W1:Y:S04]  /*0770*/  POPC R9, UR4 ;  /* 0x0000000400097d09 */ /* 0x000e680008000000 */
[----:B0-----:R-:W-:-:S13]  /*0780*/  ISETP.EQ.U32.AND P0, PT, R0, UR5, PT ;  /* 0x0000000500007c0c */ /* 0x001fda000bf02070 */
[----:B-1----:R0:W-:Y:S01]  /*0790*/  @P0 REDG.E.ADD.STRONG.GPU desc[UR6][R2.64], R9 ;  /* 0x000000090200098e */ /* 0x0021e2000c12e106 */
[----:B------:R-:W-:Y:S01]  /*07a0*/  VIADD R7, R7, 0x1 ;  /* 0x0000000107077836 */ /* 0x000fe20000000000 */
[----:B------:R-:W-:Y:S06]  /*07b0*/  BRA `(.L_x_4) ;  /* 0x00000000004c7947 */ /* 0x000fec0003800000 */
.L_x_3:
[----:B------:R-:W-:Y:S01]  /*07c0*/  UIADD3 UR5, UPT, UPT, -UR10, URZ, URZ ;  /* 0x000000ff0a057290 */ /* 0x000fe2000fffe1ff */
[----:B------:R-:W-:-:S03]  /*07d0*/  PRMT R0, R7, 0x8880, RZ ;  /* 0x0000888007007816 */ /* 0x000fc600000000ff */
[----:B------:R-:W-:Y:S01]  /*07e0*/  USHF.R.S32.HI UR4, URZ, 0x1f, UR5 ;  /* 0x0000001fff047899 */ /* 0x000fe20008011405 */
[----:B------:R-:W-:Y:S02]  /*07f0*/  ISETP.GE.AND P0, PT, R0, -0x7e, PT ;  /* 0xffffff820000780c */ /* 0x000fe40003f06270 */
[----:B------:R-:W-:-:S04]  /*0800*/  ISETP.GE.U32.AND P1, PT, R2, UR5, PT ;  /* 0x0000000502007c0c */ /* 0x000fc8000bf26070 */
[----:B------:R-:W-:-:S13]  /*0810*/  ISETP.GE.OR.EX P0, PT, R3, UR4, !P0, P1 ;  /* 0x0000000403007c0c */ /* 0x000fda000c706710 */
[----:B------:R-:W-:Y:S05]  /*0820*/  @P0 BRA `(.L_x_4) ;  /* 0x0000000000300947 */ /* 0x000fea0003800000 */
[----:B------:R-:W0:Y:S01]  /*0830*/  S2R R0, SR_LANEID ;  /* 0x0000000000007919 */ /* 0x000e220000000000 */
[----:B------:R-:W1:Y:S01]  /*0840*/  LDCU.64 UR4, c[0x4][URZ] ;  /* 0x01000000ff0477ac */ /* 0x000e620008000a00 */
[----:B------:R-:W-:Y:S02]  /*0850*/  VOTEU.ANY UR8, UPT, PT ;  /* 0x0000000000087886 */ /* 0x000fe400038e0100 */
[----:B------:R-:W-:Y:S02]  /*0860*/  UFLO.U32 UR9, UR8 ;  /* 0x00000008000972bd */ /* 0x000fe400080e0000 */
[----:B------:R-:W2:Y:S01]  /*0870*/  POPC R9, UR8 ;  /* 0x0000000800097d09 */ /* 0x000ea20008000000 */
[----:B-1----:R-:W-:-:S04]  /*0880*/  UIADD3 UR4, UP0, UPT, UR4, 0x4, URZ ;  /* 0x0000000404047890 */ /* 0x002fc8000ff1e0ff */
[----:B------:R-:W-:Y:S02]  /*0890*/  UIADD3.X UR5, UPT, UPT, URZ, UR5, URZ, UP0, !UPT ;  /* 0x00000005ff057290 */ /* 0x000fe400087fe4ff */
[----:B------:R-:W-:-:S04]  /*08a0*/  IMAD.U32 R2, RZ, RZ, UR4 ;  /* 0x00000004ff027e24 */ /* 0x000fc8000f8e00ff */
[----:B------:R-:W-:Y:S01]  /*08b0*/  IMAD.U32 R3, RZ, RZ, UR5 ;  /* 0x00000005ff037e24 */ /* 0x000fe2000f8e00ff */
[----:B0-----:R-:W-:-:S13]  /*08c0*/  ISETP.EQ.U32.AND P0, PT, R0, UR9, PT ;  /* 0x0000000900007c0c */ /* 0x001fda000bf02070 */
[----:B--2---:R1:W-:Y:S01]  /*08d0*/  @P0 REDG.E.ADD.STRONG.GPU desc[UR6][R2.64], R9 ;  /* 0x000000090200098e */ /* 0x0043e2000c12e106 */
[----:B------:R-:W-:-:S07]  /*08e0*/  VIADD R7, R7, 0xffffffff ;  /* 0xffffffff07077836 */ /* 0x000fce0000000000 */
.L_x_4:
[----:B------:R-:W-:Y:S05]  /*08f0*/  BSYNC.RECONVERGENT B0 ;  /* 0x0000000000007941 */ /* 0x000fea0003800200 */
.L_x_2:
[----:B------:R-:W-:Y:S01]  /*0900*/  STG.E.U8 desc[UR6][R4.64], R7 ;  /* 0x0000000704007986 */ /* 0x000fe2000c101106 */
[----:B------:R-:W-:Y:S05]  /*0910*/  EXIT ;  /* 0x000000000000794d */ /* 0x000fea0003800000 */
.L_x_5:
[----:B------:R-:W-:-:S00]  /*0920*/  BRA `(.L_x_5) ;  /* 0xfffffffc00fc7947 */ /* 0x000fc0000383ffff */
[----:B------:R-:W-:-:S00]  /*0930*/  NOP ;  /* 0x0000000000007918 */ /* 0x000fc00000000000 */
        /* <DEDUP_REMOVED lines=12> */
.L_x_307:


//--------------------- .text._Z20update_matrix_kernelPaiiiiiPKiji --------------------------
	.section	.text._Z20update_matrix_kernelPaiiiiiPKiji,"ax",@progbits
	.align	128
        .global         _Z20update_matrix_kernelPaiiiiiPKiji
        .type           _Z20update_matrix_kernelPaiiiiiPKiji,@function
        .size           _Z20update_matrix_kernelPaiiiiiPKiji,(.L_x_308 - _Z20update_matrix_kernelPaiiiiiPKiji)
        .other          _Z20update_matrix_kernelPaiiiiiPKiji,@"STO_CUDA_ENTRY STV_DEFAULT"
_Z20update_matrix_kernelPaiiiiiPKiji:
.text._Z20update_matrix_kernelPaiiiiiPKiji:
[----:B------:R-:W-:Y:S01]  /*0000*/  LDC R1, c[0x0][0x37c] ;  /* 0x0000df00ff017b82 */ /* 0x000fe20000000800 */
[----:B------:R-:W0:Y:S07]  /*0010*/  S2R R0, SR_TID.X ;  /* 0x0000000000007919 */ /* 0x000e2e0000002100 */
[----:B------:R-:W0:Y:S08]  /*0020*/  S2UR UR4, SR_CTAID.X ;  /* 0x00000000000479c3 */ /* 0x000e300000002500 */
[----:B------:R-:W0:Y:S08]  /*0030*/  LDC R7, c[0x0][0x360] ;  /* 0x0000d800ff077b82 */ /* 0x000e300000000800 */
[----:B------:R-:W1:Y:S01]  /*0040*/  LDC.64 R2, c[0x0][0x388] ;  /* 0x0000e200ff027b82 */ /* 0x000e620000000a00 */
[----:B0-----:R-:W-:-:S02]  /*0050*/  IMAD R7, R7, UR4, R0 ;  /* 0x0000000407077c24 */ /* 0x001fc4000f8e0200 */
[----:B-1----:R-:W-:-:S05]  /*0060*/  IMAD R0, R3, R2, RZ ;  /* 0x0000000203007224 */ /* 0x002fca00078e02ff */
[----:B------:R-:W-:-:S13]  /*0070*/  ISETP.GE.AND P0, PT, R7, R0, PT ;  /* 0x000000000700720c */ /* 0x000fda0003f06270 */
[----:B------:R-:W-:Y:S05]  /*0080*/  @P0 EXIT ;  /* 0x000000000000094d */ /* 0x000fea0003800000 */
[----:B------:R-:W-:Y:S01]  /*0090*/  IABS R3, R2 ;  /* 0x0000000200037213 */ /* 0x000fe20000000000 */
[----:B------:R-:W0:Y:S01]  /*00a0*/  LDCU UR4, c[0x0][0x3a8] ;  /* 0x00007500ff0477ac */ /* 0x000e220008000800 */
[----:B------:R-:W-:Y:S01]  /*00b0*/  IABS R8, R7 ;  /* 0x0000000700087213 */ /* 0x000fe20000000000 */
[----:B------:R-:W-:Y:S01]  /*00c0*/  IMAD.MOV.U32 R13, RZ, RZ, RZ ;  /* 0x000000ffff0d7224 */ /* 0x000fe200078e00ff */
[----:B------:R-:W1:Y:S01]  /*00d0*/  I2F.RP R0, R3 ;  /* 0x0000000300007306 */ /* 0x000e620000209400 */
[----:B------:R-:W0:Y:S01]  /*00e0*/  LDCU UR5, c[0x0][0x398] ;  /* 0x00007300ff0577ac */ /* 0x000e220008000800 */
[----:B------:R-:W2:Y:S01]  /*00f0*/  LDCU.64 UR6, c[0x0][0x3a0] ;  /* 0x00007400ff0677ac */ /* 0x000ea20008000a00 */
[----:B------:R-:W3:Y:S05]  /*0100*/  LDCU.64 UR8, c[0x0][0x358] ;  /* 0x00006b00ff0877ac */ /* 0x000eea0008000a00 */
[----:B-1----:R-:W1:Y:S01]  /*0110*/  MUFU.RCP R0, R0 ;  /* 0x0000000000007308 */ /* 0x002e620000001000 */
[----:B0-----:R-:W-:-:S02]  /*0120*/  UIADD3 UR4, UPT, UPT, UR4, UR5, URZ ;  /* 0x0000000504047290 */ /* 0x001fc4000fffe0ff */
[----:B--2---:R-:W-:Y:S01]  /*0130*/  UIADD3 UR5, UP0, UPT, UR6, 0x8, URZ ;  /* 0x0000000806057890 */ /* 0x004fe2000ff1e0ff */
[----:B-1----:R-:W-:-:S04]  /*0140*/  VIADD R4, R0, 0xffffffe ;  /* 0x0ffffffe00047836 */ /* 0x002fc80000000000 */
[----:B------:R0:W1:Y:S02]  /*0150*/  F2I.FTZ.U32.TRUNC.NTZ R5, R4 ;  /* 0x0000000400057305 */ /* 0x000064000021f000 */
[----:B0-----:R-:W-:Y:S02]  /*0160*/  IMAD.MOV.U32 R4, RZ, RZ, RZ ;  /* 0x000000ffff047224 */ /* 0x001fe400078e00ff */
[----:B-1----:R-:W-:-:S04]  /*0170*/  IMAD.MOV R6, RZ, RZ, -R5 ;  /* 0x000000ffff067224 */ /* 0x002fc800078e0a05 */
[----:B------:R-:W-:-:S04]  /*0180*/  IMAD R9, R6, R3, RZ ;  /* 0x0000000306097224 */ /* 0x000fc800078e02ff */
[----:B------:R-:W-:-:S06]  /*0190*/  IMAD.HI.U32 R5, R5, R9, R4 ;  /* 0x0000000905057227 */ /* 0x000fcc00078e0004 */
[----:B------:R-:W-:Y:S02]  /*01a0*/  IMAD.HI.U32 R6, R5, R8, RZ ;  /* 0x0000000805067227 */ /* 0x000fe400078e00ff */
[----:B------:R-:W0:Y:S02]  /*01b0*/  LDC.64 R4, c[0x0][0x390] ;  /* 0x0000e400ff047b82 */ /* 0x000e240000000a00 */
[----:B------:R-:W-:-:S04]  /*01c0*/  IMAD.MOV R0, RZ, RZ, -R6 ;  /* 0x000000ffff007224 */ /* 0x000fc800078e0a06 */
[----:B------:R-:W-:-:S05]  /*01d0*/  IMAD R0, R3, R0, R8 ;  /* 0x0000000003007224 */ /* 0x000fca00078e0208 */
[----:B------:R-:W-:-:S13]  /*01e0*/  ISETP.GT.U32.AND P1, PT, R3, R0, PT ;  /* 0x000000000300720c */ /* 0x000fda0003f24070 */
[----:B------:R-:W-:Y:S02]  /*01f0*/  @!P1 IMAD.IADD R0, R0, 0x1, -R3 ;  /* 0x0000000100009824 */ /* 0x000fe400078e0a03 */
[----:B------:R-:W-:Y:S01]  /*0200*/  @!P1 VIADD R6, R6, 0x1 ;  /* 0x0000000106069836 */ /* 0x000fe20000000000 */
[----:B------:R-:W-:Y:S01]  /*0210*/  ISETP.NE.AND P1, PT, R2, RZ, PT ;  /* 0x000000ff0200720c */ /* 0x000fe20003f25270 */
[----:B0-----:R-:W-:Y:S01]  /*0220*/  VIADD R4, R4, UR4 ;  /* 0x0000000404047c36 */ /* 0x001fe20008000000 */
[----:B------:R-:W-:Y:S01]  /*0230*/  ISETP.GE.U32.AND P0, PT, R0, R3, PT ;  /* 0x000000030000720c */ /* 0x000fe20003f06070 */
[----:B------:R-:W-:Y:S01]  /*0240*/  VIADD R3, R5, UR4 ;  /* 0x0000000405037c36 */ /* 0x000fe20008000000 */
[----:B------:R-:W-:Y:S01]  /*0250*/  LOP3.LUT R0, R7, R2, RZ, 0x3c, !PT ;  /* 0x0000000207007212 */ /* 0x000fe200078e3cff */
[----:B------:R-:W-:-:S03]  /*0260*/  UIADD3.X UR4, UPT, UPT, URZ, UR7, URZ, UP0, !UPT ;  /* 0x00000007ff047290 */ /* 0x000fc600087fe4ff */
[----:B------:R-:W-:-:S03]  /*0270*/  ISETP.GE.AND P2, PT, R0, RZ, PT ;  /* 0x000000ff0000720c */ /* 0x000fc60003f46270 */
[----:B------:R-:W-:Y:S01]  /*0280*/  IMAD.U32 R5, RZ, RZ, UR4 ;  /* 0x00000004ff057e24 */ /* 0x000fe2000f8e00ff */
[----:B------:R-:W-:-:S03]  /*0290*/  UMOV UR4, URZ ;  /* 0x000000ff00047c82 */ /* 0x000fc60008000000 */
[----:B------:R-:W-:-:S06]  /*02a0*/  @P0 VIADD R6, R6, 0x1 ;  /* 0x0000000106060836 */ /* 0x000fcc0000000000 */
[----:B------:R-:W-:Y:S01]  /*02b0*/  @!P2 IMAD.MOV R6, RZ, RZ, -R6 ;  /* 0x000000ffff06a224 */ /* 0x000fe200078e0a06 */
[----:B------:R-:W-:-:S05]  /*02c0*/  @!P1 LOP3.LUT R6, RZ, R2, RZ, 0x33, !PT ;  /* 0x00000002ff069212 */ /* 0x000fca00078e33ff */
[----:B------:R-:W-:Y:S02]  /*02d0*/  IMAD.MOV R0, RZ, RZ, -R6 ;  /* 0x000000ffff007224 */ /* 0x000fe400078e0a06 */
[----:B------:R-:W-:Y:S02]  /*02e0*/  IMAD R3, R6, -0x61c88647, R3 ;  /* 0x9e3779b906037824 */ /* 0x000fe400078e0203 */
[----:B------:R-:W-:Y:S02]  /*02f0*/  IMAD R7, R2, R0, R7 ;  /* 0x0000000002077224 */ /* 0x000fe400078e0207 */
[----:B------:R-:W-:Y:S02]  /*0300*/  IMAD.MOV.U32 R0, RZ, RZ, RZ ;  /* 0x000000ffff007224 */ /* 0x000fe400078e00ff */
[----:B------:R-:W-:Y:S02]  /*0310*/  IMAD R4, R7, -0x61c88647, R4 ;  /* 0x9e3779b907047824 */ /* 0x000fe400078e0204 */
[----:B------:R-:W-:-:S02]  /*0320*/  IMAD.U32 R2, RZ, RZ, UR5 ;  /* 0x00000005ff027e24 */ /* 0x000fc4000f8e00ff */
[----:B------:R-:W-:Y:S02]  /*0330*/  VIADD R8, R3, 0x3 ;  /* 0x0000000303087836 */ /* 0x000fe40000000000 */
[----:B---3--:R-:W-:-:S07]  /*0340*/  VIADD R9, R4, 0x3 ;  /* 0x0000000304097836 */ /* 0x008fce0000000000 */
.L_x_9:
[----:B------:R-:W-:-:S05]  /*0350*/  IMAD.MOV.U32 R3, RZ, RZ, R5 ;  /* 0x000000ffff037224 */ /* 0x000fca00078e0005 */
[----:B------:R-:W2:Y:S04]  /*0360*/  LDG.E.CONSTANT R11, desc[UR8][R2.64] ;  /* 0x00000008020b7981 */ /* 0x000ea8000c1e9900 */
[----:B------:R-:W3:Y:S04]  /*0370*/  LDG.E.CONSTANT R17, desc[UR8][R2.64+-0x8] ;  /* 0xfffff80802117981 */ /* 0x000ee8000c1e9900 */
[----:B------:R-:W4:Y:S04]  /*0380*/  LDG.E.CONSTANT R12, desc[UR8][R2.64+-0x4] ;  /* 0xfffffc08020c7981 */ /* 0x000f28000c1e9900 */
[----:B------:R0:W5:Y:S01]  /*0390*/  LDG.E.CONSTANT R10, desc[UR8][R2.64+0x4] ;  /* 0x00000408020a7981 */ /* 0x000162000c1e9900 */
[----:B------:R-:W-:-:S02]  /*03a0*/  VIADD R4, R9, 0xffffffff ;  /* 0xffffffff09047836 */ /* 0x000fc40000000000 */
[----:B------:R-:W-:-:S03]  /*03b0*/  VIADD R14, R8, 0xffffffff ;  /* 0xffffffff080e7836 */ /* 0x000fc60000000000 */
[----:B------:R-:W-:Y:S02]  /*03c0*/  SHF.R.U32.HI R5, RZ, 0x10, R4 ;  /* 0x00000010ff057819 */ /* 0x000fe40000011604 */
[----:B------:R-:W-:Y:S02]  /*03d0*/  SHF.R.U32.HI R15, RZ, 0x10, R14 ;  /* 0x00000010ff0f7819 */ /* 0x000fe4000001160e */
[----:B------:R-:W-:Y:S02]  /*03e0*/  LOP3.LUT R5, R5, R4, RZ, 0x3c, !PT ;  /* 0x0000000405057212 */ /* 0x000fe400078e3cff */
[----:B------:R-:W-:-:S03]  /*03f0*/  LOP3.LUT R15, R15, R14, RZ, 0x3c, !PT ;  /* 0x0000000e0f0f7212 */ /* 0x000fc600078e3cff */
[----:B------:R-:W-:Y:S02]  /*0400*/  IMAD R5, R5, -0x7a143595, RZ ;  /* 0x85ebca6b05057824 */ /* 0x000fe400078e02ff */
[----:B------:R-:W-:-:S03]  /*0410*/  IMAD R15, R15, -0x7a143595, RZ ;  /* 0x85ebca6b0f0f7824 */ /* 0x000fc600078e02ff */
        /* <DEDUP_REMOVED lines=9> */
[----:B------:R-:W-:Y:S02]  /*04b0*/  LOP3.LUT R15, R15, R14, RZ, 0x3c, !PT ;  /* 0x0000000e0f0f7212 */ /* 0x000fe400078e3cff */
[----:B--2---:R-:W-:Y:S02]  /*04c0*/  ISETP.NE.AND P0, PT, R11, RZ, PT ;  /* 0x000000ff0b00720c */ /* 0x004fe40003f05270 */
[----:B---3--:R-:W-:-:S02]  /*04d0*/  ISETP.NE.AND P2, PT, R17, RZ, PT ;  /* 0x000000ff1100720c */ /* 0x008fc40003f45270 */
[----:B----4-:R-:W-:-:S09]  /*04e0*/  ISETP.NE.AND P1, PT, R12, RZ, PT ;  /* 0x000000ff0c00720c */ /* 0x010fd20003f25270 */
[----:B------:R-:W-:Y:S02]  /*04f0*/  @P0 LOP3.LUT R14, R5, 0x1, RZ, 0xc0, !PT ;  /* 0x00000001050e0812 */ /* 0x000fe400078ec0ff */
[----:B------:R-:W-:Y:S02]  /*0500*/  @P0 LOP3.LUT R4, R15, 0x1, RZ, 0xc0, !PT ;  /* 0x000000010f040812 */ /* 0x000fe400078ec0ff */
[----:B------:R-:W-:Y:S02]  /*0510*/  ISETP.NE.U32.AND P4, PT, R14, 0x1, P0 ;  /* 0x000000010e00780c */ /* 0x000fe40000785070 */
[----:B------:R-:W-:Y:S02]  /*0520*/  ISETP.NE.U32.AND P3, PT, R4, 0x1, P0 ;  /* 0x000000010400780c */ /* 0x000fe40000765070 */
[----:B------:R-:W-:Y:S02]  /*0530*/  @P0 SHF.R.U32.HI R15, RZ, 0x1, R15 ;  /* 0x00000001ff0f0819 */ /* 0x000fe4000001160f */
[----:B------:R-:W-:-:S02]  /*0540*/  @P0 SHF.R.U32.HI R14, RZ, 0x1, R5 ;  /* 0x00000001ff0e0819 */ /* 0x000fc40000011605 */
[----:B------:R-:W-:Y:S02]  /*0550*/  @P0 LOP3.LUT R15, R15, 0x1f, RZ, 0xc0, !PT ;  /* 0x0000001f0f0f0812 */ /* 0x000fe400078ec0ff */
[----:B------:R-:W-:-:S03]  /*0560*/  @P0 LOP3.LUT R14, R14, 0x1f, RZ, 0xc0, !PT ;  /* 0x0000001f0e0e0812 */ /* 0x000fc600078ec0ff */
[----:B------:R-:W-:Y:S02]  /*0570*/  @P0 IMAD.MOV R4, RZ, RZ, -R15 ;  /* 0x000000ffff040224 */ /* 0x000fe400078e0a0f */
[----:B------:R-:W-:Y:S02]  /*0580*/  @P0 IMAD.MOV R5, RZ, RZ, -R14 ;  /* 0x000000ffff050224 */ /* 0x000fe400078e0a0e */
[----:B------:R-:W-:Y:S02]  /*0590*/  @P3 IMAD.MOV.U32 R15, RZ, RZ, R4 ;  /* 0x000000ffff0f3224 */ /* 0x000fe400078e0004 */
[----:B------:R-:W-:Y:S01]  /*05a0*/  @P4 IMAD.MOV.U32 R14, RZ, RZ, R5 ;  /* 0x000000ffff0e4224 */ /* 0x000fe200078e0005 */
[----:B0-----:R-:W-:Y:S06]  /*05b0*/  @!P2 BRA `(.L_x_6) ;  /* 0x00000000009ca947 */ /* 0x001fec0003800000 */
[----:B------:R-:W-:Y:S01]  /*05c0*/  VIADD R16, R8, 0xfffffffd ;  /* 0xfffffffd08107836 */ /* 0x000fe20000000000 */
[----:B------:R-:W-:Y:S01]  /*05d0*/  SHF.R.S32.HI R21, RZ, 0x1f, R17 ;  /* 0x0000001fff157819 */ /* 0x000fe20000011411 */
        /* <DEDUP_REMOVED lines=17> */
[----:B------:R-:W-:Y:S02]  /*06f0*/  LOP3.LUT R4, R19, 0x1, RZ, 0xc0, !PT ;  /* 0x0000000113047812 */ /* 0x000fe400078ec0ff */
[----:B------:R-:W-:-:S02]  /*0700*/  LOP3.LUT R16, R5, 0x1, RZ, 0xc0, !PT ;  /* 0x0000000105107812 */ /* 0x000fc400078ec0ff */
[----:B------:R-:W-:Y:S02]  /*0710*/  SHF.R.U32.HI R19, RZ, 0x1, R19 ;  /* 0x00000001ff137819 */ /* 0x000fe40000011613 */
[----:B------:R-:W-:Y:S02]  /*0720*/  ISETP.NE.U32.AND P2, PT, R4, 0x1, PT ;  /* 0x000000010400780c */ /* 0x000fe40003f45070 */
[----:B------:R-:W-:Y:S02]  /*0730*/  ISETP.NE.U32.AND P3, PT, R16, 0x1, PT ;  /* 0x000000011000780c */ /* 0x000fe40003f65070 */
[----:B------:R-:W-:Y:S02]  /*0740*/  SHF.R.U32.HI R5, RZ, 0x1, R5 ;  /* 0x00000001ff057819 */ /* 0x000fe40000011605 */
[----:B------:R-:W-:Y:S01]  /*0750*/  LOP3.LUT R4, R19, 0x1f, RZ, 0xc0, !PT ;  /* 0x0000001f13047812 */ /* 0x000fe200078ec0ff */
[----:B------:R-:W-:Y:S01]  /*0760*/  IMAD.MOV.U32 R19, RZ, RZ, R13 ;  /* 0x000000ffff137224 */ /* 0x000fe200078e000d */
[----:B------:R-:W-:-:S03]  /*0770*/  LOP3.LUT R5, R5, 0x1f, RZ, 0xc0, !PT ;  /* 0x0000001f05057812 */ /* 0x000fc600078ec0ff */
[----:B------:R-:W-:Y:S02]  /*0780*/  IMAD.MOV R16, RZ, RZ, -R4 ;  /* 0x000000ffff107224 */ /* 0x000fe400078e0a04 */
[----:B------:R-:W-:Y:S02]  /*0790*/  IMAD.MOV R18, RZ, RZ, -R5 ;  /* 0x000000ffff127224 */ /* 0x000fe400078e0a05 */
[----:B------:R-:W-:Y:S02]  /*07a0*/  @P2 IMAD.MOV.U32 R4, RZ, RZ, R16 ;  /* 0x000000ffff042224 */ /* 0x000fe400078e0010 */
[----:B------:R-:W-:Y:S02]  /*07b0*/  @P3 IMAD.MOV.U32 R5, RZ, RZ, R18 ;  /* 0x000000ffff053224 */ /* 0x000fe400078e0012 */
[----:B------:R-:W-:Y:S02]  /*07c0*/  IMAD.MOV.U32 R18, RZ, RZ, R0 ;  /* 0x000000ffff127224 */ /* 0x000fe400078e0000 */
[----:B------:R-:W-:-:S04]  /*07d0*/  IMAD.WIDE R4, R4, R5, RZ ;  /* 0x0000000504047225 */ /* 0x000fc800078e02ff */
[----:B------:R-:W-:Y:S02]  /*07e0*/  IMAD R5, R5, R17, RZ ;  /* 0x0000001105057224 */ /* 0x000fe400078e02ff */
[----:B------:R-:W-:-:S04]  /*07f0*/  IMAD.WIDE.U32 R18, R17, R4, R18 ;  /* 0x0000000411127225 */ /* 0x000fc800078e0012 */
[----:B------:R-:W-:Y:S02]  /*0800*/  IMAD R5, R4, R21, R5 ;  /* 0x0000001504057224 */ /* 0x000fe400078e0205 */
[----:B------:R-:W-:Y:S02]  /*0810*/  IMAD.MOV.U32 R0, RZ, RZ, R18 ;  /* 0x000000ffff007224 */ /* 0x000fe400078e0012 */
[----:B------:R-:W-:-:S07]  /*0820*/  IMAD.IADD R13, R19, 0x1, R5 ;  /* 0x00000001130d7824 */ /* 0x000fce00078e0205 */
.L_x_6:
[----:B------:R-:W-:Y:S02]  /*0830*/  VIADD R17, R9, 0xfffffffe ;  /* 0xfffffffe09117836 */ /* 0x000fe40000000000 */
[----:B------:R-:W-:-:S04]  /*0840*/  @P0 IMAD.WIDE R4, R15, R14, RZ ;  /* 0x0000000e0f040225 */ /* 0x000fc800078e02ff */
[----:B------:R-:W-:Y:S01]  /*0850*/  VIADD R16, R8, 0xfffffffe ;  /* 0xfffffffe08107836 */ /* 0x000fe20000000000 */
[----:B------:R-:W-:Y:S06]  /*0860*/  @!P1 BRA `(.L_x_7) ;  /* 0x0000000000949947 */ /* 0x000fec0003800000 */
[----:B------:R-:W-:Y:S02]  /*0870*/  SHF.R.U32.HI R15, RZ, 0x10, R16 ;  /* 0x00000010ff0f7819 */ /* 0x000fe40000011610 */
[----:B------:R-:W-:Y:S02]  /*0880*/  SHF.R.U32.HI R14, RZ, 0x10, R17 ;  /* 0x00000010ff0e7819 */ /* 0x000fe40000011611 */
[----:B------:R-:W-:Y:S02]  /*0890*/  LOP3.LUT R15, R15, R16, RZ, 0x3c, !PT ;  /* 0x000000100f0f7212 */ /* 0x000fe400078e3cff */
[----:B------:R-:W-:Y:S02]  /*08a0*/  LOP3.LUT R14, R14, R17, RZ, 0x3c, !PT ;  /* 0x000000110e0e7212 */ /* 0x000fe400078e3cff */
[----:B------:R-:W-:Y:S01]  /*08b0*/  SHF.R.S32.HI R19, RZ, 0x1f, R12 ;  /* 0x0000001fff137819 */ /* 0x000fe2000001140c */
        /* <DEDUP_REMOVED lines=18> */
[----:B------:R-:W-:Y:S02]  /*09e0*/  LOP3.LUT R15, R16, 0x1f, RZ, 0xc0, !PT ;  /* 0x0000001f100f7812 */ /* 0x000fe400078ec0ff */
        /* <DEDUP_REMOVED lines=8> */
[----:B------:R-:W-:Y:S02]  /*0a70*/  IMAD.MOV.U32 R17, RZ, RZ, R13 ;  /* 0x000000ffff117224 */ /* 0x000fe400078e000d */
[----:B------:R-:W-:Y:S02]  /*0a80*/  IMAD R15, R14, R19, R15 ;  /* 0x000000130e0f7224 */ /* 0x000fe400078e020f */
[----:B------:R-:W-:-:S04]  /*0a90*/  IMAD.WIDE.U32 R12, R12, R14, R16 ;  /* 0x0000000e0c0c7225 */ /* 0x000fc800078e0010 */
[----:B------:R-:W-:Y:S02]  /*0aa0*/  IMAD.MOV.U32 R0, RZ, RZ, R12 ;  /* 0x000000ffff007224 */ /* 0x000fe400078e000c */
[----:B------:R-:W-:-:S07]  /*0ab0*/  IMAD.IADD R13, R13, 0x1, R15 ;  /* 0x000000010d0d7824 */ /* 0x000fce00078e020f */
.L_x_7:
[----:B-----5:R-:W-:Y:S01]  /*0ac0*/  ISETP.NE.AND P1, PT, R10, RZ, PT ;  /* 0x000000ff0a00720c */ /* 0x020fe20003f25270 */
[----:B------:R-:W-:Y:S01]  /*0ad0*/  @P0 IMAD R5, R5, R11, RZ ;  /* 0x0000000b05050224 */ /* 0x000fe200078e02ff */
[----:B------:R-:W-:Y:S01]  /*0ae0*/  @P0 SHF.R.S32.HI R17, RZ, 0x1f, R11 ;  /* 0x0000001fff110819 */ /* 0x000fe2000001140b */
[----:B------:R-:W-:Y:S01]  /*0af0*/  @P0 IMAD.MOV.U32 R12, RZ, RZ, R0 ;  /* 0x000000ffff0c0224 */ /* 0x000fe200078e0000 */
[----:B------:R-:W-:-:S03]  /*0b00*/  UIADD3 UR4, UPT, UPT, UR4, 0x4, URZ ;  /* 0x0000000404047890 */ /* 0x000fc6000fffe0ff */
[----:B------:R-:W-:Y:S01]  /*0b10*/  @P0 IMAD.WIDE.U32 R14, R11, R4, R12 ;  /* 0x000000040b0e0225 */ /* 0x000fe200078e000c */
[----:B------:R-:W-:-:S03]  /*0b20*/  UISETP.NE.AND UP0, UPT, UR4, 0x4000, UPT ;  /* 0x000040000400788c */ /* 0x000fc6000bf05270 */
[----:B------:R-:W-:Y:S02]  /*0b30*/  @P0 IMAD R5, R4, R17, R5 ;  /* 0x0000001104050224 */ /* 0x000fe400078e0205 */
[----:B------:R-:W-:Y:S02]  /*0b40*/  @P0 IMAD.MOV.U32 R0, RZ, RZ, R14 ;  /* 0x000000ffff000224 */ /* 0x000fe400078e000e */
[----:B------:R-:W-:Y:S01]  /*0b50*/  @P0 IMAD.IADD R13, R15, 0x1, R5 ;  /* 0x000000010f0d0824 */ /* 0x000fe200078e0205 */
        /* <DEDUP_REMOVED lines=37> */
.L_x_8:
[----:B------:R-:W-:Y:S01]  /*0db0*/  IADD3 R2, P0, PT, R2, 0x10, RZ ;  /* 0x0000001002027810 */ /* 0x000fe20007f1e0ff */
[----:B------:R-:W-:Y:S02]  /*0dc0*/  VIADD R8, R8, 0x4 ;  /* 0x0000000408087836 */ /* 0x000fe40000000000 */
[----:B------:R-:W-:Y:S02]  /*0dd0*/  VIADD R9, R9, 0x4 ;  /* 0x0000000409097836 */ /* 0x000fe40000000000 */
[----:B------:R-:W-:Y:S01]  /*0de0*/  IMAD.X R5, RZ, RZ, R3, P0 ;  /* 0x000000ffff057224 */ /* 0x000fe200000e0603 */
[----:B------:R-:W-:Y:S07]  /*0df0*/  BRA.U UP0, `(.L_x_9) ;  /* 0xfffffff500547547 */ /* 0x000fee000b83ffff */
[----:B------:R-:W0:Y:S01]  /*0e00*/  LDCU UR6, c[0x0][0x388] ;  /* 0x00007100ff0677ac */ /* 0x000e220008000800 */
[----:B------:R-:W1:Y:S01]  /*0e10*/  LDCU.64 UR4, c[0x0][0x380] ;  /* 0x00007000ff0477ac */ /* 0x000e620008000a00 */
[----:B------:R-:W2:Y:S01]  /*0e20*/  LDCU UR10, c[0x0][0x3ac] ;  /* 0x00007580ff0a77ac */ /* 0x000ea20008000800 */
[----:B0-----:R-:W-:-:S05]  /*0e30*/  IMAD R6, R6, UR6, R7 ;  /* 0x0000000606067c24 */ /* 0x001fca000f8e0207 */
[----:B-1----:R-:W-:-:S04]  /*0e40*/  IADD3 R2, P0, PT, R6, UR4, RZ ;  /* 0x0000000406027c10 */ /* 0x002fc8000ff1e0ff */
[----:B------:R-:W-:-:S05]  /*0e50*/  LEA.HI.X.SX32 R3, R6, UR5, 0x1, P0 ;  /* 0x0000000506037c11 */ /* 0x000fca00080f0eff */
[----:B------:R-:W3:Y:S01]  /*0e60*/  LDG.E.U8 R4, desc[UR8][R2.64] ;  /* 0x0000000802047981 */ /* 0x000ee2000c1e1100 */
[----:B--2---:R-:W-:Y:S02]  /*0e70*/  USHF.R.S32.HI UR4, URZ, 0x1f, UR10 ;  /* 0x0000001fff047899 */ /* 0x004fe4000801140a */
[----:B------:R-:W-:Y:S01]  /*0e80*/  ISETP.LE.U32.AND P1, PT, R0, UR10, PT ;  /* 0x0000000a00007c0c */ /* 0x000fe2000bf23070 */
[----:B------:R-:W-:Y:S01]  /*0e90*/  BSSY.RECONVERGENT B0, `(.L_x_10) ;  /* 0x0000023000007945 */ /* 0x000fe20003800200 */
[C---:B---3--:R-:W-:Y:S02]  /*0ea0*/  ISETP.NE.AND P0, PT, R4.reuse, 0x7f, PT ;  /* 0x0000007f0400780c */ /* 0x048fe40003f05270 */
        /* <DEDUP_REMOVED lines=14> */
.L_x_11:
        /* <DEDUP_REMOVED lines=19> */
.L_x_12:
[----:B------:R-:W-:Y:S05]  /*10c0*/  BSYNC.RECONVERGENT B0 ;  /* 0x0000000000007941 */ /* 0x000fea0003800200 */
.L_x_10:
[----:B------:R-:W-:Y:S01]  /*10d0*/  STG.E.U8 desc[UR8][R2.64], R7 ;  /* 0x0000000702007986 */ /* 0x000fe2000c101108 */
[----:B------:R-:W-:Y:S05]  /*10e0*/  EXIT ;  /* 0x000000000000794d */ /* 0x000fea0003800000 */
.L_x_13:
        /* <DEDUP_REMOVED lines=9> */
.L_x_308:


//--------------------- .text._Z21train_sequence_kernelPKhliPK8EggModelPaPij --------------------------
	.section	.text._Z21train_sequence_kernelPKhliPK8EggModelPaPij,"ax",@progbits
	.align	128
        .global         _Z21train_sequence_kernelPKhliPK8EggModelPaPij
        .type           _Z21train_sequence_kernelPKhliPK8EggModelPaPij,@function
        .size           _Z21train_sequence_kernelPKhliPK8EggModelPaPij,(.L_x_304 - _Z21train_sequence_kernelPKhliPK8EggModelPaPij)
        .other          _Z21train_sequence_kernelPKhliPK8EggModelPaPij,@"STO_CUDA_ENTRY STV_DEFAULT"
_Z21train_sequence_kernelPKhliPK8EggModelPaPij:
.text._Z21train_sequence_kernelPKhliPK8EggModelPaPij:
[----:B------:R-:W0:Y:S01]  /*0000*/  LDC R1, c[0x0][0x37c] ;  /* 0x0000df00ff017b82 */ /* 0x000e220000000800 */
[----:B------:R-:W1:Y:S07]  /*0010*/  S2R R0, SR_TID.X ;  /* 0x0000000000007919 */ /* 0x000e6e0000002100 */
[----:B------:R-:W2:Y:S01]  /*0020*/  S2UR UR4, SR_CTAID.X ;  /* 0x00000000000479c3 */ /* 0x000ea20000002500 */
[----:B0-----:R-:W-:-:S05]  /*0030*/  VIADD R1, R1, 0xffffffd0 ;  /* 0xffffffd001017836 */ /* 0x001fca0000000000 */
[----:B------:R-:W-:Y:S01]  /*0040*/  R2UR UR12, R1 ;  /* 0x00000000010c72ca */ /* 0x000fe200000e0000 */
[----:B--2---:R-:W-:Y:S01]  /*0050*/  USHF.L.U32 UR4, UR4, 0x3, URZ ;  /* 0x0000000304047899 */ /* 0x004fe200080006ff */
[----:B-1----:R-:W-:-:S05]  /*0060*/  SHF.R.U32.HI R3, RZ, 0x5, R0 ;  /* 0x00000005ff037819 */ /* 0x002fca0000011600 */
[----:B------:R-:W-:-:S04]  /*0070*/  LOP3.LUT R7, R3, UR4, RZ, 0xfc, !PT ;  /* 0x0000000403077c12 */ /* 0x000fc8000f8efcff */
[----:B------:R-:W-:-:S13]  /*0080*/  ISETP.GT.AND P0, PT, R7, 0x7fff, PT ;  /* 0x00007fff0700780c */ /* 0x000fda0003f04270 */
[----:B------:R-:W-:Y:S05]  /*0090*/  @P0 EXIT ;  /* 0x000000000000094d */ /* 0x000fea0003800000 */
[----:B------:R-:W0:Y:S01]  /*00a0*/  LDCU.64 UR4, c[0x0][0x3a0] ;  /* 0x00007400ff0477ac */ /* 0x000e220008000a00 */
[----:B------:R-:W-:Y:S01]  /*00b0*/  LOP3.LUT R20, R0, 0x1f, RZ, 0xc0, !PT ;  /* 0x0000001f00147812 */ /* 0x000fe200078ec0ff */
[----:B------:R-:W1:Y:S04]  /*00c0*/  LDCU.64 UR8, c[0x0][0x358] ;  /* 0x00006b00ff0877ac */ /* 0x000e680008000a00 */
[----:B------:R-:W-:Y:S01]  /*00d0*/  IMAD R0, R7, 0x400, R20 ;  /* 0x0000040007007824 */ /* 0x000fe200078e0214 */
[----:B------:R-:W2:Y:S04]  /*00e0*/  LDCU.64 UR6, c[0x0][0x388] ;  /* 0x00007100ff0677ac */ /* 0x000ea80008000a00 */
[----:B0-----:R-:W-:-:S04]  /*00f0*/  IADD3 R4, P0, PT, R0, UR4, RZ ;  /* 0x0000000400047c10 */ /* 0x001fc8000ff1e0ff */
[----:B------:R-:W-:-:S05]  /*0100*/  LEA.HI.X.SX32 R5, R0, UR5, 0x1, P0 ;  /* 0x0000000500057c11 */ /* 0x000fca00080f0eff */
[----:B-1----:R-:W3:Y:S04]  /*0110*/  LDG.E.U8 R6, desc[UR8][R4.64+0x1a0] ;  /* 0x0001a00804067981 */ /* 0x002ee8000c1e1100 */
[----:B------:R-:W3:Y:S04]  /*0120*/  LDG.E.U8 R11, desc[UR8][R4.64+0x180] ;  /* 0x00018008040b7981 */ /* 0x000ee8000c1e1100 */
[----:B------:R-:W4:Y:S04]  /*0130*/  LDG.E.U8 R8, desc[UR8][R4.64+0x160] ;  /* 0x0001600804087981 */ /* 0x000f28000c1e1100 */
[----:B------:R-:W4:Y:S04]  /*0140*/  LDG.E.U8 R13, desc[UR8][R4.64+0x140] ;  /* 0x00014008040d7981 */ /* 0x000f28000c1e1100 */
[----:B------:R-:W5:Y:S04]  /*0150*/  LDG.E.U8 R10, desc[UR8][R4.64+0x120] ;  /* 0x00012008040a7981 */ /* 0x000f68000c1e1100 */
        /* <DEDUP_REMOVED lines=26> */
[----:B------:R0:W5:Y:S01]  /*0300*/  LDG.E.U8 R39, desc[UR8][R4.64+0x2e0] ;  /* 0x0002e00804277981 */ /* 0x000162000c1e1100 */
[----:B--2---:R-:W-:-:S04]  /*0310*/  USHF.R.S32.HI UR4, URZ, 0x1f, UR7 ;  /* 0x0000001fff047899 */ /* 0x004fc80008011407 */
[----:B------:R-:W-:-:S04]  /*0320*/  ULEA.HI UR4, UP0, UR4, UR6, URZ, 0xe ;  /* 0x0000000604047291 */ /* 0x000fc8000f8170ff */
[----:B------:R-:W-:Y:S01]  /*0330*/  UIADD3.X UR5, UPT, UPT, URZ, UR7, URZ, UP0, !UPT ;  /* 0x00000007ff057290 */ /* 0x000fe200087fe4ff */
[----:B------:R-:W-:-:S03]  /*0340*/  LEA.HI R12, R7, R7, RZ, 0x1 ;  /* 0x00000007070c7211 */ /* 0x000fc600078f08ff */
[----:B------:R-:W-:Y:S01]  /*0350*/  USHF.R.S32.HI UR10, URZ, 0xe, UR5 ;  /* 0x0000000eff0a7899 */ /* 0x000fe20008011405 */
[----:B------:R-:W-:-:S05]  /*0360*/  SHF.R.S32.HI R12, RZ, 0x1, R12 ;  /* 0x00000001ff0c7819 */ /* 0x000fca000001140c */
[----:B------:R-:W-:-:S05]  /*0370*/  IMAD R7, R12, UR10, RZ ;  /* 0x0000000a0c077c24 */ /* 0x000fca000f8e02ff */
[----:B------:R-:W1:Y:S01]  /*0380*/  LDCU UR10, c[0x0][0x390] ;  /* 0x00007200ff0a77ac */ /* 0x000e620008000800 */
[----:B------:R-:W-:Y:S01]  /*0390*/  SHF.R.S32.HI R2, RZ, 0x1f, R12 ;  /* 0x0000001fff027819 */ /* 0x000fe2000001140c */
[----:B------:R-:W-:-:S06]  /*03a0*/  USHF.R.S64 UR4, UR4, 0xe, UR5 ;  /* 0x0000000e04047899 */ /* 0x000fcc0008001005 */
[----:B------:R-:W-:Y:S01]  /*03b0*/  IMAD R2, R2, UR4, R7 ;  /* 0x0000000402027c24 */ /* 0x000fe2000f8e0207 */
[----:B-1----:R-:W-:Y:S02]  /*03c0*/  USHF.R.S32.HI UR5, URZ, 0x1f, UR10 ;  /* 0x0000001fff057899 */ /* 0x002fe4000801140a */
[----:B------:R-:W-:-:S04]  /*03d0*/  UIADD3 UR6, UP0, UPT, UR6, -0x100, URZ ;  /* 0xffffff0006067890 */ /* 0x000fc8000ff1e0ff */
[----:B------:R-:W-:Y:S01]  /*03e0*/  UIADD3.X UR7, UPT, UPT, UR7, -0x1, URZ, UP0, !UPT ;  /* 0xffffffff07077890 */ /* 0x000fe200087fe4ff */
[----:B------:R-:W-:Y:S01]  /*03f0*/  BSSY.RECONVERGENT B0, `(.L_x_14) ;  /* 0x000003c000007945 */ /* 0x000fe20003800200 */
[----:B---3--:R-:W-:Y:S02]  /*0400*/  PRMT R7, R11, 0x3340, R6 ;  /* 0x000033400b077816 */ /* 0x008fe40000000006 */
[----:B----4-:R-:W-:Y:S02]  /*0410*/  PRMT R6, R13, 0x3340, R8 ;  /* 0x000033400d067816 */ /* 0x010fe40000000008 */
[----:B-----5:R-:W-:-:S04]  /*0420*/  PRMT R15, R15, 0x3340, R10 ;  /* 0x000033400f0f7816 */ /* 0x020fc8000000000a */
[----:B------:R-:W-:Y:S01]  /*0430*/  PRMT R6, R15, 0x5410, R6 ;  /* 0x000054100f067816 */ /* 0x000fe20000000006 */
[----:B------:R-:W-:Y:S01]  /*0440*/  IMAD.U32 R15, RZ, RZ, UR5 ;  /* 0x00000005ff0f7e24 */ /* 0x000fe2000f8e00ff */
[----:B0-----:R-:W-:Y:S01]  /*0450*/  PRMT R5, R17, 0x3340, R14 ;  /* 0x0000334011057816 */ /* 0x001fe2000000000e */
[----:B------:R-:W-:-:S04]  /*0460*/  IMAD.U32 R14, RZ, RZ, UR10 ;  /* 0x0000000aff0e7e24 */ /* 0x000fc8000f8e00ff */
[----:B------:R-:W-:Y:S01]  /*0470*/  IMAD.WIDE.U32 R14, R12, UR4, R14 ;  /* 0x000000040c0e7c25 */ /* 0x000fe2000f8e000e */
[----:B------:R-:W-:-:S03]  /*0480*/  PRMT R0, R9, 0x3340, R0 ;  /* 0x0000334009007816 */ /* 0x000fc60000000000 */
[----:B------:R-:W-:Y:S01]  /*0490*/  IMAD.IADD R2, R15, 0x1, R2 ;  /* 0x000000010f027824 */ /* 0x000fe200078e0202 */
[----:B------:R-:W-:Y:S02]  /*04a0*/  PRMT R7, R7, 0x5410, R0 ;  /* 0x0000541007077816 */ /* 0x000fe40000000000 */
[----:B------:R-:W-:-:S04]  /*04b0*/  PRMT R16, R19, 0x3340, R16 ;  /* 0x0000334013107816 */ /* 0x000fc80000000010 */
[----:B------:R-:W-:Y:S02]  /*04c0*/  PRMT R5, R16, 0x5410, R5 ;  /* 0x0000541010057816 */ /* 0x000fe40000000005 */
        /* <DEDUP_REMOVED lines=14> */
[----:B------:R-:W-:Y:S01]  /*05b0*/  PRMT R9, R9, 0x5410, R24 ;  /* 0x0000541009097816 */ /* 0x000fe20000000018 */
[----:B------:R0:W-:Y:S01]  /*05c0*/  STL.128 [R1], R4 ;  /* 0x0000000401007387 */ /* 0x0001e20000100c00 */
[----:B------:R-:W-:-:S03]  /*05d0*/  LOP3.LUT R0, R2, UR7, RZ, 0xfc, !PT ;  /* 0x0000000702007c12 */ /* 0x000fc6000f8efcff */
[----:B------:R0:W-:Y:S01]  /*05e0*/  STL.128 [R1+0x10], R8 ;  /* 0x0000100801007387 */ /* 0x0001e20000100c00 */
[----:B------:R-:W-:-:S13]  /*05f0*/  ISETP.NE.U32.AND P0, PT, R0, RZ, PT ;  /* 0x000000ff0000720c */ /* 0x000fda0003f05070 */
[----:B------:R-:W-:Y:S05]  /*0600*/  @P0 BRA `(.L_x_15) ;  /* 0x0000000000540947 */ /* 0x000fea0003800000 */
[----:B------:R-:W1:Y:S01]  /*0610*/  I2F.U32.RP R0, UR6 ;  /* 0x0000000600007d06 */ /* 0x000e620008209000 */
[----:B------:R-:W-:-:S07]  /*0620*/  ISETP.NE.U32.AND P1, PT, RZ, UR6, PT ;  /* 0x00000006ff007c0c */ /* 0x000fce000bf25070 */
[----:B-1----:R-:W0:Y:S02]  /*0630*/  MUFU.RCP R0, R0 ;  /* 0x0000000000007308 */ /* 0x002e240000001000 */
[----:B0-----:R-:W-:-:S06]  /*0640*/  VIADD R4, R0, 0xffffffe ;  /* 0x0ffffffe00047836 */ /* 0x001fcc0000000000 */
[----:B------:R0:W1:Y:S02]  /*0650*/  F2I.FTZ.U32.TRUNC.NTZ R5, R4 ;  /* 0x0000000400057305 */ /* 0x000064000021f000 */
[----:B0-----:R-:W-:Y:S02]  /*0660*/  IMAD.MOV.U32 R4, RZ, RZ, RZ ;  /* 0x000000ffff047224 */ /* 0x001fe400078e00ff */
[----:B-1----:R-:W-:-:S04]  /*0670*/  IMAD.MOV R7, RZ, RZ, -R5 ;  /* 0x000000ffff077224 */ /* 0x002fc800078e0a05 */
[----:B------:R-:W-:-:S04]  /*0680*/  IMAD R7, R7, UR6, RZ ;  /* 0x0000000607077c24 */ /* 0x000fc8000f8e02ff */
[----:B------:R-:W-:-:S06]  /*0690*/  IMAD.HI.U32 R5, R5, R7, R4 ;  /* 0x0000000705057227 */ /* 0x000fcc00078e0004 */
[----:B------:R-:W-:-:S04]  /*06a0*/  IMAD.HI.U32 R5, R5, R14, RZ ;  /* 0x0000000e05057227 */ /* 0x000fc800078e00ff */
[----:B------:R-:W-:-:S04]  /*06b0*/  IMAD.MOV R5, RZ, RZ, -R5 ;  /* 0x000000ffff057224 */ /* 0x000fc800078e0a05 */
[----:B------:R-:W-:Y:S02]  /*06c0*/  IMAD R14, R5, UR6, R14 ;  /* 0x00000006050e7c24 */ /* 0x000fe4000f8e020e */
[----:B------:R-:W-:-:S03]  /*06d0*/  IMAD.MOV.U32 R5, RZ, RZ, RZ ;  /* 0x000000ffff057224 */ /* 0x000fc600078e00ff */
[----:B------:R-:W-:-:S13]  /*06e0*/  ISETP.GE.U32.AND P0, PT, R14, UR6, PT ;  /* 0x000000060e007c0c */ /* 0x000fda000bf06070 */
[----:B------:R-:W-:-:S05]  /*06f0*/  @P0 VIADD R14, R14, -UR6 ;  /* 0x800000060e0e0c36 */ /* 0x000fca0008000000 */
[----:B------:R-:W-:-:S13]  /*0700*/  ISETP.GE.U32.AND P0, PT, R14, UR6, PT ;  /* 0x000000060e007c0c */ /* 0x000fda000bf06070 */
[----:B------:R-:W-:Y:S01]  /*0710*/  @P0 VIADD R14, R14, -UR6 ;  /* 0x800000060e0e0c36 */ /* 0x000fe20008000000 */
[----:B------:R-:W-:-:S05]  /*0720*/  @!P1 LOP3.LUT R14, RZ, UR6, RZ, 0x33, !PT ;  /* 0x00000006ff0e9c12 */ /* 0x000fca000f8e33ff */
[----:B------:R-:W-:-:S05]  /*0730*/  IMAD.MOV.U32 R4, RZ, RZ, R14 ;  /* 0x000000ffff047224 */ /* 0x000fca00078e000e */
[----:B------:R0:W-:Y:S01]  /*0740*/  STL.64 [R1+0x28], R4 ;  /* 0x0000280401007387 */ /* 0x0001e20000100a00 */
[----:B------:R-:W-:Y:S05]  /*0750*/  BRA `(.L_x_16) ;  /* 0x0000000000147947 */ /* 0x000fea0003800000 */
.L_x_15:
[----:B------:R-:W-:-:S07]  /*0760*/  MOV R0, 0x780 ;  /* 0x0000078000007802 */ /* 0x000fce0000000f00 */
[----:B0-----:R-:W-:Y:S05]  /*0770*/  CALL.REL.NOINC `($__internal_1_$__cuda_sm20_rem_s64) ;  /* 0x000001c400507944 */ /* 0x001fea0003c00000 */
[----:B------:R-:W-:Y:S02]  /*0780*/  IMAD.MOV.U32 R4, RZ, RZ, R2 ;  /* 0x000000ffff047224 */ /* 0x000fe400078e0002 */
[----:B------:R-:W-:-:S05]  /*0790*/  IMAD.MOV.U32 R5, RZ, RZ, R7 ;  /* 0x000000ffff057224 */ /* 0x000fca00078e0007 */
[----:B------:R1:W-:Y:S02]  /*07a0*/  STL.64 [R1+0x28], R4 ;  /* 0x0000280401007387 */ /* 0x0003e40000100a00 */
.L_x_16:
[----:B------:R-:W-:Y:S05]  /*07b0*/  BSYNC.RECONVERGENT B0 ;  /* 0x0000000000007941 */ /* 0x000fea0003800200 */
.L_x_14:
[----:B------:R-:W2:Y:S01]  /*07c0*/  S2UR UR5, SR_CgaCtaId ;  /* 0x00000000000579c3 */ /* 0x000ea20000008800 */
[----:B------:R3:W-:Y:S01]  /*07d0*/  STL [R1+0x24], RZ ;  /* 0x000024ff01007387 */ /* 0x0007e20000100800 */
[----:B------:R-:W4:Y:S01]  /*07e0*/  LDCU UR6, c[0x0][0x3b0] ;  /* 0x00007600ff0677ac */ /* 0x000f220008000800 */
[----:B------:R-:W-:Y:S01]  /*07f0*/  UMOV UR4, 0x400 ;  /* 0x0000040000047882 */ /* 0x000fe20000000000 */
[----:B----4-:R-:W-:Y:S01]  /*0800*/  VIADD R0, R12, UR6 ;  /* 0x000000060c007c36 */ /* 0x010fe20008000000 */
[----:B--2---:R-:W-:-:S06]  /*0810*/  ULEA UR4, UR5, UR4, 0x18 ;  /* 0x0000000405047291 */ /* 0x004fcc000f8ec0ff */
[----:B------:R-:W-:Y:S01]  /*0820*/  LEA R2, R3, UR4, 0xa ;  /* 0x0000000403027c11 */ /* 0x000fe2000f8e50ff */
[----:B---3--:R-:W-:-:S06]  /*0830*/  UMOV UR4, URZ ;  /* 0x000000ff00047c82 */ /* 0x008fcc0008000000 */
.L_x_127:
[----:B------:R-:W2:Y:S01]  /*0840*/  LDL.64 R6, [R1+0x28] ;  /* 0x0000280001067983 */ /* 0x000ea20000100a00 */
[----:B01----:R-:W2:Y:S01]  /*0850*/  LDC.64 R4, c[0x0][0x380] ;  /* 0x0000e000ff047b82 */ /* 0x003ea20000000a00 */
[----:B------:R-:W0:Y:S01]  /*0860*/  LDCU.64 UR6, c[0x0][0x398] ;  /* 0x00007300ff0677ac */ /* 0x000e220008000a00 */
[----:B------:R-:W1:Y:S01]  /*0870*/  S2R R8, SR_TID.X ;  /* 0x0000000000087919 */ /* 0x000e620000002100 */
[----:B------:R-:W-:Y:S01]  /*0880*/  NOP ;  /* 0x0000000000007918 */ /* 0x000fe20000000000 */
[----:B--2---:R-:W-:-:S04]  /*0890*/  IADD3 R4, P0, P1, R6, UR4, R4 ;  /* 0x0000000406047c10 */ /* 0x004fc8000f91e004 */
[----:B------:R-:W-:-:S05]  /*08a0*/  IADD3.X R5, PT, PT, R7, R5, RZ, P0, P1 ;  /* 0x0000000507057210 */ /* 0x000fca00007e24ff */
[----:B------:R2:W3:Y:S01]  /*08b0*/  LDG.E.U8.CONSTANT R3, desc[UR8][R4.64] ;  /* 0x0000000804037981 */ /* 0x0004e2000c1e9100 */
[----:B-1----:R-:W-:Y:S01]  /*08c0*/  LOP3.LUT P1, RZ, R8, 0x20, RZ, 0xc0, !PT ;  /* 0x0000002008ff7812 */ /* 0x002fe2000782c0ff */
[----:B------:R-:W-:Y:S01]  /*08d0*/  BSSY.RECONVERGENT B0, `(.L_x_17) ;  /* 0x00000ac000007945 */ /* 0x000fe20003800200 */
[----:B--2---:R-:W-:-:S05]  /*08e0*/  IMAD.MOV.U32 R5, RZ, RZ, -0x1 ;  /* 0xffffffffff057424 */ /* 0x004fca00078e00ff */
[----:B------:R-:W-:Y:S01]  /*08f0*/  SEL R5, R5, 0x1, P1 ;  /* 0x0000000105057807 */ /* 0x000fe20000800000 */
[----:B---3--:R-:W-:-:S05]  /*0900*/  IMAD R6, R3, -0x61c88647, R0 ;  /* 0x9e3779b903067824 */ /* 0x008fca00078e0200 */
        /* <DEDUP_REMOVED lines=11> */
[----:B------:R-:W-:Y:S02]  /*09c0*/  LOP3.LUT R7, R7, 0x1f, RZ, 0xc0, !PT ;  /* 0x0000001f07077812 */ /* 0x000fe400078ec0ff */
[----:B------:R-:W-:-:S09]  /*09d0*/  SEL R6, RZ, 0xffffffff, !P1 ;  /* 0xffffffffff067807 */ /* 0x000fd20004800000 */
[----:B------:R-:W-:-:S05]  /*09e0*/  @P0 IMAD.MOV R7, RZ, RZ, -R7 ;  /* 0x000000ffff070224 */ /* 0x000fca00078e0a07 */
[----:B------:R-:W-:-:S05]  /*09f0*/  SHF.R.S32.HI R4, RZ, 0x1f, R7 ;  /* 0x0000001fff047819 */ /* 0x000fca0000011407 */
[-C--:B------:R-:W-:Y:S02]  /*0a00*/  IMAD R8, R4, R5.reuse, RZ ;  /* 0x0000000504087224 */ /* 0x080fe400078e02ff */
[----:B------:R-:W-:-:S04]  /*0a10*/  IMAD.WIDE.U32 R4, R7, R5, RZ ;  /* 0x0000000507047225 */ /* 0x000fc800078e00ff */
[----:B------:R-:W-:-:S04]  /*0a20*/  IMAD R7, R7, R6, R8 ;  /* 0x0000000607077224 */ /* 0x000fc800078e0208 */
[----:B0-----:R-:W-:-:S07]  /*0a30*/  IMAD.IADD R6, R5, 0x1, R7 ;  /* 0x0000000105067824 */ /* 0x001fce00078e0207 */
.L_x_18:
[----:B------:R-:W-:-:S04]  /*0a40*/  IMAD R7, R20, 0x100, R3 ;  /* 0x0000010014077824 */ /* 0x000fc800078e0203 */
[C---:B------:R-:W-:Y:S01]  /*0a50*/  VIADD R14, R7.reuse, 0x2000 ;  /* 0x00002000070e7836 */ /* 0x040fe20000000000 */
[C---:B------:R-:W-:Y:S01]  /*0a60*/  IADD3 R12, P0, PT, R7.reuse, UR6, RZ ;  /* 0x00000006070c7c10 */ /* 0x040fe2000ff1e0ff */
[C---:B------:R-:W-:Y:S02]  /*0a70*/  VIADD R16, R7.reuse, 0x4000 ;  /* 0x0000400007107836 */ /* 0x040fe40000000000 */
[----:B------:R-:W-:Y:S01]  /*0a80*/  VIADD R7, R7, 0x6000 ;  /* 0x0000600007077836 */ /* 0x000fe20000000000 */
[----:B------:R-:W-:Y:S01]  /*0a90*/  IADD3 R14, P1, PT, R14, UR6, RZ ;  /* 0x000000060e0e7c10 */ /* 0x000fe2000ff3e0ff */
[----:B------:R-:W-:Y:S01]  /*0aa0*/  IMAD.X R13, RZ, RZ, UR7, P0 ;  /* 0x00000007ff0d7e24 */ /* 0x000fe200080e06ff */
[----:B------:R-:W-:Y:S02]  /*0ab0*/  IADD3 R16, P0, PT, R16, UR6, RZ ;  /* 0x0000000610107c10 */ /* 0x000fe4000ff1e0ff */
[----:B------:R-:W-:Y:S01]  /*0ac0*/  IADD3 R10, P2, PT, R7, UR6, RZ ;  /* 0x00000006070a7c10 */ /* 0x000fe2000ff5e0ff */
[----:B------:R-:W-:Y:S01]  /*0ad0*/  IMAD.X R15, RZ, RZ, UR7, P1 ;  /* 0x00000007ff0f7e24 */ /* 0x000fe200088e06ff */
[----:B------:R0:W2:Y:S01]  /*0ae0*/  LDG.E.U8.CONSTANT R7, desc[UR8][R12.64] ;  /* 0x000000080c077981 */ /* 0x0000a2000c1e9100 */
[----:B------:R-:W-:-:S02]  /*0af0*/  IMAD.X R17, RZ, RZ, UR7, P0 ;  /* 0x00000007ff117e24 */ /* 0x000fc400080e06ff */
[----:B------:R-:W-:Y:S01]  /*0b00*/  IMAD.X R11, RZ, RZ, UR7, P2 ;  /* 0x00000007ff0b7e24 */ /* 0x000fe200090e06ff */
[----:B------:R1:W3:Y:S04]  /*0b10*/  LDG.E.U8.CONSTANT R8, desc[UR8][R14.64] ;  /* 0x000000080e087981 */ /* 0x0002e8000c1e9100 */
[----:B------:R-:W4:Y:S04]  /*0b20*/  LDG.E.U8.CONSTANT R9, desc[UR8][R16.64] ;  /* 0x0000000810097981 */ /* 0x000f28000c1e9100 */
[----:B------:R5:W4:Y:S01]  /*0b30*/  LDG.E.U8.CONSTANT R10, desc[UR8][R10.64] ;  /* 0x000000080a0a7981 */ /* 0x000b22000c1e9100 */
[----:B------:R-:W-:-:S04]  /*0b40*/  IMAD R18, R20, -0x61c88647, R0 ;  /* 0x9e3779b914127824 */ /* 0x000fc800078e0200 */
[C---:B------:R-:W-:Y:S02]  /*0b50*/  VIADD R19, R18.reuse, 0x100 ;  /* 0x0000010012137836 */ /* 0x040fe40000000000 */
[C---:B------:R-:W-:Y:S02]  /*0b60*/  VIADD R21, R18.reuse, 0xc6ef3820 ;  /* 0xc6ef382012157836 */ /* 0x040fe40000000000 */
[C---:B------:R-:W-:Y:S02]  /*0b70*/  VIADD R22, R18.reuse, 0x8dde6f40 ;  /* 0x8dde6f4012167836 */ /* 0x040fe40000000000 */
[----:B------:R-:W-:Y:S01]  /*0b80*/  VIADD R23, R18, 0x54cda660 ;  /* 0x54cda66012177836 */ /* 0x000fe20000000000 */
[----:B------:R-:W-:Y:S02]  /*0b90*/  SHF.R.U32.HI R18, RZ, 0x10, R19 ;  /* 0x00000010ff127819 */ /* 0x000fe40000011613 */
[----:B0-----:R-:W-:Y:S02]  /*0ba0*/  SHF.R.U32.HI R12, RZ, 0x10, R21 ;  /* 0x00000010ff0c7819 */ /* 0x001fe40000011615 */
[----:B------:R-:W-:-:S02]  /*0bb0*/  SHF.R.U32.HI R13, RZ, 0x10, R22 ;  /* 0x00000010ff0d7819 */ /* 0x000fc40000011616 */
[----:B-1----:R-:W-:Y:S02]  /*0bc0*/  SHF.R.U32.HI R14, RZ, 0x10, R23 ;  /* 0x00000010ff0e7819 */ /* 0x002fe40000011617 */
[----:B------:R-:W-:Y:S02]  /*0bd0*/  LOP3.LUT R18, R18, R19, RZ, 0x3c, !PT ;  /* 0x0000001312127212 */ /* 0x000fe400078e3cff */
[----:B------:R-:W-:Y:S02]  /*0be0*/  LOP3.LUT R12, R12, R21, RZ, 0x3c, !PT ;  /* 0x000000150c0c7212 */ /* 0x000fe400078e3cff */
[----:B------:R-:W-:Y:S02]  /*0bf0*/  LOP3.LUT R13, R13, R22, RZ, 0x3c, !PT ;  /* 0x000000160d0d7212 */ /* 0x000fe400078e3cff */
[----:B------:R-:W-:Y:S01]  /*0c00*/  LOP3.LUT R23, R14, R23, RZ, 0x3c, !PT ;  /* 0x000000170e177212 */ /* 0x000fe200078e3cff */
[----:B------:R-:W-:Y:S02]  /*0c10*/  IMAD R18, R18, -0x7a143595, RZ ;  /* 0x85ebca6b12127824 */ /* 0x000fe400078e02ff */
[----:B------:R-:W-:-:S02]  /*0c20*/  IMAD R12, R12, -0x7a143595, RZ ;  /* 0x85ebca6b0c0c7824 */ /* 0x000fc400078e02ff */
[----:B------:R-:W-:Y:S02]  /*0c30*/  IMAD R14, R13, -0x7a143595, RZ ;  /* 0x85ebca6b0d0e7824 */ /* 0x000fe400078e02ff */
[----:B------:R-:W-:Y:S01]  /*0c40*/  IMAD R23, R23, -0x7a143595, RZ ;  /* 0x85ebca6b17177824 */ /* 0x000fe200078e02ff */
[----:B-----5:R-:W-:Y:S02]  /*0c50*/  SHF.R.U32.HI R11, RZ, 0xd, R18 ;  /* 0x0000000dff0b7819 */ /* 0x020fe40000011612 */
[----:B------:R-:W-:Y:S02]  /*0c60*/  SHF.R.U32.HI R13, RZ, 0xd, R12 ;  /* 0x0000000dff0d7819 */ /* 0x000fe4000001160c */
[----:B------:R-:W-:Y:S02]  /*0c70*/  SHF.R.U32.HI R15, RZ, 0xd, R14 ;  /* 0x0000000dff0f7819 */ /* 0x000fe4000001160e */
[----:B------:R-:W-:Y:S02]  /*0c80*/  SHF.R.U32.HI R16, RZ, 0xd, R23 ;  /* 0x0000000dff107819 */ /* 0x000fe40000011617 */
[----:B------:R-:W-:-:S02]  /*0c90*/  LOP3.LUT R11, R11, R18, RZ, 0x3c, !PT ;  /* 0x000000120b0b7212 */ /* 0x000fc400078e3cff */
[----:B------:R-:W-:Y:S02]  /*0ca0*/  LOP3.LUT R13, R13, R12, RZ, 0x3c, !PT ;  /* 0x0000000c0d0d7212 */ /* 0x000fe400078e3cff */
[----:B------:R-:W-:Y:S02]  /*0cb0*/  LOP3.LUT R15, R15, R14, RZ, 0x3c, !PT ;  /* 0x0000000e0f0f7212 */ /* 0x000fe400078e3cff */
[----:B------:R-:W-:Y:S01]  /*0cc0*/  LOP3.LUT R16, R16, R23, RZ, 0x3c, !PT ;  /* 0x0000001710107212 */ /* 0x000fe200078e3cff */
[----:B------:R-:W-:Y:S02]  /*0cd0*/  IMAD R11, R11, -0x3d4d51cb, RZ ;  /* 0xc2b2ae350b0b7824 */ /* 0x000fe400078e02ff */
[----:B------:R-:W-:Y:S02]  /*0ce0*/  IMAD R13, R13, -0x3d4d51cb, RZ ;  /* 0xc2b2ae350d0d7824 */ /* 0x000fe400078e02ff */
[----:B------:R-:W-:Y:S02]  /*0cf0*/  IMAD R15, R15, -0x3d4d51cb, RZ ;  /* 0xc2b2ae350f0f7824 */ /* 0x000fe400078e02ff */
[----:B------:R-:W-:Y:S01]  /*0d00*/  IMAD R17, R16, -0x3d4d51cb, RZ ;  /* 0xc2b2ae3510117824 */ /* 0x000fe200078e02ff */
[----:B------:R-:W-:-:S02]  /*0d10*/  SHF.R.U32.HI R12, RZ, 0x10, R11 ;  /* 0x00000010ff0c7819 */ /* 0x000fc4000001160b */
[----:B------:R-:W-:Y:S02]  /*0d20*/  SHF.R.U32.HI R14, RZ, 0x10, R13 ;  /* 0x00000010ff0e7819 */ /* 0x000fe4000001160d */
[----:B------:R-:W-:Y:S02]  /*0d30*/  SHF.R.U32.HI R16, RZ, 0x10, R15 ;  /* 0x00000010ff107819 */ /* 0x000fe4000001160f */
[----:B------:R-:W-:Y:S02]  /*0d40*/  SHF.R.U32.HI R18, RZ, 0x10, R17 ;  /* 0x00000010ff127819 */ /* 0x000fe40000011611 */
[----:B------:R-:W-:Y:S02]  /*0d50*/  LOP3.LUT R12, R12, R11, RZ, 0x3c, !PT ;  /* 0x0000000b0c0c7212 */ /* 0x000fe400078e3cff */
[----:B------:R-:W-:Y:S02]  /*0d60*/  LOP3.LUT R14, R14, R13, RZ, 0x3c, !PT ;  /* 0x0000000d0e0e7212 */ /* 0x000fe400078e3cff */
[----:B------:R-:W-:-:S02]  /*0d70*/  LOP3.LUT R16, R16, R15, RZ, 0x3c, !PT ;  /* 0x0000000f10107212 */ /* 0x000fc400078e3cff */
[----:B------:R-:W-:Y:S02]  /*0d80*/  LOP3.LUT R18, R18, R17, RZ, 0x3c, !PT ;  /* 0x0000001112127212 */ /* 0x000fe400078e3cff */
[----:B------:R-:W-:Y:S02]  /*0d90*/  LOP3.LUT R11, R12, 0x1, RZ, 0xc0, !PT ;  /* 0x000000010c0b7812 */ /* 0x000fe400078ec0ff */
[----:B------:R-:W-:Y:S02]  /*0da0*/  LOP3.LUT R13, R14, 0x1, RZ, 0xc0, !PT ;  /* 0x000000010e0d7812 */ /* 0x000fe400078ec0ff */
[----:B------:R-:W-:Y:S02]  /*0db0*/  LOP3.LUT R15, R16, 0x1, RZ, 0xc0, !PT ;  /* 0x00000001100f7812 */ /* 0x000fe400078ec0ff */
[----:B------:R-:W-:Y:S02]  /*0dc0*/  LOP3.LUT R17, R18, 0x1, RZ, 0xc0, !PT ;  /* 0x0000000112117812 */ /* 0x000fe400078ec0ff */
[----:B------:R-:W-:-:S02]  /*0dd0*/  ISETP.NE.U32.AND P0, PT, R11, 0x1, PT ;  /* 0x000000010b00780c */ /* 0x000fc40003f05070 */
[----:B------:R-:W-:Y:S02]  /*0de0*/  ISETP.NE.U32.AND P1, PT, R13, 0x1, PT ;  /* 0x000000010d00780c */ /* 0x000fe40003f25070 */
[----:B------:R-:W-:Y:S02]  /*0df0*/  ISETP.NE.U32.AND P2, PT, R15, 0x1, PT ;  /* 0x000000010f00780c */ /* 0x000fe40003f45070 */
[----:B------:R-:W-:Y:S02]  /*0e00*/  ISETP.NE.U32.AND P3, PT, R17, 0x1, PT ;  /* 0x000000011100780c */ /* 0x000fe40003f65070 */
[----:B------:R-:W-:Y:S02]  /*0e10*/  SHF.R.U32.HI R12, RZ, 0x1, R12 ;  /* 0x00000001ff0c7819 */ /* 0x000fe4000001160c */
[----:B------:R-:W-:Y:S02]  /*0e20*/  SHF.R.U32.HI R14, RZ, 0x1, R14 ;  /* 0x00000001ff0e7819 */ /* 0x000fe4000001160e */
[----:B------:R-:W-:-:S02]  /*0e30*/  SHF.R.U32.HI R16, RZ, 0x1, R16 ;  /* 0x00000001ff107819 */ /* 0x000fc40000011610 */
[----:B------:R-:W-:Y:S02]  /*0e40*/  SHF.R.U32.HI R18, RZ, 0x1, R18 ;  /* 0x00000001ff127819 */ /* 0x000fe40000011612 */
[----:B------:R-:W-:Y:S02]  /*0e50*/  LOP3.LUT R13, R12, 0x1f, RZ, 0xc0, !PT ;  /* 0x0000001f0c0d7812 */ /* 0x000fe400078ec0ff */
[----:B------:R-:W-:Y:S02]  /*0e60*/  LOP3.LUT R15, R14, 0x1f, RZ, 0xc0, !PT ;  /* 0x0000001f0e0f7812 */ /* 0x000fe400078ec0ff */
[----:B------:R-:W-:Y:S02]  /*0e70*/  LOP3.LUT R17, R16, 0x1f, RZ, 0xc0, !PT ;  /* 0x0000001f10117812 */ /* 0x000fe400078ec0ff */
[----:B------:R-:W-:Y:S01]  /*0e80*/  LOP3.LUT R19, R18, 0x1f, RZ, 0xc0, !PT ;  /* 0x0000001f12137812 */ /* 0x000fe200078ec0ff */
[----:B------:R-:W-:Y:S02]  /*0e90*/  @P0 IMAD.MOV R13, RZ, RZ, -R13 ;  /* 0x000000ffff0d0224 */ /* 0x000fe400078e0a0d */
[----:B------:R-:W-:-:S02]  /*0ea0*/  @P1 IMAD.MOV R15, RZ, RZ, -R15 ;  /* 0x000000ffff0f1224 */ /* 0x000fc400078e0a0f */
[----:B------:R-:W-:Y:S02]  /*0eb0*/  @P2 IMAD.MOV R17, RZ, RZ, -R17 ;  /* 0x000000ffff112224 */ /* 0x000fe400078e0a11 */
[----:B------:R-:W-:Y:S01]  /*0ec0*/  @P3 IMAD.MOV R19, RZ, RZ, -R19 ;  /* 0x000000ffff133224 */ /* 0x000fe200078e0a13 */
[----:B------:R-:W-:Y:S01]  /*0ed0*/  SHF.R.S32.HI R11, RZ, 0x1f, R13 ;  /* 0x0000001fff0b7819 */ /* 0x000fe2000001140d */
[C---:B------:R-:W-:Y:S01]  /*0ee0*/  IMAD R12, R6.reuse, R13, RZ ;  /* 0x0000000d060c7224 */ /* 0x040fe200078e02ff */
[----:B------:R-:W-:Y:S01]  /*0ef0*/  SHF.R.S32.HI R21, RZ, 0x1f, R15 ;  /* 0x0000001fff157819 */ /* 0x000fe2000001140f */
[C---:B------:R-:W-:Y:S01]  /*0f00*/  IMAD R14, R6.reuse, R15, RZ ;  /* 0x0000000f060e7224 */ /* 0x040fe200078e02ff */
[----:B------:R-:W-:Y:S01]  /*0f10*/  SHF.R.S32.HI R23, RZ, 0x1f, R17 ;  /* 0x0000001fff177819 */ /* 0x000fe20000011411 */
[C---:B------:R-:W-:Y:S01]  /*0f20*/  IMAD R16, R6.reuse, R17, RZ ;  /* 0x0000001106107224 */ /* 0x040fe200078e02ff */
[----:B------:R-:W-:Y:S01]  /*0f30*/  SHF.R.S32.HI R25, RZ, 0x1f, R19 ;  /* 0x0000001fff197819 */ /* 0x000fe20000011413 */
[----:B------:R-:W-:-:S02]  /*0f40*/  IMAD R18, R6, R19, RZ ;  /* 0x0000001306127224 */ /* 0x000fc400078e02ff */
[-C--:B------:R-:W-:Y:S02]  /*0f50*/  IMAD R11, R11, R4.reuse, R12 ;  /* 0x000000040b0b7224 */ /* 0x080fe400078e020c */
[-C--:B------:R-:W-:Y:S02]  /*0f60*/  IMAD R21, R21, R4.reuse, R14 ;  /* 0x0000000415157224 */ /* 0x080fe400078e020e */
[-C--:B------:R-:W-:Y:S02]  /*0f70*/  IMAD R27, R23, R4.reuse, R16 ;  /* 0x00000004171b7224 */ /* 0x080fe400078e0210 */
[----:B------:R-:W-:Y:S02]  /*0f80*/  IMAD R25, R25, R4, R18 ;  /* 0x0000000419197224 */ /* 0x000fe400078e0212 */
[----:B------:R-:W-:-:S04]  /*0f90*/  IMAD.WIDE.U32 R12, R4, R13, RZ ;  /* 0x0000000d040c7225 */ /* 0x000fc800078e00ff */
[----:B------:R-:W-:-:S04]  /*0fa0*/  IMAD.WIDE.U32 R14, R4, R15, RZ ;  /* 0x0000000f040e7225 */ /* 0x000fc800078e00ff */
[----:B------:R-:W-:-:S04]  /*0fb0*/  IMAD.WIDE.U32 R16, R4, R17, RZ ;  /* 0x0000001104107225 */ /* 0x000fc800078e00ff */
[----:B------:R-:W-:-:S04]  /*0fc0*/  IMAD.WIDE.U32 R18, R4, R19, RZ ;  /* 0x0000001304127225 */ /* 0x000fc800078e00ff */
[----:B------:R-:W-:Y:S02]  /*0fd0*/  IMAD.IADD R23, R13, 0x1, R11 ;  /* 0x000000010d177824 */ /* 0x000fe400078e020b */
[----:B------:R-:W-:Y:S02]  /*0fe0*/  IMAD.IADD R21, R15, 0x1, R21 ;  /* 0x000000010f157824 */ /* 0x000fe400078e0215 */
[----:B------:R-:W-:Y:S02]  /*0ff0*/  IMAD.IADD R15, R17, 0x1, R27 ;  /* 0x00000001110f7824 */ /* 0x000fe400078e021b */
[----:B------:R-:W-:Y:S01]  /*1000*/  IMAD.IADD R13, R19, 0x1, R25 ;  /* 0x00000001130d7824 */ /* 0x000fe200078e0219 */
[----:B------:R-:W-:Y:S02]  /*1010*/  SHF.R.S64 R22, R12, 0x8, R23 ;  /* 0x000000080c167819 */ /* 0x000fe40000001017 */
[----:B------:R-:W-:Y:S02]  /*1020*/  SHF.R.S64 R17, R14, 0x8, R21 ;  /* 0x000000080e117819 */ /* 0x000fe40000001015 */
[----:B------:R-:W-:-:S02]  /*1030*/  SHF.R.S64 R12, R16, 0x8, R15 ;  /* 0x00000008100c7819 */ /* 0x000fc4000000100f */
[----:B------:R-:W-:Y:S02]  /*1040*/  SHF.R.S64 R11, R18, 0x8, R13 ;  /* 0x00000008120b7819 */ /* 0x000fe4000000100d */
[----:B------:R-:W-:Y:S02]  /*1050*/  SHF.R.S32.HI R14, RZ, 0x8, R15 ;  /* 0x00000008ff0e7819 */ /* 0x000fe4000001140f */
[----:B------:R-:W-:Y:S02]  /*1060*/  SHF.R.S32.HI R18, RZ, 0x8, R23 ;  /* 0x00000008ff127819 */ /* 0x000fe40000011417 */
[----:B------:R-:W-:Y:S02]  /*1070*/  SHF.R.S32.HI R19, RZ, 0x8, R21 ;  /* 0x00000008ff137819 */ /* 0x000fe40000011415 */
[----:B------:R-:W-:Y:S02]  /*1080*/  SHF.R.S32.HI R13, RZ, 0x8, R13 ;  /* 0x00000008ff0d7819 */ /* 0x000fe4000001140d */
[----:B--2---:R-:W-:-:S02]  /*1090*/  PRMT R7, R7, 0x8880, RZ ;  /* 0x0000888007077816 */ /* 0x004fc400000000ff */
[----:B---3--:R-:W-:Y:S02]  /*10a0*/  PRMT R8, R8, 0x8880, RZ ;  /* 0x0000888008087816 */ /* 0x008fe400000000ff */
[----:B----4-:R-:W-:Y:S02]  /*10b0*/  PRMT R9, R9, 0x8880, RZ ;  /* 0x0000888009097816 */ /* 0x010fe400000000ff */
[----:B------:R-:W-:Y:S02]  /*10c0*/  PRMT R10, R10, 0x8880, RZ ;  /* 0x000088800a0a7816 */ /* 0x000fe400000000ff */
[----:B------:R-:W-:Y:S02]  /*10d0*/  IADD3 R16, P0, PT, R7, R22, RZ ;  /* 0x0000001607107210 */ /* 0x000fe40007f1e0ff */
[----:B------:R-:W-:Y:S02]  /*10e0*/  IADD3 R15, P1, PT, R8, R17, RZ ;  /* 0x00000011080f7210 */ /* 0x000fe40007f3e0ff */
[----:B------:R-:W-:-:S02]  /*10f0*/  IADD3 R12, P2, PT, R9, R12, RZ ;  /* 0x0000000c090c7210 */ /* 0x000fc40007f5e0ff */
[----:B------:R-:W-:Y:S02]  /*1100*/  IADD3 R11, P3, PT, R10, R11, RZ ;  /* 0x0000000b0a0b7210 */ /* 0x000fe40007f7e0ff */
[----:B------:R-:W-:Y:S02]  /*1110*/  LEA.HI.X.SX32 R17, R7, R18, 0x1, P0 ;  /* 0x0000001207117211 */ /* 0x000fe400000f0eff */
[----:B------:R-:W-:Y:S02]  /*1120*/  LEA.HI.X.SX32 R8, R8, R19, 0x1, P1 ;  /* 0x0000001308087211 */ /* 0x000fe400008f0eff */
[----:B------:R-:W-:Y:S02]  /*1130*/  LEA.HI.X.SX32 R9, R9, R14, 0x1, P2 ;  /* 0x0000000e09097211 */ /* 0x000fe400010f0eff */
[----:B------:R-:W-:Y:S02]  /*1140*/  LEA.HI.X.SX32 R7, R10, R13, 0x1, P3 ;  /* 0x0000000d0a077211 */ /* 0x000fe400018f0eff */
[----:B------:R-:W-:-:S02]  /*1150*/  ISETP.GT.U32.AND P1, PT, R15, -0x7f, PT ;  /* 0xffffff810f00780c */ /* 0x000fc40003f24070 */
[----:B------:R-:W-:Y:S02]  /*1160*/  ISETP.GT.U32.AND P0, PT, R16, -0x7f, PT ;  /* 0xffffff811000780c */ /* 0x000fe40003f04070 */
[----:B------:R-:W-:Y:S02]  /*1170*/  ISETP.GT.U32.AND P2, PT, R12, -0x7f, PT ;  /* 0xffffff810c00780c */ /* 0x000fe40003f44070 */
[----:B------:R-:W-:Y:S02]  /*1180*/  ISETP.GT.U32.AND P3, PT, R11, -0x7f, PT ;  /* 0xffffff810b00780c */ /* 0x000fe40003f64070 */
[----:B------:R-:W-:Y:S02]  /*1190*/  ISETP.GT.AND.EX P1, PT, R8, -0x1, PT, P1 ;  /* 0xffffffff0800780c */ /* 0x000fe40003f24310 */
[----:B------:R-:W-:Y:S02]  /*11a0*/  ISETP.GT.AND.EX P0, PT, R17, -0x1, PT, P0 ;  /* 0xffffffff1100780c */ /* 0x000fe40003f04300 */
[----:B------:R-:W-:-:S02]  /*11b0*/  ISETP.GT.AND.EX P2, PT, R9, -0x1, PT, P2 ;  /* 0xffffffff0900780c */ /* 0x000fc40003f44320 */
[----:B------:R-:W-:Y:S02]  /*11c0*/  ISETP.GT.AND.EX P3, PT, R7, -0x1, PT, P3 ;  /* 0xffffffff0700780c */ /* 0x000fe40003f64330 */
[----:B------:R-:W-:Y:S02]  /*11d0*/  SEL R14, R8, 0xffffffff, P1 ;  /* 0xffffffff080e7807 */ /* 0x000fe40000800000 */
[----:B------:R-:W-:Y:S02]  /*11e0*/  SEL R16, R16, 0xffffff81, P0 ;  /* 0xffffff8110107807 */ /* 0x000fe40000000000 */
[----:B------:R-:W-:Y:S02]  /*11f0*/  SEL R13, R15, 0xffffff81, P1 ;  /* 0xffffff810f0d7807 */ /* 0x000fe40000800000 */
[----:B------:R-:W-:Y:S02]  /*1200*/  SEL R10, R12, 0xffffff81, P2 ;  /* 0xffffff810c0a7807 */ /* 0x000fe40001000000 */
[----:B------:R-:W-:-:S02]  /*1210*/  SEL R8, R11, 0xffffff81, P3 ;  /* 0xffffff810b087807 */ /* 0x000fc40001800000 */
[----:B------:R-:W-:Y:S02]  /*1220*/  SEL R17, R17, 0xffffffff, P0 ;  /* 0xffffffff11117807 */ /* 0x000fe40000000000 */
[----:B------:R-:W-:Y:S02]  /*1230*/  SEL R9, R9, 0xffffffff, P2 ;  /* 0xffffffff09097807 */ /* 0x000fe40001000000 */
[----:B------:R-:W-:Y:S02]  /*1240*/  SEL R7, R7, 0xffffffff, P3 ;  /* 0xffffffff07077807 */ /* 0x000fe40001800000 */
[----:B------:R-:W-:Y:S02]  /*1250*/  ISETP.LT.U32.AND P0, PT, R16, 0x7f, PT ;  /* 0x0000007f1000780c */ /* 0x000fe40003f01070 */
[----:B------:R-:W-:Y:S02]  /*1260*/  ISETP.LT.U32.AND P1, PT, R13, 0x7f, PT ;  /* 0x0000007f0d00780c */ /* 0x000fe40003f21070 */
[----:B------:R-:W-:-:S02]  /*1270*/  ISETP.LT.U32.AND P2, PT, R10, 0x7f, PT ;  /* 0x0000007f0a00780c */ /* 0x000fc40003f41070 */
[----:B------:R-:W-:Y:S02]  /*1280*/  ISETP.LT.U32.AND P3, PT, R8, 0x7f, PT ;  /* 0x0000007f0800780c */ /* 0x000fe40003f61070 */
[----:B------:R-:W-:Y:S02]  /*1290*/  ISETP.LT.AND.EX P0, PT, R17, RZ, PT, P0 ;  /* 0x000000ff1100720c */ /* 0x000fe40003f01300 */
[----:B------:R-:W-:Y:S02]  /*12a0*/  ISETP.LT.AND.EX P1, PT, R14, RZ, PT, P1 ;  /* 0x000000ff0e00720c */ /* 0x000fe40003f21310 */
[----:B------:R-:W-:Y:S02]  /*12b0*/  ISETP.LT.AND.EX P2, PT, R9, RZ, PT, P2 ;  /* 0x000000ff0900720c */ /* 0x000fe40003f41320 */
[----:B------:R-:W-:Y:S01]  /*12c0*/  ISETP.LT.AND.EX P3, PT, R7, RZ, PT, P3 ;  /* 0x000000ff0700720c */ /* 0x000fe20003f61330 */
[----:B------:R-:W-:Y:S01]  /*12d0*/  IMAD.IADD R7, R2, 0x1, R20 ;  /* 0x0000000102077824 */ /* 0x000fe200078e0214 */
[----:B------:R-:W-:-:S02]  /*12e0*/  SEL R14, R16, 0x7f, P0 ;  /* 0x0000007f100e7807 */ /* 0x000fc40000000000 */
[----:B------:R-:W-:Y:S02]  /*12f0*/  SEL R12, R13, 0x7f, P1 ;  /* 0x0000007f0d0c7807 */ /* 0x000fe40000800000 */
[----:B------:R-:W-:Y:S02]  /*1300*/  SEL R10, R10, 0x7f, P2 ;  /* 0x0000007f0a0a7807 */ /* 0x000fe40001000000 */
[----:B------:R-:W-:Y:S01]  /*1310*/  SEL R8, R8, 0x7f, P3 ;  /* 0x0000007f08087807 */ /* 0x000fe20001800000 */
[----:B------:R0:W-:Y:S04]  /*1320*/  STS.U8 [R7], R14 ;  /* 0x0000000e07007388 */ /* 0x0001e80000000000 */
[----:B------:R0:W-:Y:S04]  /*1330*/  STS.U8 [R7+0x20], R12 ;  /* 0x0000200c07007388 */ /* 0x0001e80000000000 */
[----:B------:R0:W-:Y:S04]  /*1340*/  STS.U8 [R7+0x40], R10 ;  /* 0x0000400a07007388 */ /* 0x0001e80000000000 */
[----:B------:R0:W-:Y:S01]  /*1350*/  STS.U8 [R7+0x60], R8 ;  /* 0x0000600807007388 */ /* 0x0001e20000000000 */
[C---:B------:R-:W-:Y:S01]  /*1360*/  ISETP.GE.U32.AND P0, PT, R20.reuse, 0x80, PT ;  /* 0x000000801400780c */ /* 0x040fe20003f06070 */
[----:B------:R-:W-:-:S12]  /*1370*/  VIADD R20, R20, 0x80 ;  /* 0x0000008014147836 */ /* 0x000fd80000000000 */
[----:B0-----:R-:W-:Y:S05]  /*1380*/  @!P0 BRA `(.L_x_18) ;  /* 0xfffffff400ac8947 */ /* 0x001fea000383ffff */
[----:B------:R-:W-:Y:S05]  /*1390*/  BSYNC.RECONVERGENT B0 ;  /* 0x0000000000007941 */ /* 0x000fea0003800200 */
.L_x_17:
[----:B------:R-:W-:Y:S01]  /*13a0*/  NOP ;  /* 0x0000000000007918 */ /* 0x000fe20000000000 */
[----:B------:R-:W-:-:S05]  /*13b0*/  UMOV UR5, URZ ;  /* 0x000000ff00057c82 */ /* 0x000fca0008000000 */
.L_x_101:
[----:B0-----:R-:W0:Y:S01]  /*13c0*/  S2R R35, SR_TID.X ;  /* 0x0000000000237919 */ /* 0x001e220000002100 */
[----:B------:R-:W1:Y:S01]  /*13d0*/  LDCU.64 UR6, c[0x0][0x398] ;  /* 0x00007300ff0677ac */ /* 0x000e620008000a00 */
[----:B------:R-:W-:Y:S01]  /*13e0*/  BSSY.RECONVERGENT B0, `(.L_x_19) ;  /* 0x0000184000007945 */ /* 0x000fe20003800200 */
[----:B-1----:R-:W-:Y:S01]  /*13f0*/  UIMAD.WIDE.U32 UR6, UR5, 0x200, UR6 ;  /* 0x00000200050678a5 */ /* 0x002fe2000f8e0006 */
[----:B0-----:R-:W-:-:S05]  /*1400*/  LOP3.LUT R3, R35, 0x1f, RZ, 0xc0, !PT ;  /* 0x0000001f23037812 */ /* 0x001fca00078ec0ff */
[----:B------:R-:W-:Y:S02]  /*1410*/  IMAD.IADD R8, R3, 0x1, R2 ;  /* 0x0000000103087824 */ /* 0x000fe400078e0202 */
[----:B------:R-:W-:-:S03]  /*1420*/  IMAD.MOV.U32 R30, RZ, RZ, R3 ;  /* 0x000000ffff1e7224 */ /* 0x000fc600078e0003 */
[----:B------:R-:W0:Y:S04]  /*1430*/  LDS.S8 R5, [R8] ;  /* 0x0000000008057984 */ /* 0x000e280000000200 */
[----:B------:R-:W1:Y:S04]  /*1440*/  LDS.S8 R6, [R8+0x20] ;  /* 0x0000200008067984 */ /* 0x000e680000000200 */
[----:B------:R-:W2:Y:S04]  /*1450*/  LDS.S8 R7, [R8+0x40] ;  /* 0x0000400008077984 */ /* 0x000ea80000000200 */
[----:B------:R-:W3:Y:S04]  /*1460*/  LDS.S8 R21, [R8+0x60] ;  /* 0x0000600008157984 */ /* 0x000ee80000000200 */
[----:B------:R-:W4:Y:S04]  /*1470*/  LDS.S8 R26, [R8+0x80] ;  /* 0x00008000081a7984 */ /* 0x000f280000000200 */
[----:B------:R-:W5:Y:S04]  /*1480*/  LDS.S8 R27, [R8+0xa0] ;  /* 0x0000a000081b7984 */ /* 0x000f680000000200 */
[----:B------:R-:W5:Y:S04]  /*1490*/  LDS.S8 R28, [R8+0xc0] ;  /* 0x0000c000081c7984 */ /* 0x000f680000000200 */
[----:B------:R-:W5:Y:S01]  /*14a0*/  LDS.S8 R29, [R8+0xe0] ;  /* 0x0000e000081d7984 */ /* 0x000f620000000200 */
[----:B0-----:R-:W-:-:S02]  /*14b0*/  PRMT R4, R5, 0x9910, RZ ;  /* 0x0000991005047816 */ /* 0x001fc400000000ff */
[----:B-1----:R-:W-:Y:S02]  /*14c0*/  PRMT R9, R6, 0x9910, RZ ;  /* 0x0000991006097816 */ /* 0x002fe400000000ff */
[----:B------:R-:W-:Y:S02]  /*14d0*/  IABS R4, R4 ;  /* 0x0000000400047213 */ /* 0x000fe40000000000 */
[----:B--2---:R-:W-:Y:S02]  /*14e0*/  PRMT R10, R7, 0x9910, RZ ;  /* 0x00009910070a7816 */ /* 0x004fe400000000ff */
[----:B------:R-:W-:Y:S02]  /*14f0*/  IABS R9, R9 ;  /* 0x0000000900097213 */ /* 0x000fe40000000000 */
[----:B------:R-:W-:Y:S02]  /*1500*/  IABS R10, R10 ;  /* 0x0000000a000a7213 */ /* 0x000fe40000000000 */
[----:B------:R-:W-:-:S02]  /*1510*/  PRMT R4, R4, 0x7710, RZ ;  /* 0x0000771004047816 */ /* 0x000fc400000000ff */
[----:B------:R-:W-:Y:S02]  /*1520*/  PRMT R9, R9, 0x7710, RZ ;  /* 0x0000771009097816 */ /* 0x000fe400000000ff */
[----:B------:R-:W-:Y:S02]  /*1530*/  PRMT R10, R10, 0x7710, RZ ;  /* 0x000077100a0a7816 */ /* 0x000fe400000000ff */
[----:B------:R-:W-:Y:S02]  /*1540*/  LOP3.LUT R4, R4, 0xffff, RZ, 0xc0, !PT ;  /* 0x0000ffff04047812 */ /* 0x000fe400078ec0ff */
[----:B------:R-:W-:Y:S02]  /*1550*/  LOP3.LUT R9, R9, 0xffff, RZ, 0xc0, !PT ;  /* 0x0000ffff09097812 */ /* 0x000fe400078ec0ff */
[----:B------:R-:W-:Y:S02]  /*1560*/  LOP3.LUT R10, R10, 0xffff, RZ, 0xc0, !PT ;  /* 0x0000ffff0a0a7812 */ /* 0x000fe400078ec0ff */
[----:B---3--:R-:W-:-:S02]  /*1570*/  PRMT R11, R21, 0x9910, RZ ;  /* 0x00009910150b7816 */ /* 0x008fc400000000ff */
[----:B----4-:R-:W-:Y:S02]  /*1580*/  PRMT R12, R26, 0x9910, RZ ;  /* 0x000099101a0c7816 */ /* 0x010fe400000000ff */
[----:B------:R-:W-:Y:S02]  /*1590*/  IADD3 R10, P1, P2, R10, R4, R9 ;  /* 0x000000040a0a7210 */ /* 0x000fe40007a3e009 */
[----:B------:R-:W-:Y:S02]  /*15a0*/  IABS R4, R11 ;  /* 0x0000000b00047213 */ /* 0x000fe40000000000 */
[----:B------:R-:W-:Y:S02]  /*15b0*/  IABS R9, R12 ;  /* 0x0000000c00097213 */ /* 0x000fe40000000000 */
[----:B-----5:R-:W-:Y:S02]  /*15c0*/  PRMT R13, R27, 0x9910, RZ ;  /* 0x000099101b0d7816 */ /* 0x020fe400000000ff */
[----:B------:R-:W-:-:S02]  /*15d0*/  PRMT R11, R28, 0x9910, RZ ;  /* 0x000099101c0b7816 */ /* 0x000fc400000000ff */
[----:B------:R-:W-:Y:S02]  /*15e0*/  PRMT R4, R4, 0x7710, RZ ;  /* 0x0000771004047816 */ /* 0x000fe400000000ff */
[----:B------:R-:W-:Y:S02]  /*15f0*/  PRMT R9, R9, 0x7710, RZ ;  /* 0x0000771009097816 */ /* 0x000fe400000000ff */
[----:B------:R-:W-:Y:S02]  /*1600*/  PRMT R14, R29, 0x9910, RZ ;  /* 0x000099101d0e7816 */ /* 0x000fe400000000ff */
[----:B------:R-:W-:Y:S02]  /*1610*/  IABS R12, R13 ;  /* 0x0000000d000c7213 */ /* 0x000fe40000000000 */
[----:B------:R-:W-:Y:S02]  /*1620*/  IABS R11, R11 ;  /* 0x0000000b000b7213 */ /* 0x000fe40000000000 */
[----:B------:R-:W-:-:S02]  /*1630*/  LOP3.LUT R4, R4, 0xffff, RZ, 0xc0, !PT ;  /* 0x0000ffff04047812 */ /* 0x000fc400078ec0ff */
[----:B------:R-:W-:Y:S02]  /*1640*/  LOP3.LUT R9, R9, 0xffff, RZ, 0xc0, !PT ;  /* 0x0000ffff09097812 */ /* 0x000fe400078ec0ff */
[----:B------:R-:W-:Y:S02]  /*1650*/  IABS R14, R14 ;  /* 0x0000000e000e7213 */ /* 0x000fe40000000000 */
[----:B------:R-:W-:Y:S02]  /*1660*/  PRMT R12, R12, 0x7710, RZ ;  /* 0x000077100c0c7816 */ /* 0x000fe400000000ff */
[----:B------:R-:W-:Y:S02]  /*1670*/  PRMT R13, R11, 0x7710, RZ ;  /* 0x000077100b0d7816 */ /* 0x000fe400000000ff */
[----:B------:R-:W-:Y:S02]  /*1680*/  IADD3 R11, P3, P4, R9, R10, R4 ;  /* 0x0000000a090b7210 */ /* 0x000fe40007c7e004 */
[----:B------:R-:W-:-:S02]  /*1690*/  PRMT R10, R14, 0x7710, RZ ;  /* 0x000077100e0a7816 */ /* 0x000fc400000000ff */
[----:B------:R-:W-:Y:S02]  /*16a0*/  LOP3.LUT R4, R12, 0xffff, RZ, 0xc0, !PT ;  /* 0x0000ffff0c047812 */ /* 0x000fe400078ec0ff */
[----:B------:R-:W-:Y:S02]  /*16b0*/  LOP3.LUT R9, R13, 0xffff, RZ, 0xc0, !PT ;  /* 0x0000ffff0d097812 */ /* 0x000fe400078ec0ff */
[----:B------:R-:W-:Y:S02]  /*16c0*/  LOP3.LUT R10, R10, 0xffff, RZ, 0xc0, !PT ;  /* 0x0000ffff0a0a7812 */ /* 0x000fe400078ec0ff */
[----:B------:R-:W-:Y:S02]  /*16d0*/  IADD3 R9, P5, P6, R9, R11, R4 ;  /* 0x0000000b09097210 */ /* 0x000fe40007ebe004 */
[----:B------:R-:W-:Y:S02]  /*16e0*/  IADD3.X R14, PT, PT, RZ, RZ, RZ, P1, P2 ;  /* 0x000000ffff0e7210 */ /* 0x000fe40000fe44ff */
[----:B------:R-:W-:-:S02]  /*16f0*/  IADD3 R11, P0, PT, R10, R9, RZ ;  /* 0x000000090a0b7210 */ /* 0x000fc40007f1e0ff */
[----:B------:R-:W-:-:S03]  /*1700*/  IADD3.X R14, PT, PT, RZ, R14, RZ, P3, P4 ;  /* 0x0000000eff0e7210 */ /* 0x000fc60001fe84ff */
[----:B------:R-:W0:Y:S01]  /*1710*/  SHFL.DOWN PT, R4, R11, 0x10, 0x1f ;  /* 0x0a001f000b047f89 */ /* 0x000e2200000e0000 */
[----:B------:R-:W-:Y:S02]  /*1720*/  IADD3.X R14, PT, PT, RZ, R14, RZ, P5, P6 ;  /* 0x0000000eff0e7210 */ /* 0x000fe40002fec4ff */
[----:B0-----:R-:W-:-:S04]  /*1730*/  IADD3 R10, P1, PT, R4, R11, RZ ;  /* 0x0000000b040a7210 */ /* 0x001fc80007f3e0ff */
[----:B------:R-:W-:Y:S01]  /*1740*/  IADD3.X R14, PT, PT, RZ, RZ, R14, P1, P0 ;  /* 0x000000ffff0e7210 */ /* 0x000fe20000fe040e */
[----:B------:R-:W0:Y:S01]  /*1750*/  SHFL.DOWN PT, R4, R10, 0x8, 0x1f ;  /* 0x09001f000a047f89 */ /* 0x000e2200000e0000 */
[----:B------:R-:W-:-:S05]  /*1760*/  IADD3 R13, P0, PT, RZ, R10, RZ ;  /* 0x0000000aff0d7210 */ /* 0x000fca0007f1e0ff */
[----:B------:R-:W-:-:S05]  /*1770*/  IMAD.X R14, RZ, RZ, R14, P0 ;  /* 0x000000ffff0e7224 */ /* 0x000fca00000e060e */
[----:B------:R-:W1:Y:S01]  /*1780*/  SHFL.DOWN PT, R9, R14, 0x8, 0x1f ;  /* 0x09001f000e097f89 */ /* 0x000e6200000e0000 */
[----:B0-----:R-:W-:-:S04]  /*1790*/  IADD3 R13, P0, PT, R4, R13, RZ ;  /* 0x0000000d040d7210 */ /* 0x001fc80007f1e0ff */
[----:B------:R-:W-:Y:S01]  /*17a0*/  IADD3 R11, P1, PT, RZ, R13, RZ ;  /* 0x0000000dff0b7210 */ /* 0x000fe20007f3e0ff */
[----:B------:R-:W0:Y:S03]  /*17b0*/  SHFL.DOWN PT, R4, R13, 0x4, 0x1f ;  /* 0x08801f000d047f89 */ /* 0x000e2600000e0000 */
[----:B-1----:R-:W-:-:S05]  /*17c0*/  IADD3.X R16, PT, PT, R9, RZ, R14, P1, P0 ;  /* 0x000000ff09107210 */ /* 0x002fca0000fe040e */
        /* <DEDUP_REMOVED lines=11> */
[----:B0-----:R-:W-:-:S04]  /*1880*/  IADD3 R4, P1, P2, RZ, R11, R4 ;  /* 0x0000000bff047210 */ /* 0x001fc80007a3e004 */
[----:B------:R-:W-:Y:S02]  /*1890*/  ISETP.GT.U32.AND P0, PT, R4, 0x1, PT ;  /* 0x000000010400780c */ /* 0x000fe40003f04070 */
[----:B-1----:R-:W-:-:S04]  /*18a0*/  IADD3.X R9, PT, PT, R9, R14, RZ, P1, P2 ;  /* 0x0000000e09097210 */ /* 0x002fc80000fe44ff */
[----:B------:R-:W-:-:S04]  /*18b0*/  ISETP.GT.U32.AND.EX P0, PT, R9, RZ, PT, P0 ;  /* 0x000000ff0900720c */ /* 0x000fc80003f04100 */
[----:B------:R-:W-:Y:S01]  /*18c0*/  SEL R12, R9, RZ, P0 ;  /* 0x000000ff090c7207 */ /* 0x000fe20000000000 */
[----:B------:R-:W-:Y:S01]  /*18d0*/  IMAD.U32 R9, RZ, RZ, UR5 ;  /* 0x00000005ff097e24 */ /* 0x000fe2000f8e00ff */
[----:B------:R-:W-:Y:S02]  /*18e0*/  SEL R10, R4, 0x1, P0 ;  /* 0x00000001040a7807 */ /* 0x000fe40000000000 */
[--C-:B------:R-:W-:Y:S02]  /*18f0*/  SHF.R.S32.HI R13, RZ, 0x1f, R12.reuse ;  /* 0x0000001fff0d7819 */ /* 0x100fe4000001140c */
[----:B------:R-:W-:Y:S02]  /*1900*/  IADD3 R4, P2, PT, R10, 0xff, RZ ;  /* 0x000000ff0a047810 */ /* 0x000fe40007f5e0ff */
[----:B------:R-:W-:Y:S02]  /*1910*/  LEA.HI R13, P1, R13, R10, RZ, 0x8 ;  /* 0x0000000a0d0d7211 */ /* 0x000fe400078340ff */
[----:B------:R-:W-:Y:S01]  /*1920*/  ISETP.GE.U32.AND P0, PT, R4, 0x1ff, PT ;  /* 0x000001ff0400780c */ /* 0x000fe20003f06070 */
[----:B------:R-:W-:-:S02]  /*1930*/  IMAD.X R10, RZ, RZ, R12, P2 ;  /* 0x000000ffff0a7224 */ /* 0x000fc400010e060c */
[----:B------:R-:W-:Y:S02]  /*1940*/  IMAD.X R12, RZ, RZ, R12, P1 ;  /* 0x000000ffff0c7224 */ /* 0x000fe400008e060c */
[----:B------:R-:W-:Y:S01]  /*1950*/  IMAD R4, R9, 0x64, R0 ;  /* 0x0000006409047824 */ /* 0x000fe200078e0200 */
[----:B------:R-:W-:Y:S02]  /*1960*/  ISETP.GE.U32.AND.EX P0, PT, R10, RZ, PT, P0 ;  /* 0x000000ff0a00720c */ /* 0x000fe40003f06100 */
[--C-:B------:R-:W-:Y:S01]  /*1970*/  SHF.R.S64 R13, R13, 0x8, R12.reuse ;  /* 0x000000080d0d7819 */ /* 0x100fe2000000100c */
[----:B------:R-:W-:Y:S01]  /*1980*/  VIADD R20, R4, 0x9 ;  /* 0x0000000904147836 */ /* 0x000fe20000000000 */
[----:B------:R-:W-:Y:S02]  /*1990*/  SHF.R.S32.HI R12, RZ, 0x8, R12 ;  /* 0x00000008ff0c7819 */ /* 0x000fe4000001140c */
[----:B------:R-:W-:Y:S02]  /*19a0*/  SEL R13, R13, 0x1, P0 ;  /* 0x000000010d0d7807 */ /* 0x000fe40000000000 */
[----:B------:R-:W-:-:S07]  /*19b0*/  SEL R12, R12, RZ, P0 ;  /* 0x000000ff0c0c7207 */ /* 0x000fce0000000000 */
.L_x_32:
[----:B------:R-:W-:-:S05]  /*19c0*/  IADD3 R24, P0, PT, R30, UR6, RZ ;  /* 0x000000061e187c10 */ /* 0x000fca000ff1e0ff */
[----:B------:R-:W-:-:S05]  /*19d0*/  IMAD.X R25, RZ, RZ, UR7, P0 ;  /* 0x00000007ff197e24 */ /* 0x000fca00080e06ff */
[----:B------:R-:W2:Y:S01]  /*19e0*/  LDG.E.U8.CONSTANT R14, desc[UR8][R24.64+0x320800] ;  /* 0x32080008180e7981 */ /* 0x000ea2000c1e9100 */
[----:B------:R-:W-:Y:S01]  /*19f0*/  IMAD R31, R30, -0x61c88647, R20 ;  /* 0x9e3779b91e1f7824 */ /* 0x000fe200078e0214 */
[----:B------:R-:W-:Y:S01]  /*1a00*/  LOP3.LUT P1, RZ, R35, 0x20, RZ, 0xc0, !PT ;  /* 0x0000002023ff7812 */ /* 0x000fe2000782c0ff */
[----:B0-----:R-:W-:Y:S01]  /*1a10*/  IMAD.IADD R32, R2, 0x1, R30 ;  /* 0x0000000102207824 */ /* 0x001fe200078e021e */
[----:B------:R-:W-:Y:S01]  /*1a20*/  BSSY.RECONVERGENT B1, `(.L_x_20) ;  /* 0x0000041000017945 */ /* 0x000fe20003800200 */
[----:B------:R-:W-:Y:S01]  /*1a30*/  IMAD.MOV.U32 R15, RZ, RZ, -0x1 ;  /* 0xffffffffff0f7424 */ /* 0x000fe200078e00ff */
[----:B------:R-:W-:Y:S02]  /*1a40*/  SHF.R.U32.HI R10, RZ, 0x10, R31 ;  /* 0x00000010ff0a7819 */ /* 0x000fe4000001161f */
[----:B------:R-:W0:Y:S01]  /*1a50*/  LDS.S8 R16, [R32] ;  /* 0x0000000020107984 */ /* 0x000e220000000200 */
[C---:B------:R-:W-:Y:S01]  /*1a60*/  ISETP.GE.U32.AND P5, PT, R30.reuse, 0x80, PT ;  /* 0x000000801e00780c */ /* 0x040fe20003fa6070 */
[----:B------:R-:W-:Y:S01]  /*1a70*/  VIADD R30, R30, 0x80 ;  /* 0x000000801e1e7836 */ /* 0x000fe20000000000 */
[----:B------:R-:W-:-:S02]  /*1a80*/  LOP3.LUT R10, R10, R31, RZ, 0x3c, !PT ;  /* 0x0000001f0a0a7212 */ /* 0x000fc400078e3cff */
[----:B------:R-:W-:-:S03]  /*1a90*/  SEL R15, R15, 0x1, P1 ;  /* 0x000000010f0f7807 */ /* 0x000fc60000800000 */
        /* <DEDUP_REMOVED lines=13> */
[----:B------:R-:W-:-:S04]  /*1b70*/  IMAD R18, R18, R15, RZ ;  /* 0x0000000f12127224 */ /* 0x000fc800078e02ff */
[C---:B------:R-:W-:Y:S02]  /*1b80*/  IMAD R17, R10.reuse, R9, R18 ;  /* 0x000000090a117224 */ /* 0x040fe400078e0212 */
[----:B------:R-:W-:-:S04]  /*1b90*/  IMAD.WIDE.U32 R10, R10, R15, RZ ;  /* 0x0000000f0a0a7225 */ /* 0x000fc800078e00ff */
[----:B------:R-:W-:-:S05]  /*1ba0*/  IMAD.IADD R17, R11, 0x1, R17 ;  /* 0x000000010b117824 */ /* 0x000fca00078e0211 */
[----:B------:R-:W-:Y:S02]  /*1bb0*/  SHF.R.S64 R10, R10, 0x2, R17 ;  /* 0x000000020a0a7819 */ /* 0x000fe40000001011 */
[----:B--2---:R-:W-:-:S05]  /*1bc0*/  PRMT R14, R14, 0x8880, RZ ;  /* 0x000088800e0e7816 */ /* 0x004fca00000000ff */
[----:B------:R-:W-:Y:S01]  /*1bd0*/  IMAD.MOV.U32 R11, RZ, RZ, R14 ;  /* 0x000000ffff0b7224 */ /* 0x000fe200078e000e */
[----:B------:R-:W-:-:S04]  /*1be0*/  SHF.R.S32.HI R14, RZ, 0x2, R17 ;  /* 0x00000002ff0e7819 */ /* 0x000fc80000011411 */
[----:B------:R-:W-:-:S04]  /*1bf0*/  IADD3 R17, P0, PT, R11, R10, RZ ;  /* 0x0000000a0b117210 */ /* 0x000fc80007f1e0ff */
[----:B------:R-:W-:Y:S02]  /*1c00*/  LEA.HI.X.SX32 R11, R11, R14, 0x1, P0 ;  /* 0x0000000e0b0b7211 */ /* 0x000fe400000f0eff */
[----:B0-----:R-:W-:-:S03]  /*1c10*/  SHF.R.S32.HI R14, RZ, 0x1f, R16 ;  /* 0x0000001fff0e7819 */ /* 0x001fc60000011410 */
[-C--:B------:R-:W-:Y:S02]  /*1c20*/  IMAD R18, R11, R16.reuse, RZ ;  /* 0x000000100b127224 */ /* 0x080fe400078e02ff */
[----:B------:R-:W-:-:S04]  /*1c30*/  IMAD.WIDE.U32 R10, R17, R16, RZ ;  /* 0x00000010110a7225 */ /* 0x000fc800078e00ff */
[----:B------:R-:W-:-:S04]  /*1c40*/  IMAD R17, R14, R17, R18 ;  /* 0x000000110e117224 */ /* 0x000fc800078e0212 */
[----:B------:R-:W-:-:S05]  /*1c50*/  IMAD.IADD R17, R11, 0x1, R17 ;  /* 0x000000010b117824 */ /* 0x000fca00078e0211 */
[----:B------:R-:W-:-:S04]  /*1c60*/  LOP3.LUT R14, R17, R12, RZ, 0xfc, !PT ;  /* 0x0000000c110e7212 */ /* 0x000fc800078efcff */
[----:B------:R-:W-:-:S13]  /*1c70*/  ISETP.NE.U32.AND P0, PT, R14, RZ, PT ;  /* 0x000000ff0e00720c */ /* 0x000fda0003f05070 */
[----:B------:R-:W-:Y:S05]  /*1c80*/  @P0 BRA `(.L_x_21) ;  /* 0x0000000000500947 */ /* 0x000fea0003800000 */
[----:B------:R-:W0:Y:S01]  /*1c90*/  I2F.U32.RP R11, R13 ;  /* 0x0000000d000b7306 */ /* 0x000e220000209000 */
[----:B------:R-:W-:-:S07]  /*1ca0*/  ISETP.NE.U32.AND P2, PT, R13, RZ, PT ;  /* 0x000000ff0d00720c */ /* 0x000fce0003f45070 */
[----:B0-----:R-:W0:Y:S02]  /*1cb0*/  MUFU.RCP R11, R11 ;  /* 0x0000000b000b7308 */ /* 0x001e240000001000 */
[----:B0-----:R-:W-:-:S06]  /*1cc0*/  VIADD R16, R11, 0xffffffe ;  /* 0x0ffffffe0b107836 */ /* 0x001fcc0000000000 */
[----:B------:R0:W1:Y:S02]  /*1cd0*/  F2I.FTZ.U32.TRUNC.NTZ R17, R16 ;  /* 0x0000001000117305 */ /* 0x000064000021f000 */
[----:B0-----:R-:W-:Y:S02]  /*1ce0*/  IMAD.MOV.U32 R16, RZ, RZ, RZ ;  /* 0x000000ffff107224 */ /* 0x001fe400078e00ff */
[----:B-1----:R-:W-:-:S04]  /*1cf0*/  IMAD.MOV R14, RZ, RZ, -R17 ;  /* 0x000000ffff0e7224 */ /* 0x002fc800078e0a11 */
[----:B------:R-:W-:-:S04]  /*1d00*/  IMAD R19, R14, R13, RZ ;  /* 0x0000000d0e137224 */ /* 0x000fc800078e02ff */
[----:B------:R-:W-:-:S06]  /*1d10*/  IMAD.HI.U32 R17, R17, R19, R16 ;  /* 0x0000001311117227 */ /* 0x000fcc00078e0010 */
[----:B------:R-:W-:-:S04]  /*1d20*/  IMAD.HI.U32 R16, R17, R10, RZ ;  /* 0x0000000a11107227 */ /* 0x000fc800078e00ff */
[----:B------:R-:W-:Y:S02]  /*1d30*/  IMAD.MOV R14, RZ, RZ, -R16 ;  /* 0x000000ffff0e7224 */ /* 0x000fe400078e0a10 */
[----:B------:R-:W-:Y:S02]  /*1d40*/  IMAD.MOV.U32 R17, RZ, RZ, RZ ;  /* 0x000000ffff117224 */ /* 0x000fe400078e00ff */
[----:B------:R-:W-:-:S05]  /*1d50*/  IMAD R10, R13, R14, R10 ;  /* 0x0000000e0d0a7224 */ /* 0x000fca00078e020a */
[----:B------:R-:W-:-:S13]  /*1d60*/  ISETP.GE.U32.AND P0, PT, R10, R13, PT ;  /* 0x0000000d0a00720c */ /* 0x000fda0003f06070 */
[----:B------:R-:W-:Y:S02]  /*1d70*/  @P0 IMAD.IADD R10, R10, 0x1, -R13 ;  /* 0x000000010a0a0824 */ /* 0x000fe400078e0a0d */
[----:B------:R-:W-:-:S03]  /*1d80*/  @P0 VIADD R16, R16, 0x1 ;  /* 0x0000000110100836 */ /* 0x000fc60000000000 */
[----:B------:R-:W-:-:S13]  /*1d90*/  ISETP.GE.U32.AND P1, PT, R10, R13, PT ;  /* 0x0000000d0a00720c */ /* 0x000fda0003f26070 */
[----:B------:R-:W-:Y:S01]  /*1da0*/  @P1 VIADD R16, R16, 0x1 ;  /* 0x0000000110101836 */ /* 0x000fe20000000000 */
[----:B------:R-:W-:Y:S01]  /*1db0*/  @!P2 LOP3.LUT R16, RZ, R13, RZ, 0x33, !PT ;  /* 0x0000000dff10a212 */ /* 0x000fe200078e33ff */
[----:B------:R-:W-:Y:S06]  /*1dc0*/  BRA `(.L_x_22) ;  /* 0x0000000000187947 */ /* 0x000fec0003800000 */
.L_x_21:
[----:B------:R-:W-:Y:S01]  /*1dd0*/  IMAD.MOV.U32 R14, RZ, RZ, R10 ;  /* 0x000000ffff0e7224 */ /* 0x000fe200078e000a */
[----:B------:R-:W-:Y:S01]  /*1de0*/  MOV R11, 0x1e10 ;  /* 0x00001e10000b7802 */ /* 0x000fe20000000f00 */
[----:B------:R-:W-:-:S07]  /*1df0*/  IMAD.MOV.U32 R10, RZ, RZ, R17 ;  /* 0x000000ffff0a7224 */ /* 0x000fce00078e0011 */
[----:B------:R-:W-:Y:S05]  /*1e00*/  CALL.REL.NOINC `($__internal_0_$__cuda_sm20_div_s64) ;  /* 0x000001a8005c7944 */ /* 0x000fea0003c00000 */
[----:B------:R-:W-:Y:S02]  /*1e10*/  IMAD.MOV.U32 R17, RZ, RZ, R16 ;  /* 0x000000ffff117224 */ /* 0x000fe400078e0010 */
[----:B------:R-:W-:-:S07]  /*1e20*/  IMAD.MOV.U32 R16, RZ, RZ, R14 ;  /* 0x000000ffff107224 */ /* 0x000fce00078e000e */
.L_x_22:
[----:B------:R-:W-:Y:S05]  /*1e30*/  BSYNC.RECONVERGENT B1 ;  /* 0x0000000000017941 */ /* 0x000fea0003800200 */
.L_x_20:
[----:B------:R-:W2:Y:S01]  /*1e40*/  LDG.E.U8.CONSTANT R14, desc[UR8][R24.64+0x320820] ;  /* 0x32082008180e7981 */ /* 0x000ea2000c1e9100 */
[----:B------:R-:W-:Y:S01]  /*1e50*/  VIADD R10, R31, 0xc6ef3720 ;  /* 0xc6ef37201f0a7836 */ /* 0x000fe20000000000 */
[----:B------:R-:W-:Y:S02]  /*1e60*/  BSSY.RECONVERGENT B1, `(.L_x_23) ;  /* 0x0000044000017945 */ /* 0x000fe40003800200 */
[----:B------:R-:W0:Y:S02]  /*1e70*/  LDS.S8 R18, [R32+0x20] ;  /* 0x0000200020127984 */ /* 0x000e240000000200 */
        /* <DEDUP_REMOVED lines=11> */
[----:B------:R-:W-:-:S11]  /*1f30*/  LOP3.LUT R10, R11, 0x1f, RZ, 0xc0, !PT ;  /* 0x0000001f0b0a7812 */ /* 0x000fd600078ec0ff */
[----:B------:R-:W-:Y:S01]  /*1f40*/  @P0 IMAD.MOV R10, RZ, RZ, -R10 ;  /* 0x000000ffff0a0224 */ /* 0x000fe200078e0a0a */
[----:B------:R-:W-:-:S04]  /*1f50*/  ISETP.GT.U32.AND P0, PT, R16, -0x7f, PT ;  /* 0xffffff811000780c */ /* 0x000fc80003f04070 */
[----:B------:R-:W-:Y:S02]  /*1f60*/  SHF.R.S32.HI R22, RZ, 0x1f, R10 ;  /* 0x0000001fff167819 */ /* 0x000fe4000001140a */
[----:B------:R-:W-:-:S03]  /*1f70*/  ISETP.GT.AND.EX P0, PT, R17, -0x1, PT, P0 ;  /* 0xffffffff1100780c */ /* 0x000fc60003f04300 */
[----:B------:R-:W-:Y:S01]  /*1f80*/  IMAD R22, R22, R15, RZ ;  /* 0x0000000f16167224 */ /* 0x000fe200078e02ff */
[----:B------:R-:W-:Y:S02]  /*1f90*/  SEL R16, R16, 0xffffff81, P0 ;  /* 0xffffff8110107807 */ /* 0x000fe40000000000 */
[----:B------:R-:W-:Y:S01]  /*1fa0*/  SEL R17, R17, 0xffffffff, P0 ;  /* 0xffffffff11117807 */ /* 0x000fe20000000000 */
[----:B------:R-:W-:Y:S01]  /*1fb0*/  IMAD R19, R10, R9, R22 ;  /* 0x000000090a137224 */ /* 0x000fe200078e0216 */
[----:B------:R-:W-:Y:S01]  /*1fc0*/  ISETP.LT.U32.AND P0, PT, R16, 0x7f, PT ;  /* 0x0000007f1000780c */ /* 0x000fe20003f01070 */
[----:B------:R-:W-:-:S03]  /*1fd0*/  IMAD.WIDE.U32 R10, R10, R15, RZ ;  /* 0x0000000f0a0a7225 */ /* 0x000fc600078e00ff */
[----:B------:R-:W-:Y:S01]  /*1fe0*/  ISETP.LT.AND.EX P0, PT, R17, RZ, PT, P0 ;  /* 0x000000ff1100720c */ /* 0x000fe20003f01300 */
[----:B------:R-:W-:-:S03]  /*1ff0*/  IMAD.IADD R11, R11, 0x1, R19 ;  /* 0x000000010b0b7824 */ /* 0x000fc600078e0213 */
[----:B------:R-:W-:Y:S02]  /*2000*/  SEL R17, R16, 0x7f, P0 ;  /* 0x0000007f10117807 */ /* 0x000fe40000000000 */
[--C-:B------:R-:W-:Y:S02]  /*2010*/  SHF.R.S64 R19, R10, 0x2, R11.reuse ;  /* 0x000000020a137819 */ /* 0x100fe4000000100b */
[----:B------:R-:W-:Y:S01]  /*2020*/  SHF.R.S32.HI R11, RZ, 0x2, R11 ;  /* 0x00000002ff0b7819 */ /* 0x000fe2000001140b */
[----:B------:R1:W-:Y:S01]  /*2030*/  STS.U8 [R32], R17 ;  /* 0x0000001120007388 */ /* 0x0003e20000000000 */
[----:B--2---:R-:W-:-:S05]  /*2040*/  PRMT R14, R14, 0x8880, RZ ;  /* 0x000088800e0e7816 */ /* 0x004fca00000000ff */
[----:B------:R-:W-:Y:S01]  /*2050*/  IMAD.MOV.U32 R10, RZ, RZ, R14 ;  /* 0x000000ffff0a7224 */ /* 0x000fe200078e000e */
[----:B0-----:R-:W-:-:S04]  /*2060*/  SHF.R.S32.HI R14, RZ, 0x1f, R18 ;  /* 0x0000001fff0e7819 */ /* 0x001fc80000011412 */
[----:B------:R-:W-:-:S04]  /*2070*/  IADD3 R19, P1, PT, R10, R19, RZ ;  /* 0x000000130a137210 */ /* 0x000fc80007f3e0ff */
[----:B------:R-:W-:-:S05]  /*2080*/  LEA.HI.X.SX32 R11, R10, R11, 0x1, P1 ;  /* 0x0000000b0a0b7211 */ /* 0x000fca00008f0eff */
[-C--:B------:R-:W-:Y:S02]  /*2090*/  IMAD R22, R11, R18.reuse, RZ ;  /* 0x000000120b167224 */ /* 0x080fe400078e02ff */
[----:B------:R-:W-:-:S04]  /*20a0*/  IMAD.WIDE.U32 R10, R19, R18, RZ ;  /* 0x00000012130a7225 */ /* 0x000fc800078e00ff */
[----:B------:R-:W-:-:S04]  /*20b0*/  IMAD R19, R14, R19, R22 ;  /* 0x000000130e137224 */ /* 0x000fc800078e0216 */
[----:B------:R-:W-:-:S05]  /*20c0*/  IMAD.IADD R19, R11, 0x1, R19 ;  /* 0x000000010b137824 */ /* 0x000fca00078e0213 */
[----:B------:R-:W-:-:S04]  /*20d0*/  LOP3.LUT R14, R19, R12, RZ, 0xfc, !PT ;  /* 0x0000000c130e7212 */ /* 0x000fc800078efcff */
[----:B------:R-:W-:-:S13]  /*20e0*/  ISETP.NE.U32.AND P0, PT, R14, RZ, PT ;  /* 0x000000ff0e00720c */ /* 0x000fda0003f05070 */
[----:B-1----:R-:W-:Y:S05]  /*20f0*/  @P0 BRA `(.L_x_24) ;  /* 0x0000000000500947 */ /* 0x002fea0003800000 */
[----:B------:R-:W0:Y:S01]  /*2100*/  I2F.U32.RP R14, R13 ;  /* 0x0000000d000e7306 */ /* 0x000e220000209000 */
[----:B------:R-:W-:-:S07]  /*2110*/  ISETP.NE.U32.AND P2, PT, R13, RZ, PT ;  /* 0x000000ff0d00720c */ /* 0x000fce0003f45070 */
[----:B0-----:R-:W0:Y:S02]  /*2120*/  MUFU.RCP R14, R14 ;  /* 0x0000000e000e7308 */ /* 0x001e240000001000 */
[----:B0-----:R-:W-:-:S06]  /*2130*/  VIADD R17, R14, 0xffffffe ;  /* 0x0ffffffe0e117836 */ /* 0x001fcc0000000000 */
[----:B------:R-:W0:Y:S02]  /*2140*/  F2I.FTZ.U32.TRUNC.NTZ R17, R17 ;  /* 0x0000001100117305 */ /* 0x000e24000021f000 */
[----:B0-----:R-:W-:-:S04]  /*2150*/  IMAD.MOV R16, RZ, RZ, -R17 ;  /* 0x000000ffff107224 */ /* 0x001fc800078e0a11 */
[----:B------:R-:W-:Y:S02]  /*2160*/  IMAD R11, R16, R13, RZ ;  /* 0x0000000d100b7224 */ /* 0x000fe400078e02ff */
[----:B------:R-:W-:-:S04]  /*2170*/  IMAD.MOV.U32 R16, RZ, RZ, RZ ;  /* 0x000000ffff107224 */ /* 0x000fc800078e00ff */
[----:B------:R-:W-:-:S04]  /*2180*/  IMAD.HI.U32 R11, R17, R11, R16 ;  /* 0x0000000b110b7227 */ /* 0x000fc800078e0010 */
[----:B------:R-:W-:Y:S02]  /*2190*/  IMAD.MOV.U32 R17, RZ, RZ, RZ ;  /* 0x000000ffff117224 */ /* 0x000fe400078e00ff */
[----:B------:R-:W-:-:S04]  /*21a0*/  IMAD.HI.U32 R16, R11, R10, RZ ;  /* 0x0000000a0b107227 */ /* 0x000fc800078e00ff */
[----:B------:R-:W-:-:S04]  /*21b0*/  IMAD.MOV R11, RZ, RZ, -R16 ;  /* 0x000000ffff0b7224 */ /* 0x000fc800078e0a10 */
        /* <DEDUP_REMOVED lines=8> */
.L_x_24:
[----:B------:R-:W-:Y:S01]  /*2240*/  IMAD.MOV.U32 R14, RZ, RZ, R10 ;  /* 0x000000ffff0e7224 */ /* 0x000fe200078e000a */
[----:B------:R-:W-:Y:S01]  /*2250*/  MOV R11, 0x2280 ;  /* 0x00002280000b7802 */ /* 0x000fe20000000f00 */
[----:B------:R-:W-:-:S07]  /*2260*/  IMAD.MOV.U32 R10, RZ, RZ, R19 ;  /* 0x000000ffff0a7224 */ /* 0x000fce00078e0013 */
[----:B------:R-:W-:Y:S05]  /*2270*/  CALL.REL.NOINC `($__internal_0_$__cuda_sm20_div_s64) ;  /* 0x000001a400407944 */ /* 0x000fea0003c00000 */
[----:B------:R-:W-:Y:S02]  /*2280*/  IMAD.MOV.U32 R17, RZ, RZ, R16 ;  /* 0x000000ffff117224 */ /* 0x000fe400078e0010 */
[----:B------:R-:W-:-:S07]  /*2290*/  IMAD.MOV.U32 R16, RZ, RZ, R14 ;  /* 0x000000ffff107224 */ /* 0x000fce00078e000e */
.L_x_25:
[----:B------:R-:W-:Y:S05]  /*22a0*/  BSYNC.RECONVERGENT B1 ;  /* 0x0000000000017941 */ /* 0x000fea0003800200 */
.L_x_23:
        /* <DEDUP_REMOVED lines=31> */
[----:B------:R1:W-:Y:S01]  /*24a0*/  STS.U8 [R32+0x20], R17 ;  /* 0x0000201120007388 */ /* 0x0003e20000000000 */
        /* <DEDUP_REMOVED lines=32> */
.L_x_27:
[----:B------:R-:W-:Y:S01]  /*26b0*/  IMAD.MOV.U32 R14, RZ, RZ, R10 ;  /* 0x000000ffff0e7224 */ /* 0x000fe200078e000a */
[----:B------:R-:W-:Y:S01]  /*26c0*/  MOV R11, 0x26f0 ;  /* 0x000026f0000b7802 */ /* 0x000fe20000000f00 */
[----:B------:R-:W-:-:S07]  /*26d0*/  IMAD.MOV.U32 R10, RZ, RZ, R19 ;  /* 0x000000ffff0a7224 */ /* 0x000fce00078e0013 */
[----:B------:R-:W-:Y:S05]  /*26e0*/  CALL.REL.NOINC `($__internal_0_$__cuda_sm20_div_s64) ;  /* 0x000001a000247944 */ /* 0x000fea0003c00000 */
[----:B------:R-:W-:Y:S02]  /*26f0*/  IMAD.MOV.U32 R17, RZ, RZ, R16 ;  /* 0x000000ffff117224 */ /* 0x000fe400078e0010 */
[----:B------:R-:W-:-:S07]  /*2700*/  IMAD.MOV.U32 R16, RZ, RZ, R14 ;  /* 0x000000ffff107224 */ /* 0x000fce00078e000e */
.L_x_28:
[----:B------:R-:W-:Y:S05]  /*2710*/  BSYNC.RECONVERGENT B1 ;  /* 0x0000000000017941 */ /* 0x000fea0003800200 */
.L_x_26:
        /* <DEDUP_REMOVED lines=20> */
[----:B------:R-:W-:-:S04]  /*2860*/  IMAD R18, R18, R15, RZ ;  /* 0x0000000f12127224 */ /* 0x000fc800078e02ff */
[----:B------:R-:W-:Y:S01]  /*2870*/  IMAD R19, R10, R9, R18 ;  /* 0x000000090a137224 */ /* 0x000fe200078e0212 */
[----:B------:R-:W-:Y:S01]  /*2880*/  SEL R18, R16, 0xffffff81, P0 ;  /* 0xffffff8110127807 */ /* 0x000fe20000000000 */
[----:B------:R-:W-:Y:S01]  /*2890*/  IMAD.WIDE.U32 R10, R10, R15, RZ ;  /* 0x0000000f0a0a7225 */ /* 0x000fe200078e00ff */
[----:B------:R-:W-:Y:S02]  /*28a0*/  SEL R16, R17, 0xffffffff, P0 ;  /* 0xffffffff11107807 */ /* 0x000fe40000000000 */
[----:B------:R-:W-:Y:S01]  /*28b0*/  ISETP.LT.U32.AND P0, PT, R18, 0x7f, PT ;  /* 0x0000007f1200780c */ /* 0x000fe20003f01070 */
[----:B------:R-:W-:-:S03]  /*28c0*/  IMAD.IADD R11, R11, 0x1, R19 ;  /* 0x000000010b0b7824 */ /* 0x000fc600078e0213 */
[----:B------:R-:W-:Y:S02]  /*28d0*/  ISETP.LT.AND.EX P0, PT, R16, RZ, PT, P0 ;  /* 0x000000ff1000720c */ /* 0x000fe40003f01300 */
[--C-:B------:R-:W-:Y:S02]  /*28e0*/  SHF.R.S64 R19, R10, 0x2, R11.reuse ;  /* 0x000000020a137819 */ /* 0x100fe4000000100b */
[----:B------:R-:W-:Y:S02]  /*28f0*/  SHF.R.S32.HI R11, RZ, 0x2, R11 ;  /* 0x00000002ff0b7819 */ /* 0x000fe4000001140b */
[----:B0-----:R-:W-:Y:S02]  /*2900*/  SHF.R.S32.HI R16, RZ, 0x1f, R14 ;  /* 0x0000001fff107819 */ /* 0x001fe4000001140e */
[----:B------:R-:W-:-:S05]  /*2910*/  SEL R17, R18, 0x7f, P0 ;  /* 0x0000007f12117807 */ /* 0x000fca0000000000 */
[----:B------:R0:W-:Y:S01]  /*2920*/  STS.U8 [R32+0x40], R17 ;  /* 0x0000401120007388 */ /* 0x0001e20000000000 */
[----:B--2---:R-:W-:-:S05]  /*2930*/  PRMT R24, R24, 0x8880, RZ ;  /* 0x0000888018187816 */ /* 0x004fca00000000ff */
[----:B------:R-:W-:-:S05]  /*2940*/  IMAD.MOV.U32 R10, RZ, RZ, R24 ;  /* 0x000000ffff0a7224 */ /* 0x000fca00078e0018 */
        /* <DEDUP_REMOVED lines=8> */
[----:B0-----:R-:W-:Y:S05]  /*29d0*/  @P0 BRA `(.L_x_30) ;  /* 0x0000000000500947 */ /* 0x001fea0003800000 */
        /* <DEDUP_REMOVED lines=20> */
.L_x_30:
[----:B------:R-:W-:Y:S01]  /*2b20*/  IMAD.MOV.U32 R14, RZ, RZ, R10 ;  /* 0x000000ffff0e7224 */ /* 0x000fe200078e000a */
[----:B------:R-:W-:Y:S01]  /*2b30*/  MOV R11, 0x2b60 ;  /* 0x00002b60000b7802 */ /* 0x000fe20000000f00 */
[----:B------:R-:W-:-:S07]  /*2b40*/  IMAD.MOV.U32 R10, RZ, RZ, R19 ;  /* 0x000000ffff0a7224 */ /* 0x000fce00078e0013 */
[----:B------:R-:W-:Y:S05]  /*2b50*/  CALL.REL.NOINC `($__internal_0_$__cuda_sm20_div_s64) ;  /* 0x0000019c00087944 */ /* 0x000fea0003c00000 */
[----:B------:R-:W-:Y:S02]  /*2b60*/  IMAD.MOV.U32 R17, RZ, RZ, R16 ;  /* 0x000000ffff117224 */ /* 0x000fe400078e0010 */
[----:B------:R-:W-:-:S07]  /*2b70*/  IMAD.MOV.U32 R16, RZ, RZ, R14 ;  /* 0x000000ffff107224 */ /* 0x000fce00078e000e */
.L_x_31:
[----:B------:R-:W-:Y:S05]  /*2b80*/  BSYNC.RECONVERGENT B1 ;  /* 0x0000000000017941 */ /* 0x000fea0003800200 */
.L_x_29:
[----:B------:R-:W-:-:S04]  /*2b90*/  ISETP.GT.U32.AND P0, PT, R16, -0x7f, PT ;  /* 0xffffff811000780c */ /* 0x000fc80003f04070 */
[----:B------:R-:W-:-:S04]  /*2ba0*/  ISETP.GT.AND.EX P0, PT, R17, -0x1, PT, P0 ;  /* 0xffffffff1100780c */ /* 0x000fc80003f04300 */
[----:B------:R-:W-:Y:S02]  /*2bb0*/  SEL R11, R16, 0xffffff81, P0 ;  /* 0xffffff81100b7807 */ /* 0x000fe40000000000 */
[----:B------:R-:W-:Y:S02]  /*2bc0*/  SEL R16, R17, 0xffffffff, P0 ;  /* 0xffffffff11107807 */ /* 0x000fe40000000000 */
[----:B------:R-:W-:-:S04]  /*2bd0*/  ISETP.LT.U32.AND P0, PT, R11, 0x7f, PT ;  /* 0x0000007f0b00780c */ /* 0x000fc80003f01070 */
[----:B------:R-:W-:-:S04]  /*2be0*/  ISETP.LT.AND.EX P0, PT, R16, RZ, PT, P0 ;  /* 0x000000ff1000720c */ /* 0x000fc80003f01300 */
[----:B------:R-:W-:-:S05]  /*2bf0*/  SEL R11, R11, 0x7f, P0 ;  /* 0x0000007f0b0b7807 */ /* 0x000fca0000000000 */
[----:B------:R0:W-:Y:S01]  /*2c00*/  STS.U8 [R32+0x60], R11 ;  /* 0x0000600b20007388 */ /* 0x0001e20000000000 */
[----:B------:R-:W-:Y:S05]  /*2c10*/  @!P5 BRA `(.L_x_32) ;  /* 0xffffffec0068d947 */ /* 0x000fea000383ffff */
[----:B------:R-:W-:Y:S05]  /*2c20*/  BSYNC.RECONVERGENT B0 ;  /* 0x0000000000007941 */ /* 0x000fea0003800200 */
.L_x_19:
[----:B------:R-:W-:-:S09]  /*2c30*/  ULEA UR6, UR5, UR12, 0x3 ;  /* 0x0000000c05067291 */ /* 0x000fd2000f8e18ff */
[----:B------:R-:W2:Y:S01]  /*2c40*/  LDL.64 R38, [UR6] ;  /* 0x00000006ff267983 */ /* 0x000ea20008100a00 */
[----:B------:R-:W-:Y:S01]  /*2c50*/  IMAD R20, R3, -0x61c88647, R4 ;  /* 0x9e3779b903147824 */ /* 0x000fe200078e0204 */
[----:B------:R-:W-:Y:S03]  /*2c60*/  BSSY.RECONVERGENT B0, `(.L_x_33) ;  /* 0x00001fa000007945 */ /* 0x000fe60003800200 */
[C---:B------:R-:W-:Y:S02]  /*2c70*/  VIADD R13, R20.reuse, 0x101 ;  /* 0x00000101140d7836 */ /* 0x040fe40000000000 */
[C---:B------:R-:W-:Y:S02]  /*2c80*/  VIADD R12, R20.reuse, 0x8dde6f41 ;  /* 0x8dde6f41140c7836 */ /* 0x040fe40000000000 */
[C---:B------:R-:W-:Y:S01]  /*2c90*/  VIADD R14, R20.reuse, 0xc6ef3821 ;  /* 0xc6ef3821140e7836 */ /* 0x040fe20000000000 */
[----:B------:R-:W-:Y:S01]  /*2ca0*/  SHF.R.U32.HI R10, RZ, 0x10, R13 ;  /* 0x00000010ff0a7819 */ /* 0x000fe2000001160d */
[C---:B------:R-:W-:Y:S01]  /*2cb0*/  VIADD R16, R20.reuse, 0x54cda661 ;  /* 0x54cda66114107836 */ /* 0x040fe20000000000 */
[----:B------:R-:W-:Y:S01]  /*2cc0*/  SHF.R.U32.HI R17, RZ, 0x10, R12 ;  /* 0x00000010ff117819 */ /* 0x000fe2000001160c */
[----:B------:R-:W-:Y:S01]  /*2cd0*/  VIADD R24, R20, 0x102 ;  /* 0x0000010214187836 */ /* 0x000fe20000000000 */
[----:B------:R-:W-:Y:S01]  /*2ce0*/  LOP3.LUT R13, R10, R13, RZ, 0x3c, !PT ;  /* 0x0000000d0a0d7212 */ /* 0x000fe200078e3cff */
[C---:B------:R-:W-:Y:S01]  /*2cf0*/  VIADD R30, R20.reuse, 0xc6ef3822 ;  /* 0xc6ef3822141e7836 */ /* 0x040fe20000000000 */
[----:B------:R-:W-:Y:S01]  /*2d00*/  LOP3.LUT R10, R17, R12, RZ, 0x3c, !PT ;  /* 0x0000000c110a7212 */ /* 0x000fe200078e3cff */
[C---:B------:R-:W-:Y:S01]  /*2d10*/  VIADD R17, R20.reuse, 0x54cda662 ;  /* 0x54cda66214117836 */ /* 0x040fe20000000000 */
[----:B0-----:R-:W-:Y:S01]  /*2d20*/  SHF.R.U32.HI R11, RZ, 0x10, R14 ;  /* 0x00000010ff0b7819 */ /* 0x001fe2000001160e */
[C---:B------:R-:W-:Y:S01]  /*2d30*/  VIADD R31, R20.reuse, 0x8dde6f42 ;  /* 0x8dde6f42141f7836 */ /* 0x040fe20000000000 */
[----:B------:R-:W-:Y:S01]  /*2d40*/  SHF.R.U32.HI R19, RZ, 0x10, R16 ;  /* 0x00000010ff137819 */ /* 0x000fe20000011610 */
[C---:B------:R-:W-:Y:S01]  /*2d50*/  VIADD R22, R20.reuse, 0xa99b4bc1 ;  /* 0xa99b4bc114167836 */ /* 0x040fe20000000000 */
[----:B------:R-:W-:Y:S01]  /*2d60*/  SHF.R.U32.HI R18, RZ, 0x10, R17 ;  /* 0x00000010ff127819 */ /* 0x000fe20000011611 */
[C---:B------:R-:W-:Y:S01]  /*2d70*/  VIADD R25, R20.reuse, 0x1bbcdd81 ;  /* 0x1bbcdd8114197836 */ /* 0x040fe20000000000 */
[----:B------:R-:W-:Y:S01]  /*2d80*/  LOP3.LUT R14, R11, R14, RZ, 0x3c, !PT ;  /* 0x0000000e0b0e7212 */ /* 0x000fe200078e3cff */
[C---:B------:R-:W-:Y:S01]  /*2d90*/  VIADD R32, R20.reuse, 0x708a82e1 ;  /* 0x708a82e114207836 */ /* 0x040fe20000000000 */
[----:B------:R-:W-:Y:S01]  /*2da0*/  SHF.R.U32.HI R11, RZ, 0x10, R24 ;  /* 0x00000010ff0b7819 */ /* 0x000fe20000011618 */
[----:B------:R-:W-:Y:S01]  /*2db0*/  VIADD R34, R20, 0xa99b4bc2 ;  /* 0xa99b4bc214227836 */ /* 0x000fe20000000000 */
[----:B------:R-:W-:Y:S01]  /*2dc0*/  LOP3.LUT R17, R18, R17, RZ, 0x3c, !PT ;  /* 0x0000001112117212 */ /* 0x000fe200078e3cff */
[C---:B------:R-:W-:Y:S01]  /*2dd0*/  VIADD R18, R20.reuse, 0xe2ac14a1 ;  /* 0xe2ac14a114127836 */ /* 0x040fe20000000000 */
[----:B------:R-:W-:Y:S01]  /*2de0*/  LOP3.LUT R12, R19, R16, RZ, 0x3c, !PT ;  /* 0x00000010130c7212 */ /* 0x000fe200078e3cff */
[----:B------:R-:W-:Y:S01]  /*2df0*/  VIADD R36, R20, 0x708a82e2 ;  /* 0x708a82e214247836 */ /* 0x000fe20000000000 */
[----:B------:R-:W-:Y:S01]  /*2e00*/  LOP3.LUT R24, R11, R24, RZ, 0x3c, !PT ;  /* 0x000000180b187212 */ /* 0x000fe200078e3cff */
[----:B------:R-:W-:Y:S01]  /*2e10*/  IMAD R17, R17, -0x7a143595, RZ ;  /* 0x85ebca6b11117824 */ /* 0x000fe200078e02ff */
[----:B------:R-:W-:-:S02]  /*2e20*/  SHF.R.U32.HI R11, RZ, 0x10, R30 ;  /* 0x00000010ff0b7819 */ /* 0x000fc4000001161e */
[----:B------:R-:W-:Y:S02]  /*2e30*/  SHF.R.U32.HI R16, RZ, 0x10, R31 ;  /* 0x00000010ff107819 */ /* 0x000fe4000001161f */
[----:B------:R-:W-:Y:S02]  /*2e40*/  SHF.R.U32.HI R19, RZ, 0x10, R18 ;  /* 0x00000010ff137819 */ /* 0x000fe40000011612 */
[----:B------:R-:W-:Y:S01]  /*2e50*/  LOP3.LUT R30, R11, R30, RZ, 0x3c, !PT ;  /* 0x0000001e0b1e7212 */ /* 0x000fe200078e3cff */
[----:B------:R-:W-:Y:S01]  /*2e60*/  VIADD R11, R20, 0x1bbcdd82 ;  /* 0x1bbcdd82140b7836 */ /* 0x000fe20000000000 */
[----:B------:R-:W-:Y:S02]  /*2e70*/  LOP3.LUT R31, R16, R31, RZ, 0x3c, !PT ;  /* 0x0000001f101f7212 */ /* 0x000fe400078e3cff */
[----:B------:R-:W-:Y:S01]  /*2e80*/  SHF.R.U32.HI R23, RZ, 0x10, R22 ;  /* 0x00000010ff177819 */ /* 0x000fe20000011616 */
[----:B------:R-:W-:Y:S01]  /*2e90*/  IMAD R30, R30, -0x7a143595, RZ ;  /* 0x85ebca6b1e1e7824 */ /* 0x000fe200078e02ff */
[----:B------:R-:W-:-:S02]  /*2ea0*/  SHF.R.U32.HI R16, RZ, 0x10, R25 ;  /* 0x00000010ff107819 */ /* 0x000fc40000011619 */
[----:B------:R-:W-:Y:S02]  /*2eb0*/  SHF.R.U32.HI R33, RZ, 0x10, R32 ;  /* 0x00000010ff217819 */ /* 0x000fe40000011620 */
[----:B------:R-:W-:Y:S02]  /*2ec0*/  LOP3.LUT R18, R19, R18, RZ, 0x3c, !PT ;  /* 0x0000001213127212 */ /* 0x000fe400078e3cff */
[----:B------:R-:W-:Y:S01]  /*2ed0*/  LOP3.LUT R19, R23, R22, RZ, 0x3c, !PT ;  /* 0x0000001617137212 */ /* 0x000fe200078e3cff */
[----:B------:R-:W-:Y:S01]  /*2ee0*/  IMAD R22, R13, -0x7a143595, RZ ;  /* 0x85ebca6b0d167824 */ /* 0x000fe200078e02ff */
[----:B------:R-:W-:Y:S02]  /*2ef0*/  LOP3.LUT R25, R16, R25, RZ, 0x3c, !PT ;  /* 0x0000001910197212 */ /* 0x000fe400078e3cff */
[----:B------:R-:W-:Y:S01]  /*2f00*/  LOP3.LUT R23, R33, R32, RZ, 0x3c, !PT ;  /* 0x0000002021177212 */ /* 0x000fe200078e3cff */
[----:B------:R-:W-:Y:S01]  /*2f10*/  VIADD R33, R20, 0xe2ac14a2 ;  /* 0xe2ac14a214217836 */ /* 0x000fe20000000000 */
[----:B------:R-:W-:Y:S01]  /*2f20*/  SHF.R.U32.HI R16, RZ, 0x10, R11 ;  /* 0x00000010ff107819 */ /* 0x000fe2000001160b */
[----:B------:R-:W-:Y:S01]  /*2f30*/  IMAD R32, R14, -0x7a143595, RZ ;  /* 0x85ebca6b0e207824 */ /* 0x000fe200078e02ff */
[----:B------:R-:W-:-:S02]  /*2f40*/  SHF.R.U32.HI R35, RZ, 0x10, R34 ;  /* 0x00000010ff237819 */ /* 0x000fc40000011622 */
[----:B------:R-:W-:Y:S02]  /*2f50*/  LOP3.LUT R11, R16, R11, RZ, 0x3c, !PT ;  /* 0x0000000b100b7212 */ /* 0x000fe400078e3cff */
[----:B------:R-:W-:Y:S02]  /*2f60*/  SHF.R.U32.HI R16, RZ, 0x10, R33 ;  /* 0x00000010ff107819 */ /* 0x000fe40000011621 */
[----:B------:R-:W-:Y:S01]  /*2f70*/  LOP3.LUT R13, R35, R34, RZ, 0x3c, !PT ;  /* 0x00000022230d7212 */ /* 0x000fe200078e3cff */
[----:B------:R-:W-:Y:S01]  /*2f80*/  IMAD R34, R10, -0x7a143595, RZ ;  /* 0x85ebca6b0a227824 */ /* 0x000fe200078e02ff */
[----:B------:R-:W-:Y:S01]  /*2f90*/  LOP3.LUT R14, R16, R33, RZ, 0x3c, !PT ;  /* 0x00000021100e7212 */ /* 0x000fe200078e3cff */
[----:B------:R-:W-:Y:S01]  /*2fa0*/  IMAD R11, R11, -0x7a143595, RZ ;  /* 0x85ebca6b0b0b7824 */ /* 0x000fe200078e02ff */
[----:B------:R-:W-:Y:S02]  /*2fb0*/  SHF.R.U32.HI R33, RZ, 0xd, R22 ;  /* 0x0000000dff217819 */ /* 0x000fe40000011616 */
[----:B------:R-:W-:Y:S01]  /*2fc0*/  SHF.R.U32.HI R35, RZ, 0xd, R32 ;  /* 0x0000000dff237819 */ /* 0x000fe20000011620 */
[----:B------:R-:W-:Y:S01]  /*2fd0*/  IMAD R14, R14, -0x7a143595, RZ ;  /* 0x85ebca6b0e0e7824 */ /* 0x000fe200078e02ff */
[----:B------:R-:W-:-:S02]  /*2fe0*/  SHF.R.U32.HI R37, RZ, 0x10, R36 ;  /* 0x00000010ff257819 */ /* 0x000fc40000011624 */
[----:B------:R-:W-:Y:S01]  /*2ff0*/  LOP3.LUT R22, R33, R22, RZ, 0x3c, !PT ;  /* 0x0000001621167212 */ /* 0x000fe200078e3cff */
[----:B------:R-:W-:Y:S01]  /*3000*/  IMAD R33, R24, -0x7a143595, RZ ;  /* 0x85ebca6b18217824 */ /* 0x000fe200078e02ff */
[----:B------:R-:W-:Y:S01]  /*3010*/  LOP3.LUT R10, R35, R32, RZ, 0x3c, !PT ;  /* 0x00000020230a7212 */ /* 0x000fe200078e3cff */
[----:B------:R-:W-:Y:S01]  /*3020*/  IMAD R32, R31, -0x7a143595, RZ ;  /* 0x85ebca6b1f207824 */ /* 0x000fe200078e02ff */
[----:B------:R-:W-:Y:S01]  /*3030*/  SHF.R.U32.HI R35, RZ, 0xd, R34 ;  /* 0x0000000dff237819 */ /* 0x000fe20000011622 */
[----:B------:R-:W-:Y:S01]  /*3040*/  IMAD R22, R22, -0x3d4d51cb, RZ ;  /* 0xc2b2ae3516167824 */ /* 0x000fe200078e02ff */
[----:B------:R-:W-:Y:S01]  /*3050*/  LOP3.LUT R16, R37, R36, RZ, 0x3c, !PT ;  /* 0x0000002425107212 */ /* 0x000fe200078e3cff */
[----:B------:R-:W-:Y:S01]  /*3060*/  IMAD R36, R12, -0x7a143595, RZ ;  /* 0x85ebca6b0c247824 */ /* 0x000fe200078e02ff */
[----:B------:R-:W-:Y:S01]  /*3070*/  LOP3.LUT R24, R35, R34, RZ, 0x3c, !PT ;  /* 0x0000002223187212 */ /* 0x000fe200078e3cff */
[----:B------:R-:W-:Y:S01]  /*3080*/  IMAD R34, R18, -0x7a143595, RZ ;  /* 0x85ebca6b12227824 */ /* 0x000fe200078e02ff */
[----:B------:R-:W-:-:S02]  /*3090*/  SHF.R.U32.HI R12, RZ, 0xd, R33 ;  /* 0x0000000dff0c7819 */ /* 0x000fc40000011621 */
[----:B------:R-:W-:Y:S01]  /*30a0*/  SHF.R.U32.HI R35, RZ, 0xd, R30 ;  /* 0x0000000dff237819 */ /* 0x000fe2000001161e */
[----:B------:R-:W-:Y:S01]  /*30b0*/  IMAD R24, R24, -0x3d4d51cb, RZ ;  /* 0xc2b2ae3518187824 */ /* 0x000fe200078e02ff */
[----:B------:R-:W-:Y:S02]  /*30c0*/  SHF.R.U32.HI R37, RZ, 0xd, R32 ;  /* 0x0000000dff257819 */ /* 0x000fe40000011620 */
[----:B------:R-:W-:Y:S02]  /*30d0*/  LOP3.LUT R33, R12, R33, RZ, 0x3c, !PT ;  /* 0x000000210c217212 */ /* 0x000fe400078e3cff */
[----:B------:R-:W-:Y:S01]  /*30e0*/  LOP3.LUT R30, R35, R30, RZ, 0x3c, !PT ;  /* 0x0000001e231e7212 */ /* 0x000fe200078e3cff */
[----:B------:R-:W-:Y:S01]  /*30f0*/  IMAD R35, R19, -0x7a143595, RZ ;  /* 0x85ebca6b13237824 */ /* 0x000fe200078e02ff */
[----:B------:R-:W-:Y:S01]  /*3100*/  LOP3.LUT R12, R37, R32, RZ, 0x3c, !PT ;  /* 0x00000020250c7212 */ /* 0x000fe200078e3cff */
[----:B------:R-:W-:Y:S01]  /*3110*/  IMAD R32, R25, -0x7a143595, RZ ;  /* 0x85ebca6b19207824 */ /* 0x000fe200078e02ff */
[----:B------:R-:W-:Y:S01]  /*3120*/  SHF.R.U32.HI R31, RZ, 0xd, R36 ;  /* 0x0000000dff1f7819 */ /* 0x000fe20000011624 */
[----:B------:R-:W-:Y:S01]  /*3130*/  IMAD R37, R23, -0x7a143595, RZ ;  /* 0x85ebca6b17257824 */ /* 0x000fe200078e02ff */
[----:B------:R-:W-:Y:S01]  /*3140*/  SHF.R.U32.HI R18, RZ, 0xd, R17 ;  /* 0x0000000dff127819 */ /* 0x000fe20000011611 */
[----:B------:R-:W-:Y:S01]  /*3150*/  IMAD R33, R33, -0x3d4d51cb, RZ ;  /* 0xc2b2ae3521217824 */ /* 0x000fe200078e02ff */
[----:B------:R-:W-:-:S02]  /*3160*/  SHF.R.U32.HI R23, RZ, 0xd, R34 ;  /* 0x0000000dff177819 */ /* 0x000fc40000011622 */
[----:B------:R-:W-:Y:S02]  /*3170*/  LOP3.LUT R31, R31, R36, RZ, 0x3c, !PT ;  /* 0x000000241f1f7212 */ /* 0x000fe400078e3cff */
[----:B------:R-:W-:Y:S02]  /*3180*/  LOP3.LUT R25, R18, R17, RZ, 0x3c, !PT ;  /* 0x0000001112197212 */ /* 0x000fe400078e3cff */
[----:B------:R-:W-:Y:S02]  /*3190*/  SHF.R.U32.HI R19, RZ, 0xd, R32 ;  /* 0x0000000dff137819 */ /* 0x000fe40000011620 */
[----:B------:R-:W-:Y:S02]  /*31a0*/  SHF.R.U32.HI R36, RZ, 0xd, R35 ;  /* 0x0000000dff247819 */ /* 0x000fe40000011623 */
[----:B------:R-:W-:Y:S01]  /*31b0*/  LOP3.LUT R18, R23, R34, RZ, 0x3c, !PT ;  /* 0x0000002217127212 */ /* 0x000fe200078e3cff */
[----:B------:R-:W-:Y:S01]  /*31c0*/  IMAD R23, R13, -0x7a143595, RZ ;  /* 0x85ebca6b0d177824 */ /* 0x000fe200078e02ff */
[----:B------:R-:W-:-:S02]  /*31d0*/  SHF.R.U32.HI R34, RZ, 0xd, R37 ;  /* 0x0000000dff227819 */ /* 0x000fc40000011625 */
[----:B------:R-:W-:Y:S02]  /*31e0*/  LOP3.LUT R32, R19, R32, RZ, 0x3c, !PT ;  /* 0x0000002013207212 */ /* 0x000fe400078e3cff */
[----:B------:R-:W-:Y:S01]  /*31f0*/  LOP3.LUT R17, R36, R35, RZ, 0x3c, !PT ;  /* 0x0000002324117212 */ /* 0x000fe200078e3cff */
[----:B------:R-:W-:Y:S01]  /*3200*/  IMAD R35, R16, -0x7a143595, RZ ;  /* 0x85ebca6b10237824 */ /* 0x000fe200078e02ff */
[----:B------:R-:W-:Y:S02]  /*3210*/  LOP3.LUT R19, R34, R37, RZ, 0x3c, !PT ;  /* 0x0000002522137212 */ /* 0x000fe400078e3cff */
[----:B------:R-:W-:Y:S02]  /*3220*/  SHF.R.U32.HI R13, RZ, 0xd, R14 ;  /* 0x0000000dff0d7819 */ /* 0x000fe4000001160e */
[----:B------:R-:W-:Y:S02]  /*3230*/  SHF.R.U32.HI R34, RZ, 0xd, R23 ;  /* 0x0000000dff227819 */ /* 0x000fe40000011617 */
[----:B------:R-:W-:-:S02]  /*3240*/  SHF.R.U32.HI R16, RZ, 0xd, R11 ;  /* 0x0000000dff107819 */ /* 0x000fc4000001160b */
[----:B------:R-:W-:Y:S02]  /*3250*/  LOP3.LUT R13, R13, R14, RZ, 0x3c, !PT ;  /* 0x0000000e0d0d7212 */ /* 0x000fe400078e3cff */
[----:B------:R-:W-:Y:S02]  /*3260*/  SHF.R.U32.HI R36, RZ, 0xd, R35 ;  /* 0x0000000dff247819 */ /* 0x000fe40000011623 */
[----:B------:R-:W-:Y:S01]  /*3270*/  LOP3.LUT R14, R34, R23, RZ, 0x3c, !PT ;  /* 0x00000017220e7212 */ /* 0x000fe200078e3cff */
        /* <DEDUP_REMOVED lines=9> */
[----:B------:R-:W-:-:S02]  /*3310*/  SHF.R.U32.HI R35, RZ, 0x10, R24 ;  /* 0x00000010ff237819 */ /* 0x000fc40000011618 */
[----:B------:R-:W-:Y:S02]  /*3320*/  SHF.R.U32.HI R30, RZ, 0x10, R33 ;  /* 0x00000010ff1e7819 */ /* 0x000fe40000011621 */
[----:B------:R-:W-:Y:S02]  /*3330*/  LOP3.LUT R23, R23, R34, RZ, 0x3c, !PT ;  /* 0x0000002217177212 */ /* 0x000fe400078e3cff */
[----:B------:R-:W-:Y:S01]  /*3340*/  LOP3.LUT R22, R35, R24, RZ, 0x3c, !PT ;  /* 0x0000001823167212 */ /* 0x000fe200078e3cff */
[----:B------:R-:W-:Y:S01]  /*3350*/  IMAD R35, R12, -0x3d4d51cb, RZ ;  /* 0xc2b2ae350c237824 */ /* 0x000fe200078e02ff */
[----:B------:R-:W-:Y:S02]  /*3360*/  SHF.R.U32.HI R34, RZ, 0x10, R31 ;  /* 0x00000010ff227819 */ /* 0x000fe4000001161f */
        /* <DEDUP_REMOVED lines=13> */
[----:B------:R-:W-:Y:S02]  /*3440*/  SHF.R.U32.HI R17, RZ, 0x10, R34 ;  /* 0x00000010ff117819 */ /* 0x000fe40000011622 */
[----:B------:R-:W-:Y:S02]  /*3450*/  LOP3.LUT R32, R32, R35, RZ, 0x3c, !PT ;  /* 0x0000002320207212 */ /* 0x000fe400078e3cff */
[----:B------:R-:W-:Y:S02]  /*3460*/  LOP3.LUT R30, R31, R30, RZ, 0x3c, !PT ;  /* 0x0000001e1f1e7212 */ /* 0x000fe400078e3cff */
[----:B------:R-:W-:Y:S02]  /*3470*/  SHF.R.U32.HI R35, RZ, 0x10, R36 ;  /* 0x00000010ff237819 */ /* 0x000fe40000011624 */
[----:B------:R-:W-:Y:S01]  /*3480*/  LOP3.LUT R31, R18, R33, RZ, 0x3c, !PT ;  /* 0x00000021121f7212 */ /* 0x000fe200078e3cff */
[----:B------:R-:W-:Y:S01]  /*3490*/  IMAD R33, R14, -0x3d4d51cb, RZ ;  /* 0xc2b2ae350e217824 */ /* 0x000fe200078e02ff */
[----:B------:R-:W-:-:S02]  /*34a0*/  LOP3.LUT R17, R17, R34, RZ, 0x3c, !PT ;  /* 0x0000002211117212 */ /* 0x000fc400078e3cff */
[----:B------:R-:W-:Y:S02]  /*34b0*/  SHF.R.U32.HI R34, RZ, 0x10, R37 ;  /* 0x00000010ff227819 */ /* 0x000fe40000011625 */
[----:B------:R-:W-:Y:S01]  /*34c0*/  LOP3.LUT R18, R35, R36, RZ, 0x3c, !PT ;  /* 0x0000002423127212 */ /* 0x000fe200078e3cff */
[----:B------:R-:W-:Y:S01]  /*34d0*/  IMAD R35, R11, -0x3d4d51cb, RZ ;  /* 0xc2b2ae350b237824 */ /* 0x000fe200078e02ff */
[----:B------:R-:W-:Y:S02]  /*34e0*/  SHF.R.U32.HI R13, RZ, 0x10, R16 ;  /* 0x00000010ff0d7819 */ /* 0x000fe40000011610 */
[----:B------:R-:W-:Y:S02]  /*34f0*/  LOP3.LUT R11, R34, R37, RZ, 0x3c, !PT ;  /* 0x00000025220b7212 */ /* 0x000fe400078e3cff */
[----:B------:R-:W-:Y:S02]  /*3500*/  SHF.R.U32.HI R34, RZ, 0x10, R33 ;  /* 0x00000010ff227819 */ /* 0x000fe40000011621 */
[----:B------:R-:W-:-:S02]  /*3510*/  LOP3.LUT R13, R13, R16, RZ, 0x3c, !PT ;  /* 0x000000100d0d7212 */ /* 0x000fc400078e3cff */
[----:B------:R-:W-:Y:S02]  /*3520*/  SHF.R.U32.HI R14, RZ, 0x10, R19 ;  /* 0x00000010ff0e7819 */ /* 0x000fe40000011613 */
[----:B------:R-:W-:Y:S02]  /*3530*/  LOP3.LUT R16, R34, R33, RZ, 0x3c, !PT ;  /* 0x0000002122107212 */ /* 0x000fe400078e3cff */
[----:B------:R-:W-:Y:S02]  /*3540*/  SHF.R.U32.HI R36, RZ, 0x10, R35 ;  /* 0x00000010ff247819 */ /* 0x000fe40000011623 */
[----:B------:R-:W-:Y:S02]  /*3550*/  LOP3.LUT R34, R23, 0x1, RZ, 0xc0, !PT ;  /* 0x0000000117227812 */ /* 0x000fe400078ec0ff */
[----:B------:R-:W-:Y:S02]  /*3560*/  LOP3.LUT R19, R14, R19, RZ, 0x3c, !PT ;  /* 0x000000130e137212 */ /* 0x000fe400078e3cff */
[----:B------:R-:W-:-:S02]  /*3570*/  LOP3.LUT R33, R10, 0x1, RZ, 0xc0, !PT ;  /* 0x000000010a217812 */ /* 0x000fc400078ec0ff */
[----:B------:R-:W-:Y:S02]  /*3580*/  LOP3.LUT R14, R36, R35, RZ, 0x3c, !PT ;  /* 0x00000023240e7212 */ /* 0x000fe400078e3cff */
[----:B------:R-:W-:Y:S02]  /*3590*/  ISETP.NE.U32.AND P1, PT, R34, 0x1, PT ;  /* 0x000000012200780c */ /* 0x000fe40003f25070 */
[----:B------:R-:W-:Y:S02]  /*35a0*/  LOP3.LUT R35, R22, 0x1, RZ, 0xc0, !PT ;  /* 0x0000000116237812 */ /* 0x000fe400078ec0ff */
[----:B------:R-:W-:Y:S02]  /*35b0*/  ISETP.NE.U32.AND P2, PT, R33, 0x1, PT ;  /* 0x000000012100780c */ /* 0x000fe40003f45070 */
[----:B------:R-:W-:Y:S02]  /*35c0*/  SHF.R.U32.HI R23, RZ, 0x1, R23 ;  /* 0x00000001ff177819 */ /* 0x000fe40000011617 */
[----:B------:R-:W-:-:S02]  /*35d0*/  ISETP.NE.U32.AND P0, PT, R35, 0x1, PT ;  /* 0x000000012300780c */ /* 0x000fc40003f05070 */
[----:B------:R-:W-:Y:S02]  /*35e0*/  LOP3.LUT R34, R25, 0x1, RZ, 0xc0, !PT ;  /* 0x0000000119227812 */ /* 0x000fe400078ec0ff */
[----:B------:R-:W-:Y:S02]  /*35f0*/  LOP3.LUT R33, R12, 0x1, RZ, 0xc0, !PT ;  /* 0x000000010c217812 */ /* 0x000fe400078ec0ff */
[----:B------:R-:W-:Y:S02]  /*3600*/  SHF.R.U32.HI R10, RZ, 0x1, R10 ;  /* 0x00000001ff0a7819 */ /* 0x000fe4000001160a */
[----:B------:R-:W-:Y:S02]  /*3610*/  LOP3.LUT R23, R23, 0x1f, RZ, 0xc0, !PT ;  /* 0x0000001f17177812 */ /* 0x000fe400078ec0ff */
[----:B------:R-:W-:Y:S02]  /*3620*/  ISETP.NE.U32.AND P5, PT, R34, 0x1, PT ;  /* 0x000000012200780c */ /* 0x000fe40003fa5070 */
[----:B------:R-:W-:Y:S01]  /*3630*/  SHF.R.U32.HI R22, RZ, 0x1, R22 ;  /* 0x00000001ff167819 */ /* 0x000fe20000011616 */
[----:B------:R-:W-:Y:S01]  /*3640*/  @P1 IMAD.MOV R23, RZ, RZ, -R23 ;  /* 0x000000ffff171224 */ /* 0x000fe200078e0a17 */
[----:B------:R-:W-:-:S02]  /*3650*/  ISETP.NE.U32.AND P6, PT, R33, 0x1, PT ;  /* 0x000000012100780c */ /* 0x000fc40003fc5070 */
[----:B------:R-:W-:Y:S02]  /*3660*/  LOP3.LUT R34, R31, 0x1, RZ, 0xc0, !PT ;  /* 0x000000011f227812 */ /* 0x000fe400078ec0ff */
[----:B------:R-:W-:Y:S02]  /*3670*/  LOP3.LUT R35, R32, 0x1, RZ, 0xc0, !PT ;  /* 0x0000000120237812 */ /* 0x000fe400078ec0ff */
[----:B------:R-:W-:Y:S02]  /*3680*/  LOP3.LUT R10, R10, 0x1f, RZ, 0xc0, !PT ;  /* 0x0000001f0a0a7812 */ /* 0x000fe400078ec0ff */
[----:B------:R-:W-:Y:S02]  /*3690*/  LOP3.LUT R36, R24, 0x1, RZ, 0xc0, !PT ;  /* 0x0000000118247812 */ /* 0x000fe400078ec0ff */
[----:B------:R-:W-:Y:S01]  /*36a0*/  LOP3.LUT R33, R30, 0x1, RZ, 0xc0, !PT ;  /* 0x000000011e217812 */ /* 0x000fe200078ec0ff */
[----:B------:R-:W-:Y:S01]  /*36b0*/  @P2 IMAD.MOV R10, RZ, RZ, -R10 ;  /* 0x000000ffff0a2224 */ /* 0x000fe200078e0a0a */
[----:B------:R-:W-:-:S02]  /*36c0*/  LOP3.LUT R22, R22, 0x1f, RZ, 0xc0, !PT ;  /* 0x0000001f16167812 */ /* 0x000fc400078ec0ff */
[----:B------:R-:W-:Y:S02]  /*36d0*/  SHF.R.U32.HI R25, RZ, 0x1, R25 ;  /* 0x00000001ff197819 */ /* 0x000fe40000011619 */
[----:B------:R-:W-:Y:S01]  /*36e0*/  ISETP.NE.U32.AND P1, PT, R34, 0x1, PT ;  /* 0x000000012200780c */ /* 0x000fe20003f25070 */
[----:B------:R-:W-:Y:S01]  /*36f0*/  @P0 IMAD.MOV R22, RZ, RZ, -R22 ;  /* 0x000000ffff160224 */ /* 0x000fe200078e0a16 */
[----:B------:R-:W-:Y:S02]  /*3700*/  SHF.R.U32.HI R24, RZ, 0x1, R24 ;  /* 0x00000001ff187819 */ /* 0x000fe40000011618 */
[----:B------:R-:W-:Y:S02]  /*3710*/  SHF.R.U32.HI R12, RZ, 0x1, R12 ;  /* 0x00000001ff0c7819 */ /* 0x000fe4000001160c */
[----:B------:R-:W-:Y:S02]  /*3720*/  ISETP.NE.U32.AND P3, PT, R35, 0x1, PT ;  /* 0x000000012300780c */ /* 0x000fe40003f65070 */
[----:B------:R-:W-:-:S02]  /*3730*/  LOP3.LUT R34, R17, 0x1, RZ, 0xc0, !PT ;  /* 0x0000000111227812 */ /* 0x000fc400078ec0ff */
[----:B------:R-:W-:Y:S02]  /*3740*/  ISETP.NE.U32.AND P2, PT, R33, 0x1, PT ;  /* 0x000000012100780c */ /* 0x000fe40003f45070 */
[----:B------:R-:W-:Y:S02]  /*3750*/  LOP3.LUT R25, R25, 0x1f, RZ, 0xc0, !PT ;  /* 0x0000001f19197812 */ /* 0x000fe400078ec0ff */
[----:B------:R-:W-:Y:S02]  /*3760*/  LOP3.LUT R33, R24, 0x1f, RZ, 0xc0, !PT ;  /* 0x0000001f18217812 */ /* 0x000fe400078ec0ff */
[----:B------:R-:W-:Y:S01]  /*3770*/  LOP3.LUT R12, R12, 0x1f, RZ, 0xc0, !PT ;  /* 0x0000001f0c0c7812 */ /* 0x000fe200078ec0ff */
[----:B------:R-:W-:Y:S01]  /*3780*/  @P5 IMAD.MOV R25, RZ, RZ, -R25 ;  /* 0x000000ffff195224 */ /* 0x000fe200078e0a19 */
[----:B------:R-:W-:Y:S02]  /*3790*/  ISETP.NE.U32.AND P4, PT, R36, 0x1, PT ;  /* 0x000000012400780c */ /* 0x000fe40003f85070 */
[----:B------:R-:W-:Y:S01]  /*37a0*/  ISETP.NE.U32.AND P0, PT, R34, 0x1, PT ;  /* 0x000000012200780c */ /* 0x000fe20003f05070 */
[----:B------:R-:W-:Y:S01]  /*37b0*/  @P6 IMAD.MOV R12, RZ, RZ, -R12 ;  /* 0x000000ffff0c6224 */ /* 0x000fe200078e0a0c */
[----:B------:R-:W-:-:S02]  /*37c0*/  SHF.R.U32.HI R32, RZ, 0x1, R32 ;  /* 0x00000001ff207819 */ /* 0x000fc40000011620 */
[----:B------:R-:W-:Y:S02]  /*37d0*/  LOP3.LUT R24, R13, 0x1, RZ, 0xc0, !PT ;  /* 0x000000010d187812 */ /* 0x000fe400078ec0ff */
[----:B------:R-:W-:Y:S02]  /*37e0*/  LOP3.LUT R34, R11, 0x1, RZ, 0xc0, !PT ;  /* 0x000000010b227812 */ /* 0x000fe400078ec0ff */
[----:B------:R-:W-:Y:S02]  /*37f0*/  ISETP.NE.U32.AND P5, PT, R24, 0x1, PT ;  /* 0x000000011800780c */ /* 0x000fe40003fa5070 */
[----:B------:R-:W-:Y:S01]  /*3800*/  LOP3.LUT R32, R32, 0x1f, RZ, 0xc0, !PT ;  /* 0x0000001f20207812 */ /* 0x000fe200078ec0ff */
[----:B------:R-:W-:Y:S01]  /*3810*/  @P4 IMAD.MOV R33, RZ, RZ, -R33 ;  /* 0x000000ffff214224 */ /* 0x000fe200078e0a21 */
[----:B------:R-:W-:Y:S02]  /*3820*/  ISETP.NE.U32.AND P6, PT, R34, 0x1, PT ;  /* 0x000000012200780c */ /* 0x000fe40003fc5070 */
[----:B------:R-:W-:Y:S01]  /*3830*/  SHF.R.U32.HI R30, RZ, 0x1, R30 ;  /* 0x00000001ff1e7819 */ /* 0x000fe2000001161e */
[----:B------:R-:W-:Y:S01]  /*3840*/  @P3 IMAD.MOV R32, RZ, RZ, -R32 ;  /* 0x000000ffff203224 */ /* 0x000fe200078e0a20 */
[----:B------:R-:W-:-:S02]  /*3850*/  SHF.R.U32.HI R24, RZ, 0x1, R31 ;  /* 0x00000001ff187819 */ /* 0x000fc4000001161f */
[----:B------:R-:W-:Y:S02]  /*3860*/  LOP3.LUT R34, R19, 0x1, RZ, 0xc0, !PT ;  /* 0x0000000113227812 */ /* 0x000fe400078ec0ff */
[----:B------:R-:W-:Y:S02]  /*3870*/  LOP3.LUT R31, R30, 0x1f, RZ, 0xc0, !PT ;  /* 0x0000001f1e1f7812 */ /* 0x000fe400078ec0ff */
[----:B------:R-:W-:Y:S02]  /*3880*/  LOP3.LUT R24, R24, 0x1f, RZ, 0xc0, !PT ;  /* 0x0000001f18187812 */ /* 0x000fe400078ec0ff */
[----:B------:R-:W-:Y:S01]  /*3890*/  ISETP.NE.U32.AND P3, PT, R34, 0x1, PT ;  /* 0x000000012200780c */ /* 0x000fe20003f65070 */
[----:B------:R-:W-:Y:S01]  /*38a0*/  @P2 IMAD.MOV R31, RZ, RZ, -R31 ;  /* 0x000000ffff1f2224 */ /* 0x000fe200078e0a1f */
[----:B------:R-:W-:Y:S01]  /*38b0*/  LOP3.LUT R30, R16, 0x1, RZ, 0xc0, !PT ;  /* 0x00000001101e7812 */ /* 0x000fe200078ec0ff */
[----:B------:R-:W-:Y:S01]  /*38c0*/  @P1 IMAD.MOV R24, RZ, RZ, -R24 ;  /* 0x000000ffff181224 */ /* 0x000fe200078e0a18 */
[----:B------:R-:W-:-:S02]  /*38d0*/  LOP3.LUT R34, R14, 0x1, RZ, 0xc0, !PT ;  /* 0x000000010e227812 */ /* 0x000fc400078ec0ff */
[----:B------:R-:W-:Y:S02]  /*38e0*/  LOP3.LUT R35, R18, 0x1, RZ, 0xc0, !PT ;  /* 0x0000000112237812 */ /* 0x000fe400078ec0ff */
[----:B------:R-:W-:Y:S02]  /*38f0*/  ISETP.NE.U32.AND P2, PT, R30, 0x1, PT ;  /* 0x000000011e00780c */ /* 0x000fe40003f45070 */
[----:B------:R-:W-:Y:S02]  /*3900*/  ISETP.NE.U32.AND P1, PT, R34, 0x1, PT ;  /* 0x000000012200780c */ /* 0x000fe40003f25070 */
[----:B------:R-:W-:Y:S02]  /*3910*/  ISETP.NE.U32.AND P4, PT, R35, 0x1, PT ;  /* 0x000000012300780c */ /* 0x000fe40003f85070 */
[----:B------:R-:W-:Y:S02]  /*3920*/  PRMT R33, R22, 0x3340, R33 ;  /* 0x0000334016217816 */ /* 0x000fe40000000021 */
[----:B------:R-:W-:-:S02]  /*3930*/  PRMT R22, R12, 0x3340, R25 ;  /* 0x000033400c167816 */ /* 0x000fc40000000019 */
[----:B------:R-:W-:Y:S02]  /*3940*/  SHF.R.U32.HI R17, RZ, 0x1, R17 ;  /* 0x00000001ff117819 */ /* 0x000fe40000011611 */
[----:B------:R-:W-:Y:S02]  /*3950*/  SHF.R.U32.HI R18, RZ, 0x1, R18 ;  /* 0x00000001ff127819 */ /* 0x000fe40000011612 */
[----:B------:R-:W-:Y:S02]  /*3960*/  SHF.R.U32.HI R16, RZ, 0x1, R16 ;  /* 0x00000001ff107819 */ /* 0x000fe40000011610 */
[----:B------:R-:W-:Y:S02]  /*3970*/  SHF.R.U32.HI R14, RZ, 0x1, R14 ;  /* 0x00000001ff0e7819 */ /* 0x000fe4000001160e */
[----:B------:R-:W-:Y:S02]  /*3980*/  SHF.R.U32.HI R12, RZ, 0x1, R11 ;  /* 0x00000001ff0c7819 */ /* 0x000fe4000001160b */
[----:B------:R-:W-:-:S02]  /*3990*/  SHF.R.U32.HI R13, RZ, 0x1, R13 ;  /* 0x00000001ff0d7819 */ /* 0x000fc4000001160d */
[----:B------:R-:W-:Y:S02]  /*39a0*/  SHF.R.U32.HI R19, RZ, 0x1, R19 ;  /* 0x00000001ff137819 */ /* 0x000fe40000011613 */
[----:B------:R-:W-:Y:S02]  /*39b0*/  LOP3.LUT R17, R17, 0x1f, RZ, 0xc0, !PT ;  /* 0x0000001f11117812 */ /* 0x000fe400078ec0ff */
[----:B------:R-:W-:Y:S02]  /*39c0*/  LOP3.LUT R11, R18, 0x1f, RZ, 0xc0, !PT ;  /* 0x0000001f120b7812 */ /* 0x000fe400078ec0ff */
[----:B------:R-:W-:Y:S01]  /*39d0*/  LOP3.LUT R16, R16, 0x1f, RZ, 0xc0, !PT ;  /* 0x0000001f10107812 */ /* 0x000fe200078ec0ff */
[----:B------:R-:W-:Y:S01]  /*39e0*/  @P0 IMAD.MOV R17, RZ, RZ, -R17 ;  /* 0x000000ffff110224 */ /* 0x000fe200078e0a11 */
        /* <DEDUP_REMOVED lines=8> */
[----:B------:R-:W-:Y:S01]  /*3a70*/  PRMT R10, R10, 0x3340, R23 ;  /* 0x000033400a0a7816 */ /* 0x000fe20000000017 */
[----:B------:R-:W-:Y:S01]  /*3a80*/  @P5 IMAD.MOV R13, RZ, RZ, -R13 ;  /* 0x000000ffff0d5224 */ /* 0x000fe200078e0a0d */
[----:B------:R-:W-:Y:S01]  /*3a90*/  PRMT R24, R24, 0x3340, R17 ;  /* 0x0000334018187816 */ /* 0x000fe20000000011 */
[----:B------:R-:W-:Y:S01]  /*3aa0*/  @P3 IMAD.MOV R18, RZ, RZ, -R18 ;  /* 0x000000ffff123224 */ /* 0x000fe200078e0a12 */
[----:B------:R-:W-:-:S02]  /*3ab0*/  PRMT R25, R16, 0x3340, R25 ;  /* 0x0000334010197816 */ /* 0x000fc40000000019 */
[----:B------:R-:W-:Y:S02]  /*3ac0*/  PRMT R41, R11, 0x3340, R12 ;  /* 0x000033400b297816 */ /* 0x000fe4000000000c */
[----:B------:R-:W-:Y:S02]  /*3ad0*/  PRMT R18, R13, 0x3340, R18 ;  /* 0x000033400d127816 */ /* 0x000fe40000000012 */
[----:B------:R-:W-:Y:S02]  /*3ae0*/  PRMT R19, R10, 0x5410, R33 ;  /* 0x000054100a137816 */ /* 0x000fe40000000021 */
[C---:B--2---:R-:W-:Y:S02]  /*3af0*/  PRMT R14, R38.reuse, 0x7773, RZ ;  /* 0x00007773260e7816 */ /* 0x044fe400000000ff */
[C---:B------:R-:W-:Y:S02]  /*3b00*/  PRMT R16, R38.reuse, 0x7772, RZ ;  /* 0x0000777226107816 */ /* 0x040fe400000000ff */
[----:B------:R-:W-:Y:S01]  /*3b10*/  PRMT R17, R38, 0x7771, RZ ;  /* 0x0000777126117816 */ /* 0x000fe200000000ff */
[----:B------:R-:W-:Y:S01]  /*3b20*/  STS.U8 [R8+0x160], R14 ;  /* 0x0001600e08007388 */ /* 0x000fe20000000000 */
[----:B------:R-:W-:-:S02]  /*3b30*/  PRMT R10, R39, 0x7773, RZ ;  /* 0x00007773270a7816 */ /* 0x000fc400000000ff */
[C---:B------:R-:W-:Y:S01]  /*3b40*/  PRMT R11, R39.reuse, 0x7772, RZ ;  /* 0x00007772270b7816 */ /* 0x040fe200000000ff */
[----:B------:R-:W-:Y:S01]  /*3b50*/  STS.U8 [R8+0x140], R16 ;  /* 0x0001401008007388 */ /* 0x000fe20000000000 */
[C---:B------:R-:W-:Y:S02]  /*3b60*/  PRMT R12, R39.reuse, 0x7771, RZ ;  /* 0x00007771270c7816 */ /* 0x040fe400000000ff */
[----:B------:R-:W-:Y:S01]  /*3b70*/  PRMT R13, R39, 0x7770, RZ ;  /* 0x00007770270d7816 */ /* 0x000fe200000000ff */
[----:B------:R-:W-:Y:S01]  /*3b80*/  STS.U8 [R8+0x1e0], R10 ;  /* 0x0001e00a08007388 */ /* 0x000fe20000000000 */
[----:B------:R-:W-:Y:S02]  /*3b90*/  PRMT R38, R38, 0x7770, RZ ;  /* 0x0000777026267816 */ /* 0x000fe400000000ff */
[----:B------:R-:W-:Y:S01]  /*3ba0*/  PRMT R23, R32, 0x3340, R31 ;  /* 0x0000334020177816 */ /* 0x000fe2000000001f */
[----:B------:R-:W-:Y:S01]  /*3bb0*/  STS.U8 [R8+0x1c0], R11 ;  /* 0x0001c00b08007388 */ /* 0x000fe20000000000 */
[----:B------:R-:W-:-:S02]  /*3bc0*/  PRMT R25, R18, 0x5410, R25 ;  /* 0x0000541012197816 */ /* 0x000fc40000000019 */
[----:B------:R-:W-:Y:S01]  /*3bd0*/  PRMT R22, R22, 0x5410, R23 ;  /* 0x0000541016167816 */ /* 0x000fe20000000017 */
[----:B------:R-:W-:Y:S01]  /*3be0*/  STS.U8 [R8+0x180], R13 ;  /* 0x0001800d08007388 */ /* 0x000fe20000000000 */
[----:B------:R-:W-:-:S03]  /*3bf0*/  PRMT R24, R24, 0x5410, R41 ;  /* 0x0000541018187816 */ /* 0x000fc60000000029 */
[----:B------:R-:W-:Y:S04]  /*3c00*/  STS.U8 [R8+0x1a0], R12 ;  /* 0x0001a00c08007388 */ /* 0x000fe80000000000 */
[----:B------:R-:W-:Y:S04]  /*3c10*/  STS.U8 [R8+0x100], R38 ;  /* 0x0001002608007388 */ /* 0x000fe80000000000 */
[----:B------:R-:W-:Y:S01]  /*3c20*/  STS.U8 [R8+0x120], R17 ;  /* 0x0001201108007388 */ /* 0x000fe20000000000 */
[----:B------:R-:W-:-:S03]  /*3c30*/  NOP ;  /* 0x0000000000007918 */ /* 0x000fc60000000000 */
[----:B------:R-:W-:Y:S04]  /*3c40*/  LDS.U8 R34, [R8+0x160] ;  /* 0x0001600008227984 */ /* 0x000fe80000000000 */
[----:B------:R-:W0:Y:S04]  /*3c50*/  LDS.U8 R35, [R8+0x140] ;  /* 0x0001400008237984 */ /* 0x000e280000000000 */
[----:B------:R-:W-:Y:S04]  /*3c60*/  LDS.U8 R36, [R8+0x120] ;  /* 0x0001200008247984 */ /* 0x000fe80000000000 */
[----:B------:R-:W1:Y:S04]  /*3c70*/  LDS.U8 R37, [R8+0x100] ;  /* 0x0001000008257984 */ /* 0x000e680000000000 */
[----:B------:R-:W-:Y:S04]  /*3c80*/  LDS.U8 R30, [R8+0x60] ;  /* 0x00006000081e7984 */ /* 0x000fe80000000000 */
[----:B------:R-:W2:Y:S04]  /*3c90*/  LDS.U8 R31, [R8+0x40] ;  /* 0x00004000081f7984 */ /* 0x000ea80000000000 */
[----:B------:R-:W-:Y:S04]  /*3ca0*/  LDS.U8 R32, [R8+0x20] ;  /* 0x0000200008207984 */ /* 0x000fe80000000000 */
[----:B------:R-:W3:Y:S04]  /*3cb0*/  LDS.U8 R33, [R8] ;  /* 0x0000000008217984 */ /* 0x000ee80000000000 */
[----:B------:R-:W-:Y:S04]  /*3cc0*/  LDS.U8 R44, [R8+0x1e0] ;  /* 0x0001e000082c7984 */ /* 0x000fe80000000000 */
[----:B------:R-:W4:Y:S04]  /*3cd0*/  LDS.U8 R45, [R8+0x1c0] ;  /* 0x0001c000082d7984 */ /* 0x000f280000000000 */
[----:B------:R-:W-:Y:S04]  /*3ce0*/  LDS.U8 R46, [R8+0x1a0] ;  /* 0x0001a000082e7984 */ /* 0x000fe80000000000 */
[----:B------:R-:W5:Y:S01]  /*3cf0*/  LDS.U8 R47, [R8+0x180] ;  /* 0x00018000082f7984 */ /* 0x000f620000000000 */
[----:B0-----:R-:W-:-:S03]  /*3d00*/  PRMT R34, R35, 0x3340, R34 ;  /* 0x0000334023227816 */ /* 0x001fc60000000022 */
[----:B------:R-:W-:Y:S04]  /*3d10*/  LDS.U8 R39, [R8+0xe0] ;  /* 0x0000e00008277984 */ /* 0x000fe80000000000 */
[----:B------:R-:W0:Y:S01]  /*3d20*/  LDS.U8 R40, [R8+0xc0] ;  /* 0x0000c00008287984 */ /* 0x000e220000000000 */
[----:B-1----:R-:W-:-:S03]  /*3d30*/  PRMT R37, R37, 0x3340, R36 ;  /* 0x0000334025257816 */ /* 0x002fc60000000024 */
[----:B------:R-:W-:Y:S01]  /*3d40*/  LDS.U8 R42, [R8+0xa0] ;  /* 0x0000a000082a7984 */ /* 0x000fe20000000000 */
[----:B------:R-:W-:-:S03]  /*3d50*/  PRMT R37, R37, 0x5410, R34 ;  /* 0x0000541025257816 */ /* 0x000fc60000000022 */
[----:B------:R-:W1:Y:S01]  /*3d60*/  LDS.U8 R43, [R8+0x80] ;  /* 0x00008000082b7984 */ /* 0x000e620000000000 */
[----:B--2---:R-:W-:Y:S01]  /*3d70*/  PRMT R30, R31, 0x3340, R30 ;  /* 0x000033401f1e7816 */ /* 0x004fe2000000001e */
[----:B------:R-:W-:Y:S01]  /*3d80*/  IDP.4A.S8.S8 R22, R22, R37, RZ ;  /* 0x0000002516167226 */ /* 0x000fe200000006ff */
[----:B---3--:R-:W-:-:S04]  /*3d90*/  PRMT R33, R33, 0x3340, R32 ;  /* 0x0000334021217816 */ /* 0x008fc80000000020 */
[----:B------:R-:W-:Y:S02]  /*3da0*/  PRMT R30, R33, 0x5410, R30 ;  /* 0x00005410211e7816 */ /* 0x000fe4000000001e */
[----:B----4-:R-:W-:-:S03]  /*3db0*/  PRMT R44, R45, 0x3340, R44 ;  /* 0x000033402d2c7816 */ /* 0x010fc6000000002c */
[----:B------:R-:W-:Y:S01]  /*3dc0*/  IDP.4A.S8.S8 R19, R19, R30, RZ ;  /* 0x0000001e13137226 */ /* 0x000fe200000006ff */
[----:B-----5:R-:W-:-:S04]  /*3dd0*/  PRMT R47, R47, 0x3340, R46 ;  /* 0x000033402f2f7816 */ /* 0x020fc8000000002e */
[----:B------:R-:W-:Y:S02]  /*3de0*/  PRMT R44, R47, 0x5410, R44 ;  /* 0x000054102f2c7816 */ /* 0x000fe4000000002c */
[----:B0-----:R-:W-:-:S03]  /*3df0*/  PRMT R39, R40, 0x3340, R39 ;  /* 0x0000334028277816 */ /* 0x001fc60000000027 */
[----:B------:R-:W-:-:S05]  /*3e00*/  IDP.4A.S8.S8 R22, R25, R44, R22 ;  /* 0x0000002c19167226 */ /* 0x000fca0000000616 */
[----:B------:R-:W0:Y:S01]  /*3e10*/  SHFL.DOWN PT, R25, R22, 0x10, 0x1f ;  /* 0x0a001f0016197f89 */ /* 0x000e2200000e0000 */
[----:B------:R-:W-:Y:S02]  /*3e20*/  SHF.R.S32.HI R31, RZ, 0x1f, R22 ;  /* 0x0000001fff1f7819 */ /* 0x000fe40000011416 */
[----:B-1----:R-:W-:-:S04]  /*3e30*/  PRMT R42, R43, 0x3340, R42 ;  /* 0x000033402b2a7816 */ /* 0x002fc8000000002a */
[----:B------:R-:W-:-:S05]  /*3e40*/  PRMT R39, R42, 0x5410, R39 ;  /* 0x000054102a277816 */ /* 0x000fca0000000027 */
[----:B------:R-:W-:Y:S02]  /*3e50*/  IDP.4A.S8.S8 R19, R24, R39, R19 ;  /* 0x0000002718137226 */ /* 0x000fe40000000613 */
[----:B------:R-:W1:Y:S01]  /*3e60*/  SHFL.DOWN PT, R24, R31, 0x10, 0x1f ;  /* 0x0a001f001f187f89 */ /* 0x000e6200000e0000 */
[----:B------:R-:W-:Y:S02]  /*3e70*/  IMAD.MOV.U32 R39, RZ, RZ, R3 ;  /* 0x000000ffff277224 */ /* 0x000fe400078e0003 */
[----:B------:R-:W-:Y:S01]  /*3e80*/  SHF.R.S32.HI R30, RZ, 0x1f, R19 ;  /* 0x0000001fff1e7819 */ /* 0x000fe20000011413 */
[----:B------:R-:W2:Y:S04]  /*3e90*/  SHFL.DOWN PT, R18, R19, 0x10, 0x1f ;  /* 0x0a001f0013127f89 */ /* 0x000ea800000e0000 */
[----:B------:R-:W3:Y:S01]  /*3ea0*/  SHFL.DOWN PT, R23, R30, 0x10, 0x1f ;  /* 0x0a001f001e177f89 */ /* 0x000ee200000e0000 */
[----:B0-----:R-:W-:-:S04]  /*3eb0*/  IADD3 R25, P2, PT, R22, R25, RZ ;  /* 0x0000001916197210 */ /* 0x001fc80007f5e0ff */
[----:B------:R-:W-:Y:S02]  /*3ec0*/  IADD3 R32, P3, PT, RZ, R25, RZ ;  /* 0x00000019ff207210 */ /* 0x000fe40007f7e0ff */
[----:B------:R-:W0:Y:S02]  /*3ed0*/  SHFL.DOWN PT, R25, R25, 0x8, 0x1f ;  /* 0x09001f0019197f89 */ /* 0x000e2400000e0000 */
[----:B-1----:R-:W-:Y:S02]  /*3ee0*/  IADD3.X R33, PT, PT, R24, RZ, R31, P3, P2 ;  /* 0x000000ff18217210 */ /* 0x002fe40001fe441f */
[----:B--2---:R-:W-:-:S03]  /*3ef0*/  IADD3 R34, P0, PT, R19, R18, RZ ;  /* 0x0000001213227210 */ /* 0x004fc60007f1e0ff */
[----:B------:R-:W1:Y:S01]  /*3f00*/  SHFL.DOWN PT, R22, R33, 0x8, 0x1f ;  /* 0x09001f0021167f89 */ /* 0x000e6200000e0000 */
[----:B------:R-:W-:-:S03]  /*3f10*/  IADD3 R35, P1, PT, RZ, R34, RZ ;  /* 0x00000022ff237210 */ /* 0x000fc60007f3e0ff */
[----:B------:R-:W2:Y:S01]  /*3f20*/  SHFL.DOWN PT, R18, R34, 0x8, 0x1f ;  /* 0x09001f0022127f89 */ /* 0x000ea200000e0000 */
[----:B---3--:R-:W-:Y:S02]  /*3f30*/  IADD3.X R36, PT, PT, R23, RZ, R30, P1, P0 ;  /* 0x000000ff17247210 */ /* 0x008fe40000fe041e */
[----:B0-----:R-:W-:-:S03]  /*3f40*/  IADD3 R31, P2, PT, R25, R32, RZ ;  /* 0x00000020191f7210 */ /* 0x001fc60007f5e0ff */
[----:B------:R-:W0:Y:S01]  /*3f50*/  SHFL.DOWN PT, R19, R36, 0x8, 0x1f ;  /* 0x09001f0024137f89 */ /* 0x000e2200000e0000 */
[----:B------:R-:W-:-:S03]  /*3f60*/  IADD3 R24, P3, PT, RZ, R31, RZ ;  /* 0x0000001fff187210 */ /* 0x000fc60007f7e0ff */
[----:B------:R-:W3:Y:S01]  /*3f70*/  SHFL.DOWN PT, R23, R31, 0x4, 0x1f ;  /* 0x08801f001f177f89 */ /* 0x000ee200000e0000 */
[----:B-1----:R-:W-:Y:S02]  /*3f80*/  IADD3.X R25, PT, PT, R22, RZ, R33, P3, P2 ;  /* 0x000000ff16197210 */ /* 0x002fe40001fe4421 */
[----:B--2---:R-:W-:-:S03]  /*3f90*/  IADD3 R32, P0, PT, R18, R35, RZ ;  /* 0x0000002312207210 */ /* 0x004fc60007f1e0ff */
[----:B------:R-:W1:Y:S01]  /*3fa0*/  SHFL.DOWN PT, R22, R25, 0x4, 0x1f ;  /* 0x08801f0019167f89 */ /* 0x000e6200000e0000 */
[----:B------:R-:W-:-:S03]  /*3fb0*/  IADD3 R35, P1, PT, RZ, R32, RZ ;  /* 0x00000020ff237210 */ /* 0x000fc60007f3e0ff */
[----:B------:R-:W2:Y:S01]  /*3fc0*/  SHFL.DOWN PT, R18, R32, 0x4, 0x1f ;  /* 0x08801f0020127f89 */ /* 0x000ea200000e0000 */
[----:B0-----:R-:W-:Y:S02]  /*3fd0*/  IADD3.X R34, PT, PT, R19, RZ, R36, P1, P0 ;  /* 0x000000ff13227210 */ /* 0x001fe40000fe0424 */
[----:B---3--:R-:W-:-:S03]  /*3fe0*/  IADD3 R23, P2, PT, R23, R24, RZ ;  /* 0x0000001817177210 */ /* 0x008fc60007f5e0ff */
        /* <DEDUP_REMOVED lines=8> */
[----:B0-----:R-:W-:-:S05]  /*4070*/  IADD3.X R32, PT, PT, R19, RZ, R34, P1, P0 ;  /* 0x000000ff13207210 */ /* 0x001fca0000fe0422 */
[----:B------:R-:W0:Y:S01]  /*4080*/  SHFL.DOWN PT, R19, R32, 0x2, 0x1f ;  /* 0x08401f0020137f89 */ /* 0x000e2200000e0000 */
[----:B---3--:R-:W-:-:S04]  /*4090*/  IADD3 R30, P2, PT, R23, R30, RZ ;  /* 0x0000001e171e7210 */ /* 0x008fc80007f5e0ff */
[----:B------:R-:W-:-:S04]  /*40a0*/  IADD3 R25, P3, PT, RZ, R30, RZ ;  /* 0x0000001eff197210 */ /* 0x000fc80007f7e0ff */
[----:B-1----:R-:W-:Y:S02]  /*40b0*/  IADD3.X R24, PT, PT, R22, RZ, R31, P3, P2 ;  /* 0x000000ff16187210 */ /* 0x002fe40001fe441f */
[----:B------:R-:W1:Y:S01]  /*40c0*/  SHFL.DOWN PT, R22, R30, 0x1, 0x1f ;  /* 0x08201f001e167f89 */ /* 0x000e6200000e0000 */
[----:B--2---:R-:W-:-:S03]  /*40d0*/  IADD3 R35, P0, PT, R18, R35, RZ ;  /* 0x0000002312237210 */ /* 0x004fc60007f1e0ff */
[----:B------:R-:W-:Y:S01]  /*40e0*/  SHFL.DOWN PT, R23, R24, 0x1, 0x1f ;  /* 0x08201f0018177f89 */ /* 0x000fe200000e0000 */
[----:B------:R-:W-:-:S03]  /*40f0*/  IADD3 R33, P1, PT, RZ, R35, RZ ;  /* 0x00000023ff217210 */ /* 0x000fc60007f3e0ff */
[----:B------:R-:W2:Y:S01]  /*4100*/  SHFL.DOWN PT, R18, R35, 0x1, 0x1f ;  /* 0x08201f0023127f89 */ /* 0x000ea200000e0000 */
[----:B0-----:R-:W-:-:S05]  /*4110*/  IADD3.X R36, PT, PT, R19, RZ, R32, P1, P0 ;  /* 0x000000ff13247210 */ /* 0x001fca0000fe0420 */
[----:B------:R-:W0:Y:S01]  /*4120*/  SHFL.DOWN PT, R19, R36, 0x1, 0x1f ;  /* 0x08201f0024137f89 */ /* 0x000e2200000e0000 */
[----:B-1----:R-:W-:Y:S02]  /*4130*/  IADD3 R22, P2, P3, RZ, R25, R22 ;  /* 0x00000019ff167210 */ /* 0x002fe40007b5e016 */
[----:B--2---:R-:W-:Y:S02]  /*4140*/  IADD3 R32, P0, P1, RZ, R33, R18 ;  /* 0x00000021ff207210 */ /* 0x004fe4000791e012 */
[----:B------:R-:W-:-:S05]  /*4150*/  IADD3.X R18, PT, PT, R23, R24, RZ, P2, P3 ;  /* 0x0000001817127210 */ /* 0x000fca00017e64ff */
[-C--:B------:R-:W-:Y:S01]  /*4160*/  IMAD R23, R18, R15.reuse, RZ ;  /* 0x0000000f12177224 */ /* 0x080fe200078e02ff */
[----:B0-----:R-:W-:Y:S01]  /*4170*/  IADD3.X R34, PT, PT, R19, R36, RZ, P0, P1 ;  /* 0x0000002413227210 */ /* 0x001fe200007e24ff */
[----:B------:R-:W-:-:S04]  /*4180*/  IMAD.WIDE.U32 R18, R22, R15, RZ ;  /* 0x0000000f16127225 */ /* 0x000fc800078e00ff */
[----:B------:R-:W-:Y:S02]  /*4190*/  IMAD R34, R34, R15, RZ ;  /* 0x0000000f22227224 */ /* 0x000fe400078e02ff */
[-C--:B------:R-:W-:Y:S02]  /*41a0*/  IMAD R25, R22, R9.reuse, R23 ;  /* 0x0000000916197224 */ /* 0x080fe400078e0217 */
[C---:B------:R-:W-:Y:S02]  /*41b0*/  IMAD R41, R32.reuse, R9, R34 ;  /* 0x0000000920297224 */ /* 0x040fe400078e0222 */
[----:B------:R-:W-:-:S04]  /*41c0*/  IMAD.WIDE.U32 R22, R32, R15, RZ ;  /* 0x0000000f20167225 */ /* 0x000fc800078e00ff */
[----:B------:R-:W-:Y:S02]  /*41d0*/  IMAD.IADD R40, R19, 0x1, R25 ;  /* 0x0000000113287824 */ /* 0x000fe400078e0219 */
[----:B------:R-:W-:-:S07]  /*41e0*/  IMAD.IADD R41, R23, 0x1, R41 ;  /* 0x0000000117297824 */ /* 0x000fce00078e0229 */
.L_x_35:
[----:B0-----:R-:W0:Y:S01]  /*41f0*/  LDC.64 R24, c[0x0][0x398] ;  /* 0x0000e600ff187b82 */ /* 0x001e220000000a00 */
[----:B------:R-:W-:Y:S01]  /*4200*/  IMAD.U32 R31, RZ, RZ, UR5 ;  /* 0x00000005ff1f7e24 */ /* 0x000fe2000f8e00ff */
[----:B------:R-:W-:Y:S01]  /*4210*/  CS2R R42, SRZ ;  /* 0x00000000002a7805 */ /* 0x000fe2000001ff00 */
[----:B------:R-:W-:Y:S01]  /*4220*/  IMAD.MOV.U32 R46, RZ, RZ, RZ ;  /* 0x000000ffff2e7224 */ /* 0x000fe200078e00ff */
[----:B------:R-:W-:Y:S01]  /*4230*/  CS2R R44, SRZ ;  /* 0x00000000002c7805 */ /* 0x000fe2000001ff00 */
[----:B0-----:R-:W-:-:S07]  /*4240*/  IMAD.WIDE.U32 R24, R31, 0x200, R24 ;  /* 0x000002001f187825 */ /* 0x001fce00078e0018 */
.L_x_34:
[----:B------:R-:W-:Y:S02]  /*4250*/  IMAD R30, R46, 0x100, R39 ;  /* 0x000001002e1e7824 */ /* 0x000fe400078e0227 */
[----:B------:R-:W-:Y:S02]  /*4260*/  IMAD.U32 R33, RZ, RZ, UR5 ;  /* 0x00000005ff217e24 */ /* 0x000fe4000f8e00ff */
[----:B------:R-:W-:Y:S02]  /*4270*/  IMAD.MOV.U32 R31, RZ, RZ, RZ ;  /* 0x000000ffff1f7224 */ /* 0x000fe400078e00ff */
[----:B------:R-:W-:-:S03]  /*4280*/  IMAD.WIDE.U32 R32, R33, 0x3fe00, R30 ;  /* 0x0003fe0021207825 */ /* 0x000fc600078e001e */
[----:B------:R-:W-:-:S05]  /*4290*/  IADD3 R36, P0, PT, R32, R24, RZ ;  /* 0x0000001820247210 */ /* 0x000fca0007f1e0ff */
[----:B------:R-:W-:-:S05]  /*42a0*/  IMAD.X R37, R33, 0x1, R25, P0 ;  /* 0x0000000121257824 */ /* 0x000fca00000e0619 */
[----:B------:R-:W2:Y:S04]  /*42b0*/  LDG.E.U8.CONSTANT R31, desc[UR8][R36.64+0x10300] ;  /* 0x01030008241f7981 */ /* 0x000ea8000c1e9100 */
[----:B------:R-:W2:Y:S04]  /*42c0*/  LDG.E.U8.CONSTANT R32, desc[UR8][R36.64+0x10200] ;  /* 0x0102000824207981 */ /* 0x000ea8000c1e9100 */
[----:B------:R-:W3:Y:S04]  /*42d0*/  LDG.E.U8.CONSTANT R33, desc[UR8][R36.64+0x10100] ;  /* 0x0101000824217981 */ /* 0x000ee8000c1e9100 */
[----:B------:R-:W3:Y:S04]  /*42e0*/  LDG.E.U8.CONSTANT R34, desc[UR8][R36.64+0x10000] ;  /* 0x0100000824227981 */ /* 0x000ee8000c1e9100 */
[----:B------:R-:W4:Y:S04]  /*42f0*/  LDG.E.U8.CONSTANT R49, desc[UR8][R36.64+0x10600] ;  /* 0x0106000824317981 */ /* 0x000f28000c1e9100 */
[----:B------:R-:W5:Y:S04]  /*4300*/  LDG.E.U8.CONSTANT R48, desc[UR8][R36.64+0x10500] ;  /* 0x0105000824307981 */ /* 0x000f68000c1e9100 */
[----:B------:R-:W5:Y:S01]  /*4310*/  LDG.E.U8.CONSTANT R51, desc[UR8][R36.64+0x10400] ;  /* 0x0104000824337981 */ /* 0x000f62000c1e9100 */
[----:B------:R-:W-:Y:S01]  /*4320*/  IMAD.IADD R47, R2, 0x1, R46 ;  /* 0x00000001022f7824 */ /* 0x000fe200078e022e */
[----:B--2---:R-:W-:-:S02]  /*4330*/  PRMT R31, R32, 0x3340, R31 ;  /* 0x00003340201f7816 */ /* 0x004fc4000000001f */
[----:B------:R-:W4:Y:S01]  /*4340*/  LDG.E.U8.CONSTANT R32, desc[UR8][R36.64+0x10700] ;  /* 0x0107000824207981 */ /* 0x000f22000c1e9100 */
[----:B---3--:R-:W-:-:S04]  /*4350*/  PRMT R34, R34, 0x3340, R33 ;  /* 0x0000334022227816 */ /* 0x008fc80000000021 */
[----:B------:R-:W-:Y:S02]  /*4360*/  PRMT R31, R34, 0x5410, R31 ;  /* 0x00005410221f7816 */ /* 0x000fe4000000001f */
[----:B------:R-:W0:Y:S01]  /*4370*/  LDS.64 R34, [R47] ;  /* 0x000000002f227984 */ /* 0x000e220000000a00 */
[----:B-----5:R-:W-:Y:S02]  /*4380*/  PRMT R48, R51, 0x3340, R48 ;  /* 0x0000334033307816 */ /* 0x020fe40000000030 */
[----:B0-----:R-:W-:Y:S02]  /*4390*/  IDP.4A.S8.S8 R34, R31, R34, RZ ;  /* 0x000000221f227226 */ /* 0x001fe400000006ff */
[----:B------:R-:W-:-:S04]  /*43a0*/  IMAD.U32 R31, RZ, RZ, UR5 ;  /* 0x00000005ff1f7e24 */ /* 0x000fc8000f8e00ff */
[----:B------:R-:W-:Y:S01]  /*43b0*/  IMAD R31, R31, 0x40000, R30 ;  /* 0x000400001f1f7824 */ /* 0x000fe200078e021e */
[----:B----4-:R-:W-:Y:S02]  /*43c0*/  PRMT R49, R49, 0x3340, R32 ;  /* 0x0000334031317816 */ /* 0x010fe40000000020 */
[----:B------:R-:W0:Y:S02]  /*43d0*/  LDC.64 R32, c[0x0][0x398] ;  /* 0x0000e600ff207b82 */ /* 0x000e240000000a00 */
[----:B------:R-:W-:-:S05]  /*43e0*/  PRMT R48, R48, 0x5410, R49 ;  /* 0x0000541030307816 */ /* 0x000fca0000000031 */
[----:B------:R-:W-:Y:S01]  /*43f0*/  IDP.4A.S8.S8 R36, R48, R35, R34 ;  /* 0x0000002330247226 */ /* 0x000fe20000000622 */
[----:B0-----:R-:W-:-:S05]  /*4400*/  IADD3 R30, P0, PT, R31, R32, RZ ;  /* 0x000000201f1e7210 */ /* 0x001fca0007f1e0ff */
[----:B------:R-:W-:-:S05]  /*4410*/  IMAD.X R31, RZ, RZ, R33, P0 ;  /* 0x000000ffff1f7224 */ /* 0x000fca00000e0621 */
[----:B------:R-:W2:Y:S04]  /*4420*/  LDG.E.U8.CONSTANT R34, desc[UR8][R30.64+0x20300] ;  /* 0x020300081e227981 */ /* 0x000ea8000c1e9100 */
[----:B------:R-:W2:Y:S04]  /*4430*/  LDG.E.U8.CONSTANT R35, desc[UR8][R30.64+0x20200] ;  /* 0x020200081e237981 */ /* 0x000ea8000c1e9100 */
[----:B------:R-:W3:Y:S04]  /*4440*/  LDG.E.U8.CONSTANT R48, desc[UR8][R30.64+0x20000] ;  /* 0x020000081e307981 */ /* 0x000ee8000c1e9100 */
[----:B------:R-:W4:Y:S04]  /*4450*/  LDG.E.U8.CONSTANT R49, desc[UR8][R30.64+0x20700] ;  /* 0x020700081e317981 */ /* 0x000f28000c1e9100 */
[----:B------:R-:W4:Y:S01]  /*4460*/  LDG.E.U8.CONSTANT R50, desc[UR8][R30.64+0x20600] ;  /* 0x020600081e327981 */ /* 0x000f22000c1e9100 */
[----:B--2---:R-:W-:-:S03]  /*4470*/  PRMT R34, R35, 0x3340, R34 ;  /* 0x0000334023227816 */ /* 0x004fc60000000022 */
[----:B------:R-:W3:Y:S02]  /*4480*/  LDG.E.U8.CONSTANT R35, desc[UR8][R30.64+0x20100] ;  /* 0x020100081e237981 */ /* 0x000ee4000c1e9100 */
[----:B---3--:R-:W-:Y:S02]  /*4490*/  PRMT R35, R48, 0x3340, R35 ;  /* 0x0000334030237816 */ /* 0x008fe40000000023 */
[----:B------:R-:W2:Y:S02]  /*44a0*/  LDG.E.U8.CONSTANT R48, desc[UR8][R30.64+0x20400] ;  /* 0x020400081e307981 */ /* 0x000ea4000c1e9100 */
[----:B------:R-:W-:Y:S02]  /*44b0*/  PRMT R37, R35, 0x5410, R34 ;  /* 0x0000541023257816 */ /* 0x000fe40000000022 */
[----:B------:R-:W0:Y:S03]  /*44c0*/  LDS.64 R34, [R47+0x100] ;  /* 0x000100002f227984 */ /* 0x000e260000000a00 */
[----:B0-----:R-:W-:-:S02]  /*44d0*/  IDP.4A.S8.S8 R34, R37, R34, RZ ;  /* 0x0000002225227226 */ /* 0x001fc400000006ff */
[----:B------:R-:W2:Y:S01]  /*44e0*/  LDG.E.U8.CONSTANT R37, desc[UR8][R30.64+0x20500] ;  /* 0x020500081e257981 */ /* 0x000ea2000c1e9100 */
[----:B------:R-:W-:Y:S01]  /*44f0*/  VIADD R46, R46, 0x8 ;  /* 0x000000082e2e7836 */ /* 0x000fe20000000000 */
[----:B----4-:R-:W-:-:S04]  /*4500*/  PRMT R49, R50, 0x3340, R49 ;  /* 0x0000334032317816 */ /* 0x010fc80000000031 */
[----:B------:R-:W-:Y:S02]  /*4510*/  ISETP.NE.AND P0, PT, R46, 0x100, PT ;  /* 0x000001002e00780c */ /* 0x000fe40003f05270 */
[----:B------:R-:W-:-:S04]  /*4520*/  IADD3 R45, P1, PT, R36, R45, RZ ;  /* 0x0000002d242d7210 */ /* 0x000fc80007f3e0ff */
[----:B------:R-:W-:Y:S02]  /*4530*/  LEA.HI.X.SX32 R44, R36, R44, 0x1, P1 ;  /* 0x0000002c242c7211 */ /* 0x000fe400008f0eff */
[----:B--2---:R-:W-:-:S04]  /*4540*/  PRMT R48, R48, 0x3340, R37 ;  /* 0x0000334030307816 */ /* 0x004fc80000000025 */
[----:B------:R-:W-:-:S05]  /*4550*/  PRMT R48, R48, 0x5410, R49 ;  /* 0x0000541030307816 */ /* 0x000fca0000000031 */
[----:B------:R-:W-:-:S05]  /*4560*/  IDP.4A.S8.S8 R34, R48, R35, R34 ;  /* 0x0000002330227226 */ /* 0x000fca0000000622 */
[----:B------:R-:W-:-:S04]  /*4570*/  IADD3 R43, P2, PT, R34, R43, RZ ;  /* 0x0000002b222b7210 */ /* 0x000fc80007f5e0ff */
[----:B------:R-:W-:Y:S01]  /*4580*/  LEA.HI.X.SX32 R42, R34, R42, 0x1, P2 ;  /* 0x0000002a222a7211 */ /* 0x000fe200010f0eff */
[----:B------:R-:W-:Y:S08]  /*4590*/  @P0 BRA `(.L_x_34) ;  /* 0xfffffffc002c0947 */ /* 0x000ff0000383ffff */
[----:B------:R-:W-:-:S05]  /*45a0*/  IADD3 R30, P0, PT, R24, R39, RZ ;  /* 0x00000027181e7210 */ /* 0x000fca0007f1e0ff */
[----:B------:R-:W-:-:S05]  /*45b0*/  IMAD.X R31, RZ, RZ, R25, P0 ;  /* 0x000000ffff1f7224 */ /* 0x000fca00000e0619 */
[----:B------:R0:W2:Y:S01]  /*45c0*/  LDG.E.U8.CONSTANT R34, desc[UR8][R30.64+0x110000] ;  /* 0x110000081e227981 */ /* 0x0000a2000c1e9100 */
[----:B------:R-:W-:-:S04]  /*45d0*/  IMAD R35, R39, -0x61c88647, R4 ;  /* 0x9e3779b927237824 */ /* 0x000fc800078e0204 */
[C---:B------:R-:W-:Y:S02]  /*45e0*/  VIADD R36, R35.reuse, 0x1 ;  /* 0x0000000123247836 */ /* 0x040fe40000000000 */
[C---:B------:R-:W-:Y:S02]  /*45f0*/  VIADD R46, R35.reuse, 0x2 ;  /* 0x00000002232e7836 */ /* 0x040fe40000000000 */
[----:B------:R-:W-:Y:S01]  /*4600*/  VIADD R35, R35, 0x7 ;  /* 0x0000000723237836 */ /* 0x000fe20000000000 */
[----:B------:R-:W-:Y:S02]  /*4610*/  SHF.R.U32.HI R37, RZ, 0x10, R36 ;  /* 0x00000010ff257819 */ /* 0x000fe40000011624 */
[----:B------:R-:W-:Y:S02]  /*4620*/  SHF.R.U32.HI R47, RZ, 0x10, R46 ;  /* 0x00000010ff2f7819 */ /* 0x000fe4000001162e */
[----:B------:R-:W-:Y:S02]  /*4630*/  LOP3.LUT R37, R37, R36, RZ, 0x3c, !PT ;  /* 0x0000002425257212 */ /* 0x000fe400078e3cff */
[----:B------:R-:W-:-:S03]  /*4640*/  LOP3.LUT R47, R47, R46, RZ, 0x3c, !PT ;  /* 0x0000002e2f2f7212 */ /* 0x000fc600078e3cff */
[----:B------:R-:W-:Y:S02]  /*4650*/  IMAD R37, R37, -0x7a143595, RZ ;  /* 0x85ebca6b25257824 */ /* 0x000fe400078e02ff */
[----:B------:R-:W-:-:S03]  /*4660*/  IMAD R47, R47, -0x7a143595, RZ ;  /* 0x85ebca6b2f2f7824 */ /* 0x000fc600078e02ff */
[----:B------:R-:W-:Y:S02]  /*4670*/  SHF.R.U32.HI R36, RZ, 0xd, R37 ;  /* 0x0000000dff247819 */ /* 0x000fe40000011625 */
[----:B0-----:R-:W-:Y:S02]  /*4680*/  SHF.R.U32.HI R30, RZ, 0xd, R47 ;  /* 0x0000000dff1e7819 */ /* 0x001fe4000001162f */
[----:B------:R-:W-:Y:S02]  /*4690*/  LOP3.LUT R36, R36, R37, RZ, 0x3c, !PT ;  /* 0x0000002524247212 */ /* 0x000fe400078e3cff */
[----:B------:R-:W-:-:S03]  /*46a0*/  LOP3.LUT R30, R30, R47, RZ, 0x3c, !PT ;  /* 0x0000002f1e1e7212 */ /* 0x000fc600078e3cff */
[----:B------:R-:W-:Y:S02]  /*46b0*/  IMAD R36, R36, -0x3d4d51cb, RZ ;  /* 0xc2b2ae3524247824 */ /* 0x000fe400078e02ff */
[----:B------:R-:W-:-:S03]  /*46c0*/  IMAD R30, R30, -0x3d4d51cb, RZ ;  /* 0xc2b2ae351e1e7824 */ /* 0x000fc600078e02ff */
[----:B------:R-:W-:-:S04]  /*46d0*/  SHF.R.U32.HI R31, RZ, 0x10, R36 ;  /* 0x00000010ff1f7819 */ /* 0x000fc80000011624 */
[----:B------:R-:W-:Y:S02]  /*46e0*/  LOP3.LUT R31, R31, R36, RZ, 0x3c, !PT ;  /* 0x000000241f1f7212 */ /* 0x000fe400078e3cff */
[----:B------:R-:W-:-:S04]  /*46f0*/  SHF.R.U32.HI R36, RZ, 0x10, R35 ;  /* 0x00000010ff247819 */ /* 0x000fc80000011623 */
[----:B------:R-:W-:Y:S02]  /*4700*/  LOP3.LUT R36, R36, R35, RZ, 0x3c, !PT ;  /* 0x0000002324247212 */ /* 0x000fe400078e3cff */
[----:B------:R-:W-:Y:S02]  /*4710*/  LOP3.LUT R35, R31, 0x1, RZ, 0xc0, !PT ;  /* 0x000000011f237812 */ /* 0x000fe400078ec0ff */
[----:B------:R-:W-:Y:S01]  /*4720*/  SHF.R.U32.HI R31, RZ, 0x1, R31 ;  /* 0x00000001ff1f7819 */ /* 0x000fe2000001161f */
[----:B------:R-:W-:Y:S01]  /*4730*/  IMAD R36, R36, -0x7a143595, RZ ;  /* 0x85ebca6b24247824 */ /* 0x000fe200078e02ff */
[----:B------:R-:W-:Y:S02]  /*4740*/  ISETP.NE.U32.AND P0, PT, R35, 0x1, PT ;  /* 0x000000012300780c */ /* 0x000fe40003f05070 */
[----:B------:R-:W-:Y:S02]  /*4750*/  SHF.R.U32.HI R35, RZ, 0x10, R30 ;  /* 0x00000010ff237819 */ /* 0x000fe4000001161e */
[----:B------:R-:W-:-:S02]  /*4760*/  LOP3.LUT R31, R31, 0x1f, RZ, 0xc0, !PT ;  /* 0x0000001f1f1f7812 */ /* 0x000fc400078ec0ff */
[----:B------:R-:W-:Y:S02]  /*4770*/  LOP3.LUT R35, R35, R30, RZ, 0x3c, !PT ;  /* 0x0000001e23237212 */ /* 0x000fe400078e3cff */
[----:B------:R-:W-:Y:S02]  /*4780*/  SHF.R.U32.HI R37, RZ, 0xd, R36 ;  /* 0x0000000dff257819 */ /* 0x000fe40000011624 */
[----:B------:R-:W-:Y:S02]  /*4790*/  LOP3.LUT R30, R35, 0x1, RZ, 0xc0, !PT ;  /* 0x00000001231e7812 */ /* 0x000fe400078ec0ff */
[----:B------:R-:W-:Y:S01]  /*47a0*/  LOP3.LUT R37, R37, R36, RZ, 0x3c, !PT ;  /* 0x0000002425257212 */ /* 0x000fe200078e3cff */
[----:B------:R-:W-:Y:S01]  /*47b0*/  @P0 IMAD.MOV R31, RZ, RZ, -R31 ;  /* 0x000000ffff1f0224 */ /* 0x000fe200078e0a1f */
[----:B------:R-:W-:Y:S02]  /*47c0*/  ISETP.NE.U32.AND P0, PT, R30, 0x1, PT ;  /* 0x000000011e00780c */ /* 0x000fe40003f05070 */
[----:B------:R-:W-:Y:S01]  /*47d0*/  SHF.R.U32.HI R36, RZ, 0x1, R35 ;  /* 0x00000001ff247819 */ /* 0x000fe20000011623 */
[----:B------:R-:W-:Y:S01]  /*47e0*/  IMAD R30, R41, R31, RZ ;  /* 0x0000001f291e7224 */ /* 0x000fe200078e02ff */
[----:B------:R-:W-:Y:S01]  /*47f0*/  SHF.R.S32.HI R47, RZ, 0x1f, R31 ;  /* 0x0000001fff2f7819 */ /* 0x000fe2000001141f */
[----:B------:R-:W-:-:S04]  /*4800*/  IMAD R37, R37, -0x3d4d51cb, RZ ;  /* 0xc2b2ae3525257824 */ /* 0x000fc800078e02ff */
[----:B------:R-:W-:Y:S01]  /*4810*/  IMAD R47, R47, R22, R30 ;  /* 0x000000162f2f7224 */ /* 0x000fe200078e021e */
[----:B------:R-:W-:Y:S01]  /*4820*/  SHF.R.U32.HI R46, RZ, 0x10, R37 ;  /* 0x00000010ff2e7819 */ /* 0x000fe20000011625 */
[----:B------:R-:W-:-:S03]  /*4830*/  IMAD.WIDE.U32 R30, R22, R31, RZ ;  /* 0x0000001f161e7225 */ /* 0x000fc600078e00ff */
[----:B------:R-:W-:Y:S01]  /*4840*/  LOP3.LUT R46, R46, R37, RZ, 0x3c, !PT ;  /* 0x000000252e2e7212 */ /* 0x000fe200078e3cff */
[----:B------:R-:W-:Y:S01]  /*4850*/  IMAD.IADD R35, R31, 0x1, R47 ;  /* 0x000000011f237824 */ /* 0x000fe200078e022f */
[----:B------:R-:W-:-:S04]  /*4860*/  LOP3.LUT R31, R36, 0x1f, RZ, 0xc0, !PT ;  /* 0x0000001f241f7812 */ /* 0x000fc800078ec0ff */
[----:B------:R-:W-:Y:S01]  /*4870*/  SHF.R.S64 R48, R30, 0x8, R35 ;  /* 0x000000081e307819 */ /* 0x000fe20000001023 */
[----:B------:R-:W-:Y:S01]  /*4880*/  @P0 IMAD.MOV R31, RZ, RZ, -R31 ;  /* 0x000000ffff1f0224 */ /* 0x000fe200078e0a1f */
[----:B------:R-:W-:Y:S02]  /*4890*/  LOP3.LUT R30, R46, 0x1, RZ, 0xc0, !PT ;  /* 0x000000012e1e7812 */ /* 0x000fe400078ec0ff */
[----:B------:R-:W-:Y:S02]  /*48a0*/  SHF.R.U32.HI R46, RZ, 0x1, R46 ;  /* 0x00000001ff2e7819 */ /* 0x000fe4000001162e */
[----:B------:R-:W-:Y:S01]  /*48b0*/  ISETP.NE.U32.AND P0, PT, R30, 0x1, PT ;  /* 0x000000011e00780c */ /* 0x000fe20003f05070 */
[----:B------:R-:W-:Y:S01]  /*48c0*/  IMAD R30, R40, R31, RZ ;  /* 0x0000001f281e7224 */ /* 0x000fe200078e02ff */
[----:B------:R-:W-:Y:S02]  /*48d0*/  SHF.R.S32.HI R37, RZ, 0x1f, R31 ;  /* 0x0000001fff257819 */ /* 0x000fe4000001141f */
[----:B------:R-:W-:-:S03]  /*48e0*/  LOP3.LUT R46, R46, 0x1f, RZ, 0xc0, !PT ;  /* 0x0000001f2e2e7812 */ /* 0x000fc600078ec0ff */
[----:B------:R-:W-:Y:S02]  /*48f0*/  IMAD R37, R37, R18, R30 ;  /* 0x0000001225257224 */ /* 0x000fe400078e021e */
[----:B------:R-:W-:-:S04]  /*4900*/  IMAD.WIDE.U32 R30, R18, R31, RZ ;  /* 0x0000001f121e7225 */ /* 0x000fc800078e00ff */
[----:B------:R-:W-:Y:S02]  /*4910*/  IMAD.IADD R47, R31, 0x1, R37 ;  /* 0x000000011f2f7824 */ /* 0x000fe400078e0225 */
[----:B------:R-:W-:Y:S01]  /*4920*/  @P0 IMAD.MOV R46, RZ, RZ, -R46 ;  /* 0x000000ffff2e0224 */ /* 0x000fe200078e0a2e */
[----:B------:R-:W-:Y:S02]  /*4930*/  IADD3 R45, P0, PT, R48, R45, RZ ;  /* 0x0000002d302d7210 */ /* 0x000fe40007f1e0ff */
[----:B------:R-:W-:Y:S02]  /*4940*/  SHF.R.S64 R36, R30, 0x8, R47 ;  /* 0x000000081e247819 */ /* 0x000fe4000000102f */
[----:B------:R-:W-:Y:S02]  /*4950*/  SHF.R.S32.HI R30, RZ, 0x1f, R46 ;  /* 0x0000001fff1e7819 */ /* 0x000fe4000001142e */
[----:B------:R-:W-:Y:S02]  /*4960*/  IADD3 R37, P1, PT, R36, R43, RZ ;  /* 0x0000002b24257210 */ /* 0x000fe40007f3e0ff */
[----:B------:R-:W-:Y:S01]  /*4970*/  LEA.HI.X.SX32 R44, R35, R44, 0x18, P0 ;  /* 0x0000002c232c7211 */ /* 0x000fe200000fc6ff */
[----:B------:R-:W-:Y:S01]  /*4980*/  IMAD R30, R30, R15, RZ ;  /* 0x0000000f1e1e7224 */ /* 0x000fe200078e02ff */
[----:B------:R-:W-:Y:S01]  /*4990*/  LEA.HI.X.SX32 R42, R47, R42, 0x18, P1 ;  /* 0x0000002a2f2a7211 */ /* 0x000fe200008fc6ff */
[----:B------:R-:W-:-:S02]  /*49a0*/  IMAD.IADD R35, R2, 0x1, R39 ;  /* 0x0000000102237824 */ /* 0x000fc400078e0227 */
[C---:B------:R-:W-:Y:S01]  /*49b0*/  IMAD R43, R46.reuse, R9, R30 ;  /* 0x000000092e2b7224 */ /* 0x040fe200078e021e */
[----:B------:R-:W-:Y:S01]  /*49c0*/  SHF.R.S64 R37, R37, 0x8, R42 ;  /* 0x0000000825257819 */ /* 0x000fe2000000102a */
[----:B------:R-:W-:-:S04]  /*49d0*/  IMAD.WIDE.U32 R30, R46, R15, RZ ;  /* 0x0000000f2e1e7225 */ /* 0x000fc800078e00ff */
[----:B------:R-:W-:Y:S01]  /*49e0*/  IMAD.IADD R31, R31, 0x1, R43 ;  /* 0x000000011f1f7824 */ /* 0x000fe200078e022b */
[----:B------:R-:W-:-:S04]  /*49f0*/  SHF.R.S32.HI R43, RZ, 0x8, R44 ;  /* 0x00000008ff2b7819 */ /* 0x000fc8000001142c */
[----:B------:R-:W-:Y:S02]  /*4a00*/  SHF.R.S64 R36, R30, 0x2, R31 ;  /* 0x000000021e247819 */ /* 0x000fe4000000101f */
[----:B------:R-:W-:-:S04]  /*4a10*/  SHF.R.S64 R30, R45, 0x8, R44 ;  /* 0x000000082d1e7819 */ /* 0x000fc8000000102c */
[----:B------:R-:W-:Y:S02]  /*4a20*/  IADD3 R36, P0, P1, R37, R30, R36 ;  /* 0x0000001e25247210 */ /* 0x000fe4000791e024 */
[----:B------:R-:W-:Y:S01]  /*4a30*/  SHF.R.S32.HI R37, RZ, 0x8, R42 ;  /* 0x00000008ff257819 */ /* 0x000fe2000001142a */
[----:B------:R-:W0:Y:S01]  /*4a40*/  LDS.S8 R30, [R35+0x100] ;  /* 0x00010000231e7984 */ /* 0x000e220000000200 */
[----:B--2---:R-:W-:Y:S02]  /*4a50*/  PRMT R45, R34, 0x8880, RZ ;  /* 0x00008880222d7816 */ /* 0x004fe400000000ff */
[----:B------:R-:W-:-:S03]  /*4a60*/  SHF.R.S32.HI R34, RZ, 0x2, R31 ;  /* 0x00000002ff227819 */ /* 0x000fc6000001141f */
[----:B------:R-:W-:Y:S01]  /*4a70*/  IMAD.MOV.U32 R31, RZ, RZ, R45 ;  /* 0x000000ffff1f7224 */ /* 0x000fe200078e002d */
[----:B------:R-:W-:-:S04]  /*4a80*/  IADD3.X R34, PT, PT, R37, R43, R34, P0, P1 ;  /* 0x0000002b25227210 */ /* 0x000fc800007e2422 */
[----:B------:R-:W-:-:S04]  /*4a90*/  IADD3 R36, P0, PT, R31, R36, RZ ;  /* 0x000000241f247210 */ /* 0x000fc80007f1e0ff */
[----:B------:R-:W-:Y:S02]  /*4aa0*/  LEA.HI.X.SX32 R31, R31, R34, 0x1, P0 ;  /* 0x000000221f1f7211 */ /* 0x000fe400000f0eff */
[----:B------:R-:W-:Y:S02]  /*4ab0*/  ISETP.GT.U32.AND P0, PT, R36, -0x7f, PT ;  /* 0xffffff812400780c */ /* 0x000fe40003f04070 */
[----:B0-----:R-:W-:Y:S02]  /*4ac0*/  SHF.R.S32.HI R34, RZ, 0x1f, R30 ;  /* 0x0000001fff227819 */ /* 0x001fe4000001141e */
[----:B------:R-:W-:-:S04]  /*4ad0*/  ISETP.GT.AND.EX P0, PT, R31, -0x1, PT, P0 ;  /* 0xffffffff1f00780c */ /* 0x000fc80003f04300 */
[----:B------:R-:W-:Y:S02]  /*4ae0*/  SEL R36, R36, 0xffffff81, P0 ;  /* 0xffffff8124247807 */ /* 0x000fe40000000000 */
[----:B------:R-:W-:Y:S02]  /*4af0*/  SEL R31, R31, 0xffffffff, P0 ;  /* 0xffffffff1f1f7807 */ /* 0x000fe40000000000 */
[----:B------:R-:W-:-:S04]  /*4b00*/  ISETP.LT.U32.AND P0, PT, R36, 0x7f, PT ;  /* 0x0000007f2400780c */ /* 0x000fc80003f01070 */
[----:B------:R-:W-:-:S04]  /*4b10*/  ISETP.LT.AND.EX P0, PT, R31, RZ, PT, P0 ;  /* 0x000000ff1f00720c */ /* 0x000fc80003f01300 */
[----:B------:R-:W-:Y:S02]  /*4b20*/  SEL R36, R36, 0x7f, P0 ;  /* 0x0000007f24247807 */ /* 0x000fe40000000000 */
[----:B------:R-:W-:Y:S02]  /*4b30*/  SEL R31, R31, RZ, P0 ;  /* 0x000000ff1f1f7207 */ /* 0x000fe40000000000 */
[----:B------:R-:W-:Y:S01]  /*4b40*/  IADD3 R37, P0, PT, R36, 0x7f, RZ ;  /* 0x0000007f24257810 */ /* 0x000fe20007f1e0ff */
[----:B------:R0:W-:Y:S04]  /*4b50*/  STS.U8 [R35+0x300], R36 ;  /* 0x0003002423007388 */ /* 0x0001e80000000000 */
[----:B------:R-:W-:Y:S01]  /*4b60*/  IMAD.X R31, RZ, RZ, R31, P0 ;  /* 0x000000ffff1f7224 */ /* 0x000fe200000e061f */
[C---:B------:R-:W-:Y:S01]  /*4b70*/  ISETP.GE.U32.AND P0, PT, R39.reuse, 0xe0, PT ;  /* 0x000000e02700780c */ /* 0x040fe20003f06070 */
[----:B------:R-:W-:-:S02]  /*4b80*/  VIADD R39, R39, 0x20 ;  /* 0x0000002027277836 */ /* 0x000fc40000000000 */
[-C--:B------:R-:W-:Y:S02]  /*4b90*/  IMAD R42, R31, R30.reuse, RZ ;  /* 0x0000001e1f2a7224 */ /* 0x080fe400078e02ff */
[----:B------:R-:W-:-:S04]  /*4ba0*/  IMAD.WIDE.U32 R30, R37, R30, RZ ;  /* 0x0000001e251e7225 */ /* 0x000fc800078e00ff */
[----:B------:R-:W-:-:S04]  /*4bb0*/  IMAD R37, R34, R37, R42 ;  /* 0x0000002522257224 */ /* 0x000fc800078e022a */
[----:B------:R-:W-:-:S05]  /*4bc0*/  IMAD.IADD R31, R31, 0x1, R37 ;  /* 0x000000011f1f7824 */ /* 0x000fca00078e0225 */
[----:B------:R-:W-:-:S05]  /*4bd0*/  SHF.R.U64 R30, R30, 0x8, R31 ;  /* 0x000000081e1e7819 */ /* 0x000fca000000121f */
[----:B------:R0:W-:Y:S01]  /*4be0*/  STS.U8 [R35+0x200], R30 ;  /* 0x0002001e23007388 */ /* 0x0001e20000000000 */
[----:B------:R-:W-:Y:S05]  /*4bf0*/  @!P0 BRA `(.L_x_35) ;  /* 0xfffffff4007c8947 */ /* 0x000fea000383ffff */
[----:B------:R-:W-:Y:S05]  /*4c00*/  BSYNC.RECONVERGENT B0 ;  /* 0x0000000000007941 */ /* 0x000fea0003800200 */
.L_x_33:
[----:B------:R-:W-:Y:S01]  /*4c10*/  VIADD R18, R20, 0x103 ;  /* 0x0000010314127836 */ /* 0x000fe20000000000 */
[----:B------:R-:W-:-:S04]  /*4c20*/  NOP ;  /* 0x0000000000007918 */ /* 0x000fc80000000000 */
[----:B------:R-:W-:Y:S01]  /*4c30*/  SHF.R.U32.HI R19, RZ, 0x10, R18 ;  /* 0x00000010ff137819 */ /* 0x000fe20000011612 */
[C---:B------:R-:W-:Y:S01]  /*4c40*/  VIADD R22, R20.reuse, 0xc6ef3823 ;  /* 0xc6ef382314167836 */ /* 0x040fe20000000000 */
[----:B------:R-:W-:Y:S01]  /*4c50*/  UMOV UR6, URZ ;  /* 0x000000ff00067c82 */ /* 0x000fe20008000000 */
[C---:B------:R-:W-:Y:S01]  /*4c60*/  VIADD R34, R20.reuse, 0x54cda663 ;  /* 0x54cda66314227836 */ /* 0x040fe20000000000 */
[----:B------:R-:W-:Y:S01]  /*4c70*/  LOP3.LUT R19, R19, R18, RZ, 0x3c, !PT ;  /* 0x0000001213137212 */ /* 0x000fe200078e3cff */
[C---:B0-----:R-:W-:Y:S01]  /*4c80*/  VIADD R30, R20.reuse, 0x8dde6f43 ;  /* 0x8dde6f43141e7836 */ /* 0x041fe20000000000 */
[----:B------:R-:W-:Y:S01]  /*4c90*/  SHF.R.U32.HI R23, RZ, 0x10, R22 ;  /* 0x00000010ff177819 */ /* 0x000fe20000011616 */
[C---:B------:R-:W-:Y:S01]  /*4ca0*/  VIADD R39, R20.reuse, 0xc6ef3824 ;  /* 0xc6ef382414277836 */ /* 0x040fe20000000000 */
[----:B------:R-:W-:Y:S01]  /*4cb0*/  SHF.R.U32.HI R37, RZ, 0x10, R34 ;  /* 0x00000010ff257819 */ /* 0x000fe20000011622 */
[----:B------:R-:W-:Y:S01]  /*4cc0*/  IMAD R19, R19, -0x7a143595, RZ ;  /* 0x85ebca6b13137824 */ /* 0x000fe200078e02ff */
[----:B------:R-:W-:Y:S01]  /*4cd0*/  LOP3.LUT R22, R23, R22, RZ, 0x3c, !PT ;  /* 0x0000001617167212 */ /* 0x000fe200078e3cff */
[C---:B------:R-:W-:Y:S01]  /*4ce0*/  VIADD R23, R20.reuse, 0x104 ;  /* 0x0000010414177836 */ /* 0x040fe20000000000 */
[----:B------:R-:W-:Y:S01]  /*4cf0*/  SHF.R.U32.HI R35, RZ, 0x10, R30 ;  /* 0x00000010ff237819 */ /* 0x000fe2000001161e */
[----:B------:R-:W-:Y:S01]  /*4d00*/  VIADD R41, R20, 0xa99b4bc3 ;  /* 0xa99b4bc314297836 */ /* 0x000fe20000000000 */
[----:B------:R-:W-:Y:S01]  /*4d10*/  SHF.R.U32.HI R18, RZ, 0xd, R19 ;  /* 0x0000000dff127819 */ /* 0x000fe20000011613 */
[----:B------:R-:W-:Y:S01]  /*4d20*/  IMAD R31, R22, -0x7a143595, RZ ;  /* 0x85ebca6b161f7824 */ /* 0x000fe200078e02ff */
[----:B------:R-:W-:Y:S01]  /*4d30*/  LOP3.LUT R22, R35, R30, RZ, 0x3c, !PT ;  /* 0x0000001e23167212 */ /* 0x000fe200078e3cff */
[----:B------:R-:W-:Y:S01]  /*4d40*/  VIADD R35, R20, 0x8dde6f44 ;  /* 0x8dde6f4414237836 */ /* 0x000fe20000000000 */
[----:B------:R-:W-:Y:S01]  /*4d50*/  LOP3.LUT R18, R18, R19, RZ, 0x3c, !PT ;  /* 0x0000001312127212 */ /* 0x000fe200078e3cff */
[C---:B------:R-:W-:Y:S01]  /*4d60*/  VIADD R46, R20.reuse, 0x708a82e4 ;  /* 0x708a82e4142e7836 */ /* 0x040fe20000000000 */
[----:B------:R-:W-:Y:S01]  /*4d70*/  LOP3.LUT R19, R37, R34, RZ, 0x3c, !PT ;  /* 0x0000002225137212 */ /* 0x000fe200078e3cff */
[----:B------:R-:W-:Y:S01]  /*4d80*/  VIADD R37, R20, 0x54cda664 ;  /* 0x54cda66414257836 */ /* 0x000fe20000000000 */
[----:B------:R-:W-:Y:S01]  /*4d90*/  SHF.R.U32.HI R34, RZ, 0xd, R31 ;  /* 0x0000000dff227819 */ /* 0x000fe2000001161f */
[----:B------:R-:W-:Y:S01]  /*4da0*/  IMAD R18, R18, -0x3d4d51cb, RZ ;  /* 0xc2b2ae3512127824 */ /* 0x000fe200078e02ff */
[----:B------:R-:W-:Y:S01]  /*4db0*/  SHF.R.U32.HI R30, RZ, 0x10, R23 ;  /* 0x00000010ff1e7819 */ /* 0x000fe20000011617 */
[----:B------:R-:W-:Y:S01]  /*4dc0*/  IMAD R19, R19, -0x7a143595, RZ ;  /* 0x85ebca6b13137824 */ /* 0x000fe200078e02ff */
[----:B------:R-:W-:-:S02]  /*4dd0*/  LOP3.LUT R34, R34, R31, RZ, 0x3c, !PT ;  /* 0x0000001f22227212 */ /* 0x000fc400078e3cff */
[----:B------:R-:W-:Y:S02]  /*4de0*/  LOP3.LUT R23, R30, R23, RZ, 0x3c, !PT ;  /* 0x000000171e177212 */ /* 0x000fe400078e3cff */
[----:B------:R-:W-:Y:S01]  /*4df0*/  SHF.R.U32.HI R31, RZ, 0x10, R18 ;  /* 0x00000010ff1f7819 */ /* 0x000fe20000011612 */
[----:B------:R-:W-:Y:S01]  /*4e00*/  IMAD R30, R34, -0x3d4d51cb, RZ ;  /* 0xc2b2ae35221e7824 */ /* 0x000fe200078e02ff */
[----:B------:R-:W-:Y:S01]  /*4e10*/  SHF.R.U32.HI R34, RZ, 0x10, R35 ;  /* 0x00000010ff227819 */ /* 0x000fe20000011623 */
[----:B------:R-:W-:Y:S01]  /*4e20*/  IMAD R23, R23, -0x7a143595, RZ ;  /* 0x85ebca6b17177824 */ /* 0x000fe200078e02ff */
[----:B------:R-:W-:Y:S02]  /*4e30*/  LOP3.LUT R18, R31, R18, RZ, 0x3c, !PT ;  /* 0x000000121f127212 */ /* 0x000fe400078e3cff */
[----:B------:R-:W-:Y:S02]  /*4e40*/  SHF.R.U32.HI R36, RZ, 0x10, R39 ;  /* 0x00000010ff247819 */ /* 0x000fe40000011627 */
[----:B------:R-:W-:-:S02]  /*4e50*/  SHF.R.U32.HI R31, RZ, 0x10, R30 ;  /* 0x00000010ff1f7819 */ /* 0x000fc4000001161e */
[----:B------:R-:W-:Y:S02]  /*4e60*/  LOP3.LUT R34, R34, R35, RZ, 0x3c, !PT ;  /* 0x0000002322227212 */ /* 0x000fe400078e3cff */
[----:B------:R-:W-:Y:S02]  /*4e70*/  LOP3.LUT R39, R36, R39, RZ, 0x3c, !PT ;  /* 0x0000002724277212 */ /* 0x000fe400078e3cff */
[----:B------:R-:W-:Y:S01]  /*4e80*/  LOP3.LUT R35, R31, R30, RZ, 0x3c, !PT ;  /* 0x0000001e1f237212 */ /* 0x000fe200078e3cff */
[----:B------:R-:W-:Y:S01]  /*4e90*/  VIADD R31, R20, 0xe2ac14a3 ;  /* 0xe2ac14a3141f7836 */ /* 0x000fe20000000000 */
[----:B------:R-:W-:Y:S02]  /*4ea0*/  SHF.R.U32.HI R36, RZ, 0x10, R37 ;  /* 0x00000010ff247819 */ /* 0x000fe40000011625 */
[----:B------:R-:W-:Y:S02]  /*4eb0*/  LOP3.LUT R40, R18, 0x1, RZ, 0xc0, !PT ;  /* 0x0000000112287812 */ /* 0x000fe400078ec0ff */
[----:B------:R-:W-:-:S02]  /*4ec0*/  LOP3.LUT R43, R35, 0x1, RZ, 0xc0, !PT ;  /* 0x00000001232b7812 */ /* 0x000fc400078ec0ff */
[----:B------:R-:W-:Y:S01]  /*4ed0*/  LOP3.LUT R36, R36, R37, RZ, 0x3c, !PT ;  /* 0x0000002524247212 */ /* 0x000fe200078e3cff */
[----:B------:R-:W-:Y:S01]  /*4ee0*/  VIADD R37, R20, 0x1bbcdd83 ;  /* 0x1bbcdd8314257836 */ /* 0x000fe20000000000 */
[----:B------:R-:W-:Y:S02]  /*4ef0*/  ISETP.NE.U32.AND P0, PT, R40, 0x1, PT ;  /* 0x000000012800780c */ /* 0x000fe40003f05070 */
[----:B------:R-:W-:Y:S02]  /*4f00*/  SHF.R.U32.HI R40, RZ, 0x10, R31 ;  /* 0x00000010ff287819 */ /* 0x000fe4000001161f */
[----:B------:R-:W-:Y:S02]  /*4f10*/  ISETP.NE.U32.AND P1, PT, R43, 0x1, PT ;  /* 0x000000012b00780c */ /* 0x000fe40003f25070 */
[----:B------:R-:W-:Y:S02]  /*4f20*/  SHF.R.U32.HI R30, RZ, 0x10, R37 ;  /* 0x00000010ff1e7819 */ /* 0x000fe40000011625 */
[----:B------:R-:W-:Y:S01]  /*4f30*/  LOP3.LUT R31, R40, R31, RZ, 0x3c, !PT ;  /* 0x0000001f281f7212 */ /* 0x000fe200078e3cff */
[----:B------:R-:W-:Y:S01]  /*4f40*/  VIADD R40, R20, 0x1bbcdd84 ;  /* 0x1bbcdd8414287836 */ /* 0x000fe20000000000 */
[----:B------:R-:W-:-:S02]  /*4f50*/  SHF.R.U32.HI R42, RZ, 0x10, R41 ;  /* 0x00000010ff2a7819 */ /* 0x000fc40000011629 */
[----:B------:R-:W-:Y:S01]  /*4f60*/  SHF.R.U32.HI R18, RZ, 0x1, R18 ;  /* 0x00000001ff127819 */ /* 0x000fe20000011612 */
[----:B------:R-:W-:Y:S01]  /*4f70*/  IMAD R31, R31, -0x7a143595, RZ ;  /* 0x85ebca6b1f1f7824 */ /* 0x000fe200078e02ff */
[----:B------:R-:W-:Y:S02]  /*4f80*/  SHF.R.U32.HI R35, RZ, 0x1, R35 ;  /* 0x00000001ff237819 */ /* 0x000fe40000011623 */
[----:B------:R-:W-:Y:S02]  /*4f90*/  LOP3.LUT R37, R30, R37, RZ, 0x3c, !PT ;  /* 0x000000251e257212 */ /* 0x000fe400078e3cff */
[----:B------:R-:W-:Y:S01]  /*4fa0*/  LOP3.LUT R30, R42, R41, RZ, 0x3c, !PT ;  /* 0x000000292a1e7212 */ /* 0x000fe200078e3cff */
[----:B------:R-:W-:Y:S01]  /*4fb0*/  VIADD R41, R20, 0x708a82e3 ;  /* 0x708a82e314297836 */ /* 0x000fe20000000000 */
[----:B------:R-:W-:Y:S01]  /*4fc0*/  LOP3.LUT R18, R18, 0x1f, RZ, 0xc0, !PT ;  /* 0x0000001f12127812 */ /* 0x000fe200078ec0ff */
[C---:B------:R-:W-:Y:S01]  /*4fd0*/  VIADD R42, R20.reuse, 0xe2ac14a4 ;  /* 0xe2ac14a4142a7836 */ /* 0x040fe20000000000 */
[----:B------:R-:W-:Y:S01]  /*4fe0*/  LOP3.LUT R43, R35, 0x1f, RZ, 0xc0, !PT ;  /* 0x0000001f232b7812 */ /* 0x000fe200078ec0ff */
[----:B------:R-:W-:Y:S01]  /*4ff0*/  IMAD R37, R37, -0x7a143595, RZ ;  /* 0x85ebca6b25257824 */ /* 0x000fe200078e02ff */
[----:B------:R-:W-:Y:S01]  /*5000*/  SHF.R.U32.HI R35, RZ, 0x10, R40 ;  /* 0x00000010ff237819 */ /* 0x000fe20000011628 */
[----:B------:R-:W-:Y:S01]  /*5010*/  @P0 IMAD.MOV R18, RZ, RZ, -R18 ;  /* 0x000000ffff120224 */ /* 0x000fe200078e0a12 */
[----:B------:R-:W-:Y:S01]  /*5020*/  SHF.R.U32.HI R44, RZ, 0x10, R41 ;  /* 0x00000010ff2c7819 */ /* 0x000fe20000011629 */
[----:B------:R-:W-:Y:S01]  /*5030*/  @P1 IMAD.MOV R43, RZ, RZ, -R43 ;  /* 0x000000ffff2b1224 */ /* 0x000fe200078e0a2b */
[----:B------:R-:W-:Y:S01]  /*5040*/  LOP3.LUT R35, R35, R40, RZ, 0x3c, !PT ;  /* 0x0000002823237212 */ /* 0x000fe200078e3cff */
[----:B------:R-:W-:Y:S01]  /*5050*/  VIADD R40, R20, 0xa99b4bc4 ;  /* 0xa99b4bc414287836 */ /* 0x000fe20000000000 */
[----:B------:R-:W-:Y:S01]  /*5060*/  LOP3.LUT R41, R44, R41, RZ, 0x3c, !PT ;  /* 0x000000292c297212 */ /* 0x000fe200078e3cff */
[----:B------:R-:W-:Y:S01]  /*5070*/  IMAD R44, R22, -0x7a143595, RZ ;  /* 0x85ebca6b162c7824 */ /* 0x000fe200078e02ff */
[----:B------:R-:W-:-:S02]  /*5080*/  PRMT R18, R18, 0x3340, R43 ;  /* 0x0000334012127816 */ /* 0x000fc4000000002b */
[----:B------:R-:W-:Y:S01]  /*5090*/  SHF.R.U32.HI R45, RZ, 0x10, R42 ;  /* 0x00000010ff2d7819 */ /* 0x000fe2000001162a */
[----:B------:R-:W-:Y:S01]  /*50a0*/  IMAD R47, R41, -0x7a143595, RZ ;  /* 0x85ebca6b292f7824 */ /* 0x000fe200078e02ff */
[----:B------:R-:W-:Y:S01]  /*50b0*/  SHF.R.U32.HI R43, RZ, 0x10, R40 ;  /* 0x00000010ff2b7819 */ /* 0x000fe20000011628 */
[----:B------:R-:W-:Y:S01]  /*50c0*/  IMAD R41, R35, -0x7a143595, RZ ;  /* 0x85ebca6b23297824 */ /* 0x000fe200078e02ff */
[----:B------:R-:W-:Y:S02]  /*50d0*/  LOP3.LUT R42, R45, R42, RZ, 0x3c, !PT ;  /* 0x0000002a2d2a7212 */ /* 0x000fe400078e3cff */
[----:B------:R-:W-:Y:S02]  /*50e0*/  LOP3.LUT R40, R43, R40, RZ, 0x3c, !PT ;  /* 0x000000282b287212 */ /* 0x000fe400078e3cff */
[----:B------:R-:W-:Y:S01]  /*50f0*/  SHF.R.U32.HI R45, RZ, 0x10, R46 ;  /* 0x00000010ff2d7819 */ /* 0x000fe2000001162e */
        /* <DEDUP_REMOVED lines=10> */
[----:B------:R-:W-:Y:S01]  /*51a0*/  LOP3.LUT R39, R46, R23, RZ, 0x3c, !PT ;  /* 0x000000172e277212 */ /* 0x000fe200078e3cff */
[----:B------:R-:W-:Y:S01]  /*51b0*/  IMAD R23, R36, -0x7a143595, RZ ;  /* 0x85ebca6b24177824 */ /* 0x000fe200078e02ff */
[----:B------:R-:W-:Y:S02]  /*51c0*/  SHF.R.U32.HI R46, RZ, 0xd, R43 ;  /* 0x0000000dff2e7819 */ /* 0x000fe4000001162b */
[----:B------:R-:W-:Y:S01]  /*51d0*/  SHF.R.U32.HI R36, RZ, 0xd, R45 ;  /* 0x0000000dff247819 */ /* 0x000fe2000001162d */
[----:B------:R-:W-:Y:S01]  /*51e0*/  IMAD R39, R39, -0x3d4d51cb, RZ ;  /* 0xc2b2ae3527277824 */ /* 0x000fe200078e02ff */
[----:B------:R-:W-:Y:S02]  /*51f0*/  LOP3.LUT R34, R46, R43, RZ, 0x3c, !PT ;  /* 0x0000002b2e227212 */ /* 0x000fe400078e3cff */
[----:B------:R-:W-:-:S02]  /*5200*/  SHF.R.U32.HI R46, RZ, 0xd, R23 ;  /* 0x0000000dff2e7819 */ /* 0x000fc40000011617 */
[----:B------:R-:W-:Y:S02]  /*5210*/  LOP3.LUT R45, R36, R45, RZ, 0x3c, !PT ;  /* 0x0000002d242d7212 */ /* 0x000fe400078e3cff */
[----:B------:R-:W-:Y:S01]  /*5220*/  LOP3.LUT R23, R46, R23, RZ, 0x3c, !PT ;  /* 0x000000172e177212 */ /* 0x000fe200078e3cff */
[----:B------:R-:W-:Y:S01]  /*5230*/  IMAD R46, R30, -0x7a143595, RZ ;  /* 0x85ebca6b1e2e7824 */ /* 0x000fe200078e02ff */
[----:B------:R-:W-:Y:S02]  /*5240*/  SHF.R.U32.HI R30, RZ, 0xd, R31 ;  /* 0x0000000dff1e7819 */ /* 0x000fe4000001161f */
[----:B------:R-:W-:Y:S01]  /*5250*/  SHF.R.U32.HI R36, RZ, 0xd, R37 ;  /* 0x0000000dff247819 */ /* 0x000fe20000011625 */
[----:B------:R-:W-:Y:S01]  /*5260*/  IMAD R23, R23, -0x3d4d51cb, RZ ;  /* 0xc2b2ae3517177824 */ /* 0x000fe200078e02ff */
[----:B------:R-:W-:Y:S02]  /*5270*/  LOP3.LUT R43, R30, R31, RZ, 0x3c, !PT ;  /* 0x0000001f1e2b7212 */ /* 0x000fe400078e3cff */
[----:B------:R-:W-:-:S02]  /*5280*/  LOP3.LUT R36, R36, R37, RZ, 0x3c, !PT ;  /* 0x0000002524247212 */ /* 0x000fc400078e3cff */
[----:B------:R-:W-:Y:S02]  /*5290*/  SHF.R.U32.HI R30, RZ, 0xd, R47 ;  /* 0x0000000dff1e7819 */ /* 0x000fe4000001162f */
[----:B------:R-:W-:Y:S01]  /*52a0*/  SHF.R.U32.HI R37, RZ, 0xd, R46 ;  /* 0x0000000dff257819 */ /* 0x000fe2000001162e */
[----:B------:R-:W-:Y:S01]  /*52b0*/  IMAD R36, R36, -0x3d4d51cb, RZ ;  /* 0xc2b2ae3524247824 */ /* 0x000fe200078e02ff */
[----:B------:R-:W-:Y:S02]  /*52c0*/  LOP3.LUT R35, R30, R47, RZ, 0x3c, !PT ;  /* 0x0000002f1e237212 */ /* 0x000fe400078e3cff */
[----:B------:R-:W-:Y:S01]  /*52d0*/  LOP3.LUT R31, R37, R46, RZ, 0x3c, !PT ;  /* 0x0000002e251f7212 */ /* 0x000fe200078e3cff */
[----:B------:R-:W-:Y:S01]  /*52e0*/  IMAD R46, R43, -0x3d4d51cb, RZ ;  /* 0xc2b2ae352b2e7824 */ /* 0x000fe200078e02ff */
[----:B------:R-:W-:Y:S01]  /*52f0*/  SHF.R.U32.HI R30, RZ, 0xd, R41 ;  /* 0x0000000dff1e7819 */ /* 0x000fe20000011629 */
[----:B------:R-:W-:Y:S01]  /*5300*/  IMAD R35, R35, -0x3d4d51cb, RZ ;  /* 0xc2b2ae3523237824 */ /* 0x000fe200078e02ff */
[----:B------:R-:W-:Y:S01]  /*5310*/  SHF.R.U32.HI R37, RZ, 0xd, R42 ;  /* 0x0000000dff257819 */ /* 0x000fe2000001162a */
[----:B------:R-:W-:Y:S01]  /*5320*/  IMAD R31, R31, -0x3d4d51cb, RZ ;  /* 0xc2b2ae351f1f7824 */ /* 0x000fe200078e02ff */
[----:B------:R-:W-:-:S02]  /*5330*/  LOP3.LUT R41, R30, R41, RZ, 0x3c, !PT ;  /* 0x000000291e297212 */ /* 0x000fc400078e3cff */
[----:B------:R-:W-:Y:S01]  /*5340*/  LOP3.LUT R30, R37, R42, RZ, 0x3c, !PT ;  /* 0x0000002a251e7212 */ /* 0x000fe200078e3cff */
[----:B------:R-:W-:Y:S01]  /*5350*/  IMAD R42, R22, -0x7a143595, RZ ;  /* 0x85ebca6b162a7824 */ /* 0x000fe200078e02ff */
[----:B------:R-:W-:Y:S01]  /*5360*/  LOP3.LUT R19, R48, R19, RZ, 0x3c, !PT ;  /* 0x0000001330137212 */ /* 0x000fe200078e3cff */
[----:B------:R-:W-:Y:S01]  /*5370*/  IMAD R41, R41, -0x3d4d51cb, RZ ;  /* 0xc2b2ae3529297824 */ /* 0x000fe200078e02ff */
[----:B------:R-:W-:Y:S01]  /*5380*/  SHF.R.U32.HI R37, RZ, 0xd, R40 ;  /* 0x0000000dff257819 */ /* 0x000fe20000011628 */
[----:B------:R-:W-:Y:S01]  /*5390*/  LDS.U8 R48, [R8+0x280] ;  /* 0x0002800008307984 */ /* 0x000fe20000000000 */
[----:B------:R-:W-:Y:S01]  /*53a0*/  SHF.R.U32.HI R47, RZ, 0xd, R42 ;  /* 0x0000000dff2f7819 */ /* 0x000fe2000001162a */
[----:B------:R-:W-:Y:S01]  /*53b0*/  IMAD R22, R19, -0x3d4d51cb, RZ ;  /* 0xc2b2ae3513167824 */ /* 0x000fe200078e02ff */
[----:B------:R-:W-:Y:S02]  /*53c0*/  LOP3.LUT R37, R37, R40, RZ, 0x3c, !PT ;  /* 0x0000002825257212 */ /* 0x000fe400078e3cff */
[----:B------:R-:W-:-:S02]  /*53d0*/  SHF.R.U32.HI R19, RZ, 0x10, R44 ;  /* 0x00000010ff137819 */ /* 0x000fc4000001162c */
[----:B------:R-:W-:Y:S01]  /*53e0*/  LOP3.LUT R40, R47, R42, RZ, 0x3c, !PT ;  /* 0x0000002a2f287212 */ /* 0x000fe200078e3cff */
[----:B------:R-:W-:Y:S01]  /*53f0*/  IMAD R42, R34, -0x3d4d51cb, RZ ;  /* 0xc2b2ae35222a7824 */ /* 0x000fe200078e02ff */
[----:B------:R-:W-:Y:S01]  /*5400*/  LOP3.LUT R19, R19, R44, RZ, 0x3c, !PT ;  /* 0x0000002c13137212 */ /* 0x000fe200078e3cff */
[----:B------:R-:W-:Y:S01]  /*5410*/  IMAD R44, R45, -0x3d4d51cb, RZ ;  /* 0xc2b2ae352d2c7824 */ /* 0x000fe200078e02ff */
[----:B------:R-:W-:Y:S01]  /*5420*/  SHF.R.U32.HI R47, RZ, 0x10, R22 ;  /* 0x00000010ff2f7819 */ /* 0x000fe20000011616 */
[----:B------:R-:W-:Y:S01]  /*5430*/  IMAD R37, R37, -0x3d4d51cb, RZ ;  /* 0xc2b2ae3525257824 */ /* 0x000fe200078e02ff */
[----:B------:R-:W-:Y:S02]  /*5440*/  SHF.R.U32.HI R45, RZ, 0x10, R42 ;  /* 0x00000010ff2d7819 */ /* 0x000fe4000001162a */
[----:B------:R-:W-:Y:S02]  /*5450*/  LOP3.LUT R34, R47, R22, RZ, 0x3c, !PT ;  /* 0x000000162f227212 */ /* 0x000fe400078e3cff */
[----:B------:R-:W-:-:S02]  /*5460*/  SHF.R.U32.HI R22, RZ, 0x10, R39 ;  /* 0x00000010ff167819 */ /* 0x000fc40000011627 */
[----:B------:R-:W-:Y:S02]  /*5470*/  LOP3.LUT R42, R45, R42, RZ, 0x3c, !PT ;  /* 0x0000002a2d2a7212 */ /* 0x000fe400078e3cff */
[----:B------:R-:W-:Y:S02]  /*5480*/  SHF.R.U32.HI R45, RZ, 0x10, R44 ;  /* 0x00000010ff2d7819 */ /* 0x000fe4000001162c */
[----:B------:R-:W-:Y:S02]  /*5490*/  LOP3.LUT R39, R22, R39, RZ, 0x3c, !PT ;  /* 0x0000002716277212 */ /* 0x000fe400078e3cff */
[----:B------:R-:W-:Y:S02]  /*54a0*/  LOP3.LUT R44, R45, R44, RZ, 0x3c, !PT ;  /* 0x0000002c2d2c7212 */ /* 0x000fe400078e3cff */
[----:B------:R-:W-:Y:S02]  /*54b0*/  SHF.R.U32.HI R22, RZ, 0x10, R23 ;  /* 0x00000010ff167819 */ /* 0x000fe40000011617 */
[----:B------:R-:W-:-:S02]  /*54c0*/  SHF.R.U32.HI R45, RZ, 0x10, R36 ;  /* 0x00000010ff2d7819 */ /* 0x000fc40000011624 */
[----:B------:R-:W-:Y:S02]  /*54d0*/  LOP3.LUT R43, R22, R23, RZ, 0x3c, !PT ;  /* 0x00000017162b7212 */ /* 0x000fe400078e3cff */
[----:B------:R-:W-:Y:S02]  /*54e0*/  LOP3.LUT R45, R45, R36, RZ, 0x3c, !PT ;  /* 0x000000242d2d7212 */ /* 0x000fe400078e3cff */
[----:B------:R-:W-:Y:S02]  /*54f0*/  SHF.R.U32.HI R23, RZ, 0x10, R46 ;  /* 0x00000010ff177819 */ /* 0x000fe4000001162e */
[----:B------:R-:W-:Y:S02]  /*5500*/  SHF.R.U32.HI R22, RZ, 0x10, R31 ;  /* 0x00000010ff167819 */ /* 0x000fe4000001161f */
[----:B------:R-:W-:Y:S02]  /*5510*/  SHF.R.U32.HI R36, RZ, 0x10, R35 ;  /* 0x00000010ff247819 */ /* 0x000fe40000011623 */
[----:B------:R-:W-:-:S02]  /*5520*/  LOP3.LUT R46, R23, R46, RZ, 0x3c, !PT ;  /* 0x0000002e172e7212 */ /* 0x000fc400078e3cff */
[----:B------:R-:W-:Y:S01]  /*5530*/  LOP3.LUT R22, R22, R31, RZ, 0x3c, !PT ;  /* 0x0000001f16167212 */ /* 0x000fe200078e3cff */
[----:B------:R-:W-:Y:S01]  /*5540*/  IMAD R31, R30, -0x3d4d51cb, RZ ;  /* 0xc2b2ae351e1f7824 */ /* 0x000fe200078e02ff */
[----:B------:R-:W-:Y:S01]  /*5550*/  LOP3.LUT R23, R36, R35, RZ, 0x3c, !PT ;  /* 0x0000002324177212 */ /* 0x000fe200078e3cff */
[----:B------:R-:W-:Y:S01]  /*5560*/  IMAD R35, R40, -0x3d4d51cb, RZ ;  /* 0xc2b2ae3528237824 */ /* 0x000fe200078e02ff */
[----:B------:R-:W-:Y:S02]  /*5570*/  SHF.R.U32.HI R36, RZ, 0x10, R41 ;  /* 0x00000010ff247819 */ /* 0x000fe40000011629 */
[----:B------:R-:W-:Y:S02]  /*5580*/  SHF.R.U32.HI R40, RZ, 0x10, R37 ;  /* 0x00000010ff287819 */ /* 0x000fe40000011625 */
[----:B------:R-:W-:Y:S02]  /*5590*/  LOP3.LUT R30, R36, R41, RZ, 0x3c, !PT ;  /* 0x00000029241e7212 */ /* 0x000fe400078e3cff */
[----:B------:R-:W-:-:S04]  /*55a0*/  SHF.R.U32.HI R36, RZ, 0x10, R31 ;  /* 0x00000010ff247819 */ /* 0x000fc8000001161f */
[----:B------:R-:W-:Y:S02]  /*55b0*/  LOP3.LUT R31, R36, R31, RZ, 0x3c, !PT ;  /* 0x0000001f241f7212 */ /* 0x000fe400078e3cff */
[----:B------:R-:W-:Y:S02]  /*55c0*/  LOP3.LUT R36, R40, R37, RZ, 0x3c, !PT ;  /* 0x0000002528247212 */ /* 0x000fe400078e3cff */
[----:B------:R-:W-:Y:S02]  /*55d0*/  SHF.R.U32.HI R40, RZ, 0x10, R35 ;  /* 0x00000010ff287819 */ /* 0x000fe40000011623 */
[----:B------:R-:W-:Y:S02]  /*55e0*/  LOP3.LUT R37, R19, 0x1, RZ, 0xc0, !PT ;  /* 0x0000000113257812 */ /* 0x000fe400078ec0ff */
[----:B------:R-:W-:Y:S02]  /*55f0*/  LOP3.LUT R35, R40, R35, RZ, 0x3c, !PT ;  /* 0x0000002328237212 */ /* 0x000fe400078e3cff */
[----:B------:R-:W-:-:S02]  /*5600*/  ISETP.NE.U32.AND P0, PT, R37, 0x1, PT ;  /* 0x000000012500780c */ /* 0x000fc40003f05070 */
[----:B------:R-:W-:Y:S02]  /*5610*/  LOP3.LUT R40, R34, 0x1, RZ, 0xc0, !PT ;  /* 0x0000000122287812 */ /* 0x000fe400078ec0ff */
[----:B------:R-:W-:Y:S02]  /*5620*/  LOP3.LUT R37, R39, 0x1, RZ, 0xc0, !PT ;  /* 0x0000000127257812 */ /* 0x000fe400078ec0ff */
[----:B------:R-:W-:Y:S02]  /*5630*/  ISETP.NE.U32.AND P6, PT, R40, 0x1, PT ;  /* 0x000000012800780c */ /* 0x000fe40003fc5070 */
[----:B------:R-:W-:Y:S02]  /*5640*/  ISETP.NE.U32.AND P5, PT, R37, 0x1, PT ;  /* 0x000000012500780c */ /* 0x000fe40003fa5070 */
[----:B------:R-:W-:Y:S02]  /*5650*/  LOP3.LUT R37, R42, 0x1, RZ, 0xc0, !PT ;  /* 0x000000012a257812 */ /* 0x000fe400078ec0ff */
[----:B------:R-:W-:-:S02]  /*5660*/  LOP3.LUT R40, R44, 0x1, RZ, 0xc0, !PT ;  /* 0x000000012c287812 */ /* 0x000fc400078ec0ff */
[----:B------:R-:W-:Y:S02]  /*5670*/  ISETP.NE.U32.AND P4, PT, R37, 0x1, PT ;  /* 0x000000012500780c */ /* 0x000fe40003f85070 */
[----:B------:R-:W-:Y:S02]  /*5680*/  ISETP.NE.U32.AND P3, PT, R40, 0x1, PT ;  /* 0x000000012800780c */ /* 0x000fe40003f65070 */
[----:B------:R-:W-:Y:S02]  /*5690*/  SHF.R.U32.HI R19, RZ, 0x1, R19 ;  /* 0x00000001ff137819 */ /* 0x000fe40000011613 */
[----:B------:R-:W-:Y:S02]  /*56a0*/  LOP3.LUT R37, R43, 0x1, RZ, 0xc0, !PT ;  /* 0x000000012b257812 */ /* 0x000fe400078ec0ff */
[----:B------:R-:W-:Y:S02]  /*56b0*/  LOP3.LUT R40, R45, 0x1, RZ, 0xc0, !PT ;  /* 0x000000012d287812 */ /* 0x000fe400078ec0ff */
[----:B------:R-:W-:-:S02]  /*56c0*/  SHF.R.U32.HI R34, RZ, 0x1, R34 ;  /* 0x00000001ff227819 */ /* 0x000fc40000011622 */
[----:B------:R-:W-:Y:S02]  /*56d0*/  ISETP.NE.U32.AND P2, PT, R37, 0x1, PT ;  /* 0x000000012500780c */ /* 0x000fe40003f45070 */
[----:B------:R-:W-:Y:S02]  /*56e0*/  ISETP.NE.U32.AND P1, PT, R40, 0x1, PT ;  /* 0x000000012800780c */ /* 0x000fe40003f25070 */
[----:B------:R-:W-:Y:S02]  /*56f0*/  LOP3.LUT R19, R19, 0x1f, RZ, 0xc0, !PT ;  /* 0x0000001f13137812 */ /* 0x000fe400078ec0ff */
[----:B------:R-:W-:Y:S02]  /*5700*/  LOP3.LUT R40, R34, 0x1f, RZ, 0xc0, !PT ;  /* 0x0000001f22287812 */ /* 0x000fe400078ec0ff */
[----:B------:R-:W-:Y:S01]  /*5710*/  LOP3.LUT R37, R46, 0x1, RZ, 0xc0, !PT ;  /* 0x000000012e257812 */ /* 0x000fe200078ec0ff */
[----:B------:R-:W-:Y:S01]  /*5720*/  @P0 IMAD.MOV R19, RZ, RZ, -R19 ;  /* 0x000000ffff130224 */ /* 0x000fe200078e0a13 */
[----:B------:R-:W-:Y:S01]  /*5730*/  LOP3.LUT R34, R22, 0x1, RZ, 0xc0, !PT ;  /* 0x0000000116227812 */ /* 0x000fe200078ec0ff */
[----:B------:R-:W-:Y:S01]  /*5740*/  @P6 IMAD.MOV R40, RZ, RZ, -R40 ;  /* 0x000000ffff286224 */ /* 0x000fe200078e0a28 */
[----:B------:R-:W-:-:S02]  /*5750*/  SHF.R.U32.HI R42, RZ, 0x1, R42 ;  /* 0x00000001ff2a7819 */ /* 0x000fc4000001162a */
[----:B------:R-:W-:Y:S02]  /*5760*/  SHF.R.U32.HI R39, RZ, 0x1, R39 ;  /* 0x00000001ff277819 */ /* 0x000fe40000011627 */
[----:B------:R-:W-:Y:S02]  /*5770*/  SHF.R.U32.HI R44, RZ, 0x1, R44 ;  /* 0x00000001ff2c7819 */ /* 0x000fe4000001162c */
[----:B------:R-:W-:Y:S02]  /*5780*/  SHF.R.U32.HI R43, RZ, 0x1, R43 ;  /* 0x00000001ff2b7819 */ /* 0x000fe4000001162b */
[----:B------:R-:W-:Y:S02]  /*5790*/  ISETP.NE.U32.AND P0, PT, R37, 0x1, PT ;  /* 0x000000012500780c */ /* 0x000fe40003f05070 */
[----:B------:R-:W-:Y:S02]  /*57a0*/  ISETP.NE.U32.AND P6, PT, R34, 0x1, PT ;  /* 0x000000012200780c */ /* 0x000fe40003fc5070 */
[----:B------:R-:W-:-:S02]  /*57b0*/  LOP3.LUT R37, R42, 0x1f, RZ, 0xc0, !PT ;  /* 0x0000001f2a257812 */ /* 0x000fc400078ec0ff */
[----:B------:R-:W-:Y:S02]  /*57c0*/  LOP3.LUT R34, R39, 0x1f, RZ, 0xc0, !PT ;  /* 0x0000001f27227812 */ /* 0x000fe400078ec0ff */
[----:B------:R-:W-:Y:S01]  /*57d0*/  LOP3.LUT R41, R44, 0x1f, RZ, 0xc0, !PT ;  /* 0x0000001f2c297812 */ /* 0x000fe200078ec0ff */
[----:B------:R-:W-:Y:S01]  /*57e0*/  @P4 IMAD.MOV R37, RZ, RZ, -R37 ;  /* 0x000000ffff254224 */ /* 0x000fe200078e0a25 */
[----:B------:R-:W-:Y:S01]  /*57f0*/  LOP3.LUT R42, R43, 0x1f, RZ, 0xc0, !PT ;  /* 0x0000001f2b2a7812 */ /* 0x000fe200078ec0ff */
[----:B------:R-:W-:Y:S01]  /*5800*/  @P5 IMAD.MOV R34, RZ, RZ, -R34 ;  /* 0x000000ffff225224 */ /* 0x000fe200078e0a22 */
[----:B------:R-:W-:Y:S01]  /*5810*/  PRMT R19, R19, 0x3340, R40 ;  /* 0x0000334013137816 */ /* 0x000fe20000000028 */
[----:B------:R-:W-:Y:S01]  /*5820*/  @P3 IMAD.MOV R41, RZ, RZ, -R41 ;  /* 0x000000ffff293224 */ /* 0x000fe200078e0a29 */
[----:B------:R-:W-:Y:S01]  /*5830*/  LDS.U8 R39, [R8+0x60] ;  /* 0x0000600008277984 */ /* 0x000fe20000000000 */
[----:B------:R-:W-:Y:S01]  /*5840*/  @P2 IMAD.MOV R42, RZ, RZ, -R42 ;  /* 0x000000ffff2a2224 */ /* 0x000fe200078e0a2a */
[----:B------:R-:W-:-:S02]  /*5850*/  PRMT R34, R34, 0x3340, R37 ;  /* 0x0000334022227816 */ /* 0x000fc40000000025 */
[----:B------:R-:W-:Y:S01]  /*5860*/  LDS.U8 R37, [R8+0x20] ;  /* 0x0000200008257984 */ /* 0x000fe20000000000 */
[----:B------:R-:W-:Y:S02]  /*5870*/  SHF.R.U32.HI R45, RZ, 0x1, R45 ;  /* 0x00000001ff2d7819 */ /* 0x000fe4000001162d */
[----:B------:R-:W-:Y:S01]  /*5880*/  PRMT R41, R41, 0x3340, R42 ;  /* 0x0000334029297816 */ /* 0x000fe2000000002a */
[----:B------:R-:W-:Y:S01]  /*5890*/  LDS.U8 R40, [R8] ;  /* 0x0000000008287984 */ /* 0x000fe20000000000 */
[----:B------:R-:W-:Y:S02]  /*58a0*/  SHF.R.U32.HI R46, RZ, 0x1, R46 ;  /* 0x00000001ff2e7819 */ /* 0x000fe4000001162e */
[----:B------:R-:W-:Y:S01]  /*58b0*/  LOP3.LUT R44, R23, 0x1, RZ, 0xc0, !PT ;  /* 0x00000001172c7812 */ /* 0x000fe200078ec0ff */
[----:B------:R-:W0:Y:S01]  /*58c0*/  LDS.U8 R42, [R8+0x40] ;  /* 0x00004000082a7984 */ /* 0x000e220000000000 */
[----:B------:R-:W-:Y:S02]  /*58d0*/  LOP3.LUT R43, R45, 0x1f, RZ, 0xc0, !PT ;  /* 0x0000001f2d2b7812 */ /* 0x000fe400078ec0ff */
[----:B------:R-:W-:-:S02]  /*58e0*/  LOP3.LUT R46, R46, 0x1f, RZ, 0xc0, !PT ;  /* 0x0000001f2e2e7812 */ /* 0x000fc400078ec0ff */
[----:B------:R-:W-:Y:S01]  /*58f0*/  ISETP.NE.U32.AND P3, PT, R44, 0x1, PT ;  /* 0x000000012c00780c */ /* 0x000fe20003f65070 */
[----:B------:R-:W-:Y:S01]  /*5900*/  @P1 IMAD.MOV R43, RZ, RZ, -R43 ;  /* 0x000000ffff2b1224 */ /* 0x000fe200078e0a2b */
[----:B------:R-:W-:Y:S01]  /*5910*/  LOP3.LUT R44, R30, 0x1, RZ, 0xc0, !PT ;  /* 0x000000011e2c7812 */ /* 0x000fe200078ec0ff */
[----:B------:R-:W-:Y:S01]  /*5920*/  @P0 IMAD.MOV R46, RZ, RZ, -R46 ;  /* 0x000000ffff2e0224 */ /* 0x000fe200078e0a2e */
[----:B------:R-:W-:Y:S02]  /*5930*/  LOP3.LUT R45, R31, 0x1, RZ, 0xc0, !PT ;  /* 0x000000011f2d7812 */ /* 0x000fe400078ec0ff */
[----:B------:R-:W-:Y:S02]  /*5940*/  ISETP.NE.U32.AND P0, PT, R44, 0x1, PT ;  /* 0x000000012c00780c */ /* 0x000fe40003f05070 */
[----:B------:R-:W-:Y:S02]  /*5950*/  ISETP.NE.U32.AND P1, PT, R45, 0x1, PT ;  /* 0x000000012d00780c */ /* 0x000fe40003f25070 */
[----:B------:R-:W-:-:S02]  /*5960*/  LOP3.LUT R44, R36, 0x1, RZ, 0xc0, !PT ;  /* 0x00000001242c7812 */ /* 0x000fc400078ec0ff */
[----:B------:R-:W-:Y:S02]  /*5970*/  LOP3.LUT R45, R35, 0x1, RZ, 0xc0, !PT ;  /* 0x00000001232d7812 */ /* 0x000fe400078ec0ff */
[----:B------:R-:W-:Y:S02]  /*5980*/  ISETP.NE.U32.AND P2, PT, R44, 0x1, PT ;  /* 0x000000012c00780c */ /* 0x000fe40003f45070 */
[----:B------:R-:W-:Y:S02]  /*5990*/  ISETP.NE.U32.AND P4, PT, R45, 0x1, PT ;  /* 0x000000012d00780c */ /* 0x000fe40003f85070 */
[----:B------:R-:W-:Y:S01]  /*59a0*/  SHF.R.U32.HI R22, RZ, 0x1, R22 ;  /* 0x00000001ff167819 */ /* 0x000fe20000011616 */
[----:B------:R-:W1:Y:S01]  /*59b0*/  LDS.U8 R45, [R8+0x2a0] ;  /* 0x0002a000082d7984 */ /* 0x000e620000000000 */
[----:B------:R-:W-:Y:S02]  /*59c0*/  SHF.R.U32.HI R44, RZ, 0x1, R23 ;  /* 0x00000001ff2c7819 */ /* 0x000fe40000011617 */
[----:B------:R-:W-:-:S02]  /*59d0*/  SHF.R.U32.HI R30, RZ, 0x1, R30 ;  /* 0x00000001ff1e7819 */ /* 0x000fc4000001161e */
[----:B------:R-:W-:Y:S02]  /*59e0*/  SHF.R.U32.HI R31, RZ, 0x1, R31 ;  /* 0x00000001ff1f7819 */ /* 0x000fe4000001161f */
[----:B------:R-:W-:Y:S02]  /*59f0*/  SHF.R.U32.HI R36, RZ, 0x1, R36 ;  /* 0x00000001ff247819 */ /* 0x000fe40000011624 */
        /* <DEDUP_REMOVED lines=15> */
[----:B------:R-:W-:Y:S01]  /*5af0*/  PRMT R22, R22, 0x3340, R31 ;  /* 0x0000334016167816 */ /* 0x000fe2000000001f */
[----:B------:R-:W-:Y:S01]  /*5b00*/  LDS.U8 R30, [R8+0x240] ;  /* 0x00024000081e7984 */ /* 0x000fe20000000000 */
[----:B------:R-:W-:-:S02]  /*5b10*/  PRMT R18, R18, 0x5410, R19 ;  /* 0x0000541012127816 */ /* 0x000fc40000000013 */
[----:B------:R-:W-:Y:S01]  /*5b20*/  PRMT R23, R36, 0x3340, R35 ;  /* 0x0000334024177816 */ /* 0x000fe20000000023 */
[----:B------:R-:W2:Y:S01]  /*5b30*/  LDS.U8 R19, [R8+0x260] ;  /* 0x0002600008137984 */ /* 0x000ea20000000000 */
[----:B------:R-:W-:Y:S02]  /*5b40*/  PRMT R43, R43, 0x5410, R44 ;  /* 0x000054102b2b7816 */ /* 0x000fe4000000002c */
[----:B0-----:R-:W-:Y:S01]  /*5b50*/  PRMT R39, R42, 0x3340, R39 ;  /* 0x000033402a277816 */ /* 0x001fe20000000027 */
[----:B------:R-:W-:Y:S01]  /*5b60*/  LDS.U8 R31, [R8+0x220] ;  /* 0x00022000081f7984 */ /* 0x000fe20000000000 */
[----:B------:R-:W-:Y:S02]  /*5b70*/  PRMT R40, R40, 0x3340, R37 ;  /* 0x0000334028287816 */ /* 0x000fe40000000025 */
[----:B------:R-:W-:Y:S01]  /*5b80*/  PRMT R34, R34, 0x5410, R41 ;  /* 0x0000541022227816 */ /* 0x000fe20000000029 */
[----:B------:R-:W0:Y:S01]  /*5b90*/  LDS.U8 R36, [R8+0x200] ;  /* 0x0002000008247984 */ /* 0x000e220000000000 */
[----:B------:R-:W-:-:S02]  /*5ba0*/  PRMT R39, R40, 0x5410, R39 ;  /* 0x0000541028277816 */ /* 0x000fc40000000027 */
[----:B-1----:R-:W-:Y:S01]  /*5bb0*/  PRMT R48, R48, 0x3340, R45 ;  /* 0x0000334030307816 */ /* 0x002fe2000000002d */
[----:B------:R-:W-:Y:S01]  /*5bc0*/  LDS.U8 R35, [R8+0xe0] ;  /* 0x0000e00008237984 */ /* 0x000fe20000000000 */
[----:B------:R-:W-:Y:S01]  /*5bd0*/  PRMT R22, R22, 0x5410, R23 ;  /* 0x0000541016167816 */ /* 0x000fe20000000017 */
[----:B------:R-:W-:Y:S02]  /*5be0*/  IDP.4A.S8.S8 R18, R18, R39, RZ ;  /* 0x0000002712127226 */ /* 0x000fe400000006ff */
[----:B------:R-:W1:Y:S04]  /*5bf0*/  LDS.U8 R42, [R8+0xc0] ;  /* 0x0000c000082a7984 */ /* 0x000e680000000000 */
[----:B------:R-:W-:Y:S04]  /*5c00*/  LDS.U8 R37, [R8+0xa0] ;  /* 0x0000a00008257984 */ /* 0x000fe80000000000 */
[----:B------:R-:W3:Y:S04]  /*5c10*/  LDS.U8 R44, [R8+0x80] ;  /* 0x00008000082c7984 */ /* 0x000ee80000000000 */
[----:B------:R-:W-:Y:S04]  /*5c20*/  LDS.U8 R41, [R8+0x2e0] ;  /* 0x0002e00008297984 */ /* 0x000fe80000000000 */
[----:B------:R-:W4:Y:S01]  /*5c30*/  LDS.U8 R46, [R8+0x2c0] ;  /* 0x0002c000082e7984 */ /* 0x000f220000000000 */
[----:B--2---:R-:W-:-:S02]  /*5c40*/  PRMT R19, R30, 0x3340, R19 ;  /* 0x000033401e137816 */ /* 0x004fc40000000013 */
[----:B0-----:R-:W-:-:S04]  /*5c50*/  PRMT R36, R36, 0x3340, R31 ;  /* 0x0000334024247816 */ /* 0x001fc8000000001f */
[----:B------:R-:W-:Y:S02]  /*5c60*/  PRMT R19, R36, 0x5410, R19 ;  /* 0x0000541024137816 */ /* 0x000fe40000000013 */
[----:B-1----:R-:W-:-:S03]  /*5c70*/  PRMT R35, R42, 0x3340, R35 ;  /* 0x000033402a237816 */ /* 0x002fc60000000023 */
[----:B------:R-:W-:Y:S01]  /*5c80*/  IDP.4A.S8.S8 R19, R34, R19, RZ ;  /* 0x0000001322137226 */ /* 0x000fe200000006ff */
[----:B---3--:R-:W-:-:S04]  /*5c90*/  PRMT R44, R44, 0x3340, R37 ;  /* 0x000033402c2c7816 */ /* 0x008fc80000000025 */
[----:B------:R-:W-:Y:S02]  /*5ca0*/  PRMT R35, R44, 0x5410, R35 ;  /* 0x000054102c237816 */ /* 0x000fe40000000023 */
[----:B----4-:R-:W-:-:S03]  /*5cb0*/  PRMT R41, R46, 0x3340, R41 ;  /* 0x000033402e297816 */ /* 0x010fc60000000029 */
[----:B------:R-:W-:Y:S01]  /*5cc0*/  IDP.4A.S8.S8 R18, R43, R35, R18 ;  /* 0x000000232b127226 */ /* 0x000fe20000000612 */
[----:B------:R-:W-:-:S04]  /*5cd0*/  PRMT R41, R48, 0x5410, R41 ;  /* 0x0000541030297816 */ /* 0x000fc80000000029 */
[----:B------:R-:W0:Y:S01]  /*5ce0*/  SHFL.DOWN PT, R23, R18, 0x10, 0x1f ;  /* 0x0a001f0012177f89 */ /* 0x000e2200000e0000 */
[----:B------:R-:W-:Y:S01]  /*5cf0*/  SHF.R.S32.HI R35, RZ, 0x1f, R18 ;  /* 0x0000001fff237819 */ /* 0x000fe20000011412 */
[----:B------:R-:W-:-:S04]  /*5d00*/  IDP.4A.S8.S8 R19, R22, R41, R19 ;  /* 0x0000002916137226 */ /* 0x000fc80000000613 */
[----:B------:R-:W1:Y:S01]  /*5d10*/  SHFL.DOWN PT, R22, R35, 0x10, 0x1f ;  /* 0x0a001f0023167f89 */ /* 0x000e6200000e0000 */
[----:B------:R-:W-:-:S03]  /*5d20*/  SHF.R.S32.HI R34, RZ, 0x1f, R19 ;  /* 0x0000001fff227819 */ /* 0x000fc60000011413 */
[----:B------:R-:W2:Y:S04]  /*5d30*/  SHFL.DOWN PT, R30, R19, 0x10, 0x1f ;  /* 0x0a001f00131e7f89 */ /* 0x000ea800000e0000 */
[----:B------:R-:W3:Y:S01]  /*5d40*/  SHFL.DOWN PT, R31, R34, 0x10, 0x1f ;  /* 0x0a001f00221f7f89 */ /* 0x000ee200000e0000 */
[----:B0-----:R-:W-:-:S04]  /*5d50*/  IADD3 R23, P0, PT, R18, R23, RZ ;  /* 0x0000001712177210 */ /* 0x001fc80007f1e0ff */
[----:B------:R-:W-:Y:S02]  /*5d60*/  IADD3 R40, P1, PT, RZ, R23, RZ ;  /* 0x00000017ff287210 */ /* 0x000fe40007f3e0ff */
[----:B------:R-:W0:Y:S02]  /*5d70*/  SHFL.DOWN PT, R23, R23, 0x8, 0x1f ;  /* 0x09001f0017177f89 */ /* 0x000e2400000e0000 */
[----:B-1----:R-:W-:Y:S02]  /*5d80*/  IADD3.X R41, PT, PT, R22, RZ, R35, P1, P0 ;  /* 0x000000ff16297210 */ /* 0x002fe40000fe0423 */
[----:B--2---:R-:W-:-:S03]  /*5d90*/  IADD3 R36, P2, PT, R19, R30, RZ ;  /* 0x0000001e13247210 */ /* 0x004fc60007f5e0ff */
[----:B------:R-:W-:Y:S01]  /*5da0*/  SHFL.DOWN PT, R18, R41, 0x8, 0x1f ;  /* 0x09001f0029127f89 */ /* 0x000fe200000e0000 */
[----:B------:R-:W-:-:S03]  /*5db0*/  IADD3 R37, P3, PT, RZ, R36, RZ ;  /* 0x00000024ff257210 */ /* 0x000fc60007f7e0ff */
[----:B------:R-:W1:Y:S01]  /*5dc0*/  SHFL.DOWN PT, R30, R36, 0x8, 0x1f ;  /* 0x09001f00241e7f89 */ /* 0x000e6200000e0000 */
[----:B---3--:R-:W-:-:S05]  /*5dd0*/  IADD3.X R39, PT, PT, R31, RZ, R34, P3, P2 ;  /* 0x000000ff1f277210 */ /* 0x008fca0001fe4422 */
[----:B------:R-:W2:Y:S01]  /*5de0*/  SHFL.DOWN PT, R22, R39, 0x8, 0x1f ;  /* 0x09001f0027167f89 */ /* 0x000ea200000e0000 */
[----:B0-----:R-:W-:-:S04]  /*5df0*/  IADD3 R35, P0, PT, R23, R40, RZ ;  /* 0x0000002817237210 */ /* 0x001fc80007f1e0ff */
[----:B------:R-:W-:Y:S01]  /*5e00*/  IADD3 R40, P1, PT, RZ, R35, RZ ;  /* 0x00000023ff287210 */ /* 0x000fe20007f3e0ff */
[----:B------:R-:W0:Y:S01]  /*5e10*/  SHFL.DOWN PT, R19, R35, 0x4, 0x1f ;  /* 0x08801f0023137f89 */ /* 0x000e2200000e0000 */
[----:B-1----:R-:W-:Y:S02]  /*5e20*/  IADD3 R34, P2, PT, R30, R37, RZ ;  /* 0x000000251e227210 */ /* 0x002fe40007f5e0ff */
[----:B------:R-:W-:Y:S02]  /*5e30*/  IADD3.X R37, PT, PT, R18, RZ, R41, P1, P0 ;  /* 0x000000ff12257210 */ /* 0x000fe40000fe0429 */
[----:B------:R-:W-:Y:S01]  /*5e40*/  IADD3 R30, P3, PT, RZ, R34, RZ ;  /* 0x00000022ff1e7210 */ /* 0x000fe20007f7e0ff */
[----:B------:R-:W1:Y:S03]  /*5e50*/  SHFL.DOWN PT, R23, R34, 0x4, 0x1f ;  /* 0x08801f0022177f89 */ /* 0x000e6600000e0000 */
[----:B--2---:R-:W-:Y:S01]  /*5e60*/  IADD3.X R31, PT, PT, R22, RZ, R39, P3, P2 ;  /* 0x000000ff161f7210 */ /* 0x004fe20001fe4427 */
[----:B------:R-:W2:Y:S04]  /*5e70*/  SHFL.DOWN PT, R18, R37, 0x4, 0x1f ;  /* 0x08801f0025127f89 */ /* 0x000ea800000e0000 */
[----:B------:R-:W3:Y:S01]  /*5e80*/  SHFL.DOWN PT, R22, R31, 0x4, 0x1f ;  /* 0x08801f001f167f89 */ /* 0x000ee200000e0000 */
[----:B0-----:R-:W-:-:S04]  /*5e90*/  IADD3 R19, P0, PT, R19, R40, RZ ;  /* 0x0000002813137210 */ /* 0x001fc80007f1e0ff */
[----:B------:R-:W-:Y:S02]  /*5ea0*/  IADD3 R36, P1, PT, RZ, R19, RZ ;  /* 0x00000013ff247210 */ /* 0x000fe40007f3e0ff */
[----:B------:R-:W0:Y:S01]  /*5eb0*/  SHFL.DOWN PT, R19, R19, 0x2, 0x1f ;  /* 0x08401f0013137f89 */ /* 0x000e2200000e0000 */
[----:B-1----:R-:W-:-:S04]  /*5ec0*/  IADD3 R23, P2, PT, R23, R30, RZ ;  /* 0x0000001e17177210 */ /* 0x002fc80007f5e0ff */
[----:B------:R-:W-:Y:S02]  /*5ed0*/  IADD3 R30, P3, PT, RZ, R23, RZ ;  /* 0x00000017ff1e7210 */ /* 0x000fe40007f7e0ff */
[----:B------:R-:W1:Y:S01]  /*5ee0*/  SHFL.DOWN PT, R23, R23, 0x2, 0x1f ;  /* 0x08401f0017177f89 */ /* 0x000e6200000e0000 */
[----:B--2---:R-:W-:Y:S02]  /*5ef0*/  IADD3.X R41, PT, PT, R18, RZ, R37, P1, P0 ;  /* 0x000000ff12297210 */ /* 0x004fe40000fe0425 */
[----:B---3--:R-:W-:-:S03]  /*5f00*/  IADD3.X R35, PT, PT, R22, RZ, R31, P3, P2 ;  /* 0x000000ff16237210 */ /* 0x008fc60001fe441f */
[----:B------:R-:W2:Y:S04]  /*5f10*/  SHFL.DOWN PT, R18, R41, 0x2, 0x1f ;  /* 0x08401f0029127f89 */ /* 0x000ea800000e0000 */
[----:B------:R-:W3:Y:S01]  /*5f20*/  SHFL.DOWN PT, R22, R35, 0x2, 0x1f ;  /* 0x08401f0023167f89 */ /* 0x000ee200000e0000 */
[----:B0-----:R-:W-:-:S04]  /*5f30*/  IADD3 R39, P0, PT, R19, R36, RZ ;  /* 0x0000002413277210 */ /* 0x001fc80007f1e0ff */
[----:B------:R-:W-:Y:S02]  /*5f40*/  IADD3 R37, P1, PT, RZ, R39, RZ ;  /* 0x00000027ff257210 */ /* 0x000fe40007f3e0ff */
[----:B-1----:R-:W-:-:S04]  /*5f50*/  IADD3 R30, P2, PT, R23, R30, RZ ;  /* 0x0000001e171e7210 */ /* 0x002fc80007f5e0ff */
[----:B------:R-:W-:Y:S02]  /*5f60*/  IADD3 R31, P3, PT, RZ, R30, RZ ;  /* 0x0000001eff1f7210 */ /* 0x000fe40007f7e0ff */
[----:B--2---:R-:W-:Y:S02]  /*5f70*/  IADD3.X R42, PT, PT, R18, RZ, R41, P1, P0 ;  /* 0x000000ff122a7210 */ /* 0x004fe40000fe0429 */
[----:B------:R0:W1:Y:S01]  /*5f80*/  SHFL.DOWN PT, R18, R39, 0x1, 0x1f ;  /* 0x08201f0027127f89 */ /* 0x00006200000e0000 */
[----:B---3--:R-:W-:-:S03]  /*5f90*/  IADD3.X R34, PT, PT, R22, RZ, R35, P3, P2 ;  /* 0x000000ff16227210 */ /* 0x008fc60001fe4423 */
[----:B------:R-:W2:Y:S04]  /*5fa0*/  SHFL.DOWN PT, R22, R30, 0x1, 0x1f ;  /* 0x08201f001e167f89 */ /* 0x000ea800000e0000 */
[----:B------:R-:W3:Y:S01]  /*5fb0*/  SHFL.DOWN PT, R19, R42, 0x1, 0x1f ;  /* 0x08201f002a137f89 */ /* 0x000ee200000e0000 */
[----:B0-----:R-:W-:-:S03]  /*5fc0*/  IMAD.MOV.U32 R39, RZ, RZ, RZ ;  /* 0x000000ffff277224 */ /* 0x001fc600078e00ff */
[----:B------:R-:W0:Y:S01]  /*5fd0*/  SHFL.DOWN PT, R23, R34, 0x1, 0x1f ;  /* 0x08201f0022177f89 */ /* 0x000e2200000e0000 */
[----:B-1----:R-:W-:Y:S02]  /*5fe0*/  IADD3 R36, P0, P1, RZ, R37, R18 ;  /* 0x00000025ff247210 */ /* 0x002fe4000791e012 */
[----:B--2---:R-:W-:-:S03]  /*5ff0*/  IADD3 R22, P2, P3, RZ, R31, R22 ;  /* 0x0000001fff167210 */ /* 0x004fc60007b5e016 */
[----:B------:R-:W-:Y:S01]  /*6000*/  IMAD.WIDE.U32 R30, R36, R15, RZ ;  /* 0x0000000f241e7225 */ /* 0x000fe200078e00ff */
[----:B---3--:R-:W-:-:S03]  /*6010*/  IADD3.X R40, PT, PT, R19, R42, RZ, P0, P1 ;  /* 0x0000002a13287210 */ /* 0x008fc600007e24ff */
[----:B------:R-:W-:Y:S01]  /*6020*/  IMAD.MOV.U32 R42, RZ, RZ, RZ ;  /* 0x000000ffff2a7224 */ /* 0x000fe200078e00ff */
[----:B0-----:R-:W-:Y:S01]  /*6030*/  IADD3.X R18, PT, PT, R23, R34, RZ, P2, P3 ;  /* 0x0000002217127210 */ /* 0x001fe200017e64ff */
[----:B------:R-:W-:-:S04]  /*6040*/  IMAD R40, R40, R15, RZ ;  /* 0x0000000f28287224 */ /* 0x000fc800078e02ff */
[----:B------:R-:W-:Y:S02]  /*6050*/  IMAD R18, R18, R15, RZ ;  /* 0x0000000f12127224 */ /* 0x000fe400078e02ff */
[-C--:B------:R-:W-:Y:S01]  /*6060*/  IMAD R19, R36, R9.reuse, R40 ;  /* 0x0000000924137224 */ /* 0x080fe200078e0228 */
[----:B------:R-:W-:Y:S01]  /*6070*/  CS2R R40, SRZ ;  /* 0x0000000000287805 */ /* 0x000fe2000001ff00 */
[C---:B------:R-:W-:Y:S02]  /*6080*/  IMAD R35, R22.reuse, R9, R18 ;  /* 0x0000000916237224 */ /* 0x040fe400078e0212 */
[----:B------:R-:W-:-:S04]  /*6090*/  IMAD.WIDE.U32 R22, R22, R15, RZ ;  /* 0x0000000f16167225 */ /* 0x000fc800078e00ff */
[----:B------:R-:W-:Y:S02]  /*60a0*/  IMAD.IADD R18, R31, 0x1, R19 ;  /* 0x000000011f127824 */ /* 0x000fe400078e0213 */
[----:B------:R-:W-:-:S07]  /*60b0*/  IMAD.IADD R19, R23, 0x1, R35 ;  /* 0x0000000117137824 */ /* 0x000fce00078e0223 */
.L_x_36:
[----:B------:R-:W-:Y:S02]  /*60c0*/  IMAD.U32 R34, RZ, RZ, UR6 ;  /* 0x00000006ff227e24 */ /* 0x000fe4000f8e00ff */
[----:B------:R-:W-:Y:S02]  /*60d0*/  IMAD.U32 R35, RZ, RZ, UR5 ;  /* 0x00000005ff237e24 */ /* 0x000fe4000f8e00ff */
[----:B------:R-:W-:-:S04]  /*60e0*/  IMAD R34, R34, 0x100, R3 ;  /* 0x0000010022227824 */ /* 0x000fc800078e0203 */
[----:B------:R-:W-:-:S05]  /*60f0*/  IMAD R35, R35, 0x40000, R34 ;  /* 0x0004000023237824 */ /* 0x000fca00078e0222 */
[----:B------:R-:W-:-:S05]  /*6100*/  IADD3 R34, P0, PT, R35, R32, RZ ;  /* 0x0000002023227210 */ /* 0x000fca0007f1e0ff */
[----:B------:R-:W-:-:S05]  /*6110*/  IMAD.X R35, RZ, RZ, R33, P0 ;  /* 0x000000ffff237224 */ /* 0x000fca00000e0621 */
[----:B------:R-:W2:Y:S04]  /*6120*/  LDG.E.U8.CONSTANT R36, desc[UR8][R34.64+0x30300] ;  /* 0x0303000822247981 */ /* 0x000ea8000c1e9100 */
[----:B------:R-:W2:Y:S04]  /*6130*/  LDG.E.U8.CONSTANT R37, desc[UR8][R34.64+0x30200] ;  /* 0x0302000822257981 */ /* 0x000ea8000c1e9100 */
[----:B------:R-:W3:Y:S04]  /*6140*/  LDG.E.U8.CONSTANT R43, desc[UR8][R34.64+0x30100] ;  /* 0x03010008222b7981 */ /* 0x000ee8000c1e9100 */
[----:B------:R-:W3:Y:S04]  /*6150*/  LDG.E.U8.CONSTANT R44, desc[UR8][R34.64+0x30000] ;  /* 0x03000008222c7981 */ /* 0x000ee8000c1e9100 */
[----:B------:R-:W4:Y:S04]  /*6160*/  LDG.E.U8.CONSTANT R46, desc[UR8][R34.64+0x30600] ;  /* 0x03060008222e7981 */ /* 0x000f28000c1e9100 */
[----:B------:R-:W5:Y:S04]  /*6170*/  LDG.E.U8.CONSTANT R45, desc[UR8][R34.64+0x30500] ;  /* 0x03050008222d7981 */ /* 0x000f68000c1e9100 */
[----:B------:R-:W5:Y:S01]  /*6180*/  LDG.E.U8.CONSTANT R48, desc[UR8][R34.64+0x30400] ;  /* 0x0304000822307981 */ /* 0x000f62000c1e9100 */
[----:B--2---:R-:W-:-:S03]  /*6190*/  PRMT R36, R37, 0x3340, R36 ;  /* 0x0000334025247816 */ /* 0x004fc60000000024 */
[----:B------:R-:W4:Y:S01]  /*61a0*/  LDG.E.U8.CONSTANT R37, desc[UR8][R34.64+0x30700] ;  /* 0x0307000822257981 */ /* 0x000f22000c1e9100 */
[----:B---3--:R-:W-:-:S04]  /*61b0*/  PRMT R43, R44, 0x3340, R43 ;  /* 0x000033402c2b7816 */ /* 0x008fc8000000002b */
[----:B------:R-:W-:Y:S02]  /*61c0*/  PRMT R43, R43, 0x5410, R36 ;  /* 0x000054102b2b7816 */ /* 0x000fe40000000024 */
[----:B------:R-:W2:Y:S01]  /*61d0*/  LDG.E.U8.CONSTANT R36, desc[UR8][R34.64+0x40300] ;  /* 0x0403000822247981 */ /* 0x000ea2000c1e9100 */
[----:B-----5:R-:W-:-:S03]  /*61e0*/  PRMT R47, R48, 0x3340, R45 ;  /* 0x00003340302f7816 */ /* 0x020fc6000000002d */
[----:B------:R-:W3:Y:S04]  /*61f0*/  LDG.E.U8.CONSTANT R45, desc[UR8][R34.64+0x40100] ;  /* 0x04010008222d7981 */ /* 0x000ee8000c1e9100 */
[----:B------:R-:W5:Y:S01]  /*6200*/  LDG.E.U8.CONSTANT R48, desc[UR8][R34.64+0x40400] ;  /* 0x0404000822307981 */ /* 0x000f62000c1e9100 */
[----:B----4-:R-:W-:-:S03]  /*6210*/  PRMT R44, R46, 0x3340, R37 ;  /* 0x000033402e2c7816 */ /* 0x010fc60000000025 */
[----:B------:R-:W2:Y:S04]  /*6220*/  LDG.E.U8.CONSTANT R37, desc[UR8][R34.64+0x40200] ;  /* 0x0402000822257981 */ /* 0x000ea8000c1e9100 */
[----:B------:R-:W3:Y:S01]  /*6230*/  LDG.E.U8.CONSTANT R46, desc[UR8][R34.64+0x40000] ;  /* 0x04000008222e7981 */ /* 0x000ee2000c1e9100 */
[----:B------:R-:W-:-:S03]  /*6240*/  PRMT R44, R47, 0x5410, R44 ;  /* 0x000054102f2c7816 */ /* 0x000fc6000000002c */
[----:B------:R-:W5:Y:S01]  /*6250*/  LDG.E.U8.CONSTANT R47, desc[UR8][R34.64+0x40500] ;  /* 0x04050008222f7981 */ /* 0x000f62000c1e9100 */
[----:B--2---:R-:W-:-:S03]  /*6260*/  PRMT R36, R37, 0x3340, R36 ;  /* 0x0000334025247816 */ /* 0x004fc60000000024 */
[----:B------:R-:W2:Y:S01]  /*6270*/  LDG.E.U8.CONSTANT R37, desc[UR8][R34.64+0x40700] ;  /* 0x0407000822257981 */ /* 0x000ea2000c1e9100 */
[----:B---3--:R-:W-:-:S03]  /*6280*/  PRMT R45, R46, 0x3340, R45 ;  /* 0x000033402e2d7816 */ /* 0x008fc6000000002d */
[----:B------:R0:W2:Y:S01]  /*6290*/  LDG.E.U8.CONSTANT R46, desc[UR8][R34.64+0x40600] ;  /* 0x04060008222e7981 */ /* 0x0000a2000c1e9100 */
[----:B------:R-:W-:-:S03]  /*62a0*/  PRMT R45, R45, 0x5410, R36 ;  /* 0x000054102d2d7816 */ /* 0x000fc60000000024 */
[----:B0-----:R-:W0:Y:S01]  /*62b0*/  LDS.64 R34, [R2+UR6] ;  /* 0x0000000602227984 */ /* 0x001e220008000a00 */
[----:B-----5:R-:W-:Y:S01]  /*62c0*/  PRMT R47, R48, 0x3340, R47 ;  /* 0x00003340302f7816 */ /* 0x020fe2000000002f */
[----:B0-----:R-:W-:-:S04]  /*62d0*/  IDP.4A.S8.S8 R43, R43, R34, RZ ;  /* 0x000000222b2b7226 */ /* 0x001fc800000006ff */
[----:B------:R-:W-:-:S05]  /*62e0*/  IDP.4A.S8.S8 R43, R44, R35, R43 ;  /* 0x000000232c2b7226 */ /* 0x000fca000000062b */
[----:B------:R-:W-:-:S04]  /*62f0*/  IADD3 R42, P0, PT, R43, R42, RZ ;  /* 0x0000002a2b2a7210 */ /* 0x000fc80007f1e0ff */
[----:B------:R-:W-:Y:S02]  /*6300*/  LEA.HI.X.SX32 R40, R43, R40, 0x1, P0 ;  /* 0x000000282b287211 */ /* 0x000fe400000f0eff */
[----:B--2---:R-:W-:Y:S02]  /*6310*/  PRMT R46, R46, 0x3340, R37 ;  /* 0x000033402e2e7816 */ /* 0x004fe40000000025 */
[----:B------:R-:W0:Y:S01]  /*6320*/  LDS.64 R36, [R2+UR6+0x200] ;  /* 0x0002000602247984 */ /* 0x000e220008000a00 */
[----:B------:R-:W-:Y:S01]  /*6330*/  UIADD3 UR6, UPT, UPT, UR6, 0x8, URZ ;  /* 0x0000000806067890 */ /* 0x000fe2000fffe0ff */
[----:B------:R-:W-:-:S03]  /*6340*/  PRMT R46, R47, 0x5410, R46 ;  /* 0x000054102f2e7816 */ /* 0x000fc6000000002e */
[----:B------:R-:W-:Y:S01]  /*6350*/  UISETP.NE.AND UP0, UPT, UR6, 0x100, UPT ;  /* 0x000001000600788c */ /* 0x000fe2000bf05270 */
[----:B0-----:R-:W-:-:S04]  /*6360*/  IDP.4A.S8.S8 R36, R45, R36, RZ ;  /* 0x000000242d247226 */ /* 0x001fc800000006ff */
[----:B------:R-:W-:-:S05]  /*6370*/  IDP.4A.S8.S8 R36, R46, R37, R36 ;  /* 0x000000252e247226 */ /* 0x000fca0000000624 */
[----:B------:R-:W-:-:S04]  /*6380*/  IADD3 R41, P1, PT, R36, R41, RZ ;  /* 0x0000002924297210 */ /* 0x000fc80007f3e0ff */
[----:B------:R-:W-:Y:S01]  /*6390*/  LEA.HI.X.SX32 R39, R36, R39, 0x1, P1 ;  /* 0x0000002724277211 */ /* 0x000fe200008f0eff */
[----:B------:R-:W-:Y:S08]  /*63a0*/  BRA.U UP0, `(.L_x_36) ;  /* 0xfffffffd00447547 */ /* 0x000ff0000b83ffff */
[----:B------:R-:W-:-:S05]  /*63b0*/  IADD3 R34, P0, PT, R3, R24, RZ ;  /* 0x0000001803227210 */ /* 0x000fca0007f1e0ff */
[----:B------:R-:W-:-:S05]  /*63c0*/  IMAD.X R35, RZ, RZ, R25, P0 ;  /* 0x000000ffff237224 */ /* 0x000fca00000e0619 */
[----:B------:R-:W2:Y:S01]  /*63d0*/  LDG.E.U8.CONSTANT R43, desc[UR8][R34.64+0x110100] ;  /* 0x11010008222b7981 */ /* 0x000ea2000c1e9100 */
[----:B------:R-:W-:Y:S01]  /*63e0*/  VIADD R36, R20, 0x3 ;  /* 0x0000000314247836 */ /* 0x000fe20000000000 */
[----:B------:R-:W-:Y:S01]  /*63f0*/  PRMT R38, R38, 0x8880, RZ ;  /* 0x0000888026267816 */ /* 0x000fe200000000ff */
[----:B------:R-:W-:Y:S01]  /*6400*/  ULEA UR7, UR5, UR12, 0x3 ;  /* 0x0000000c05077291 */ /* 0x000fe2000f8e18ff */
[----:B------:R-:W-:Y:S02]  /*6410*/  UMOV UR6, URZ ;  /* 0x000000ff00067c82 */ /* 0x000fe40008000000 */
[----:B------:R-:W-:-:S04]  /*6420*/  SHF.R.U32.HI R37, RZ, 0x10, R36 ;  /* 0x00000010ff257819 */ /* 0x000fc80000011624 */
[----:B------:R-:W-:Y:S01]  /*6430*/  LOP3.LUT R37, R37, R36, RZ, 0x3c, !PT ;  /* 0x0000002425257212 */ /* 0x000fe200078e3cff */
[----:B------:R-:W-:-:S04]  /*6440*/  VIADD R36, R20, 0x4 ;  /* 0x0000000414247836 */ /* 0x000fc80000000000 */
[----:B------:R-:W-:Y:S01]  /*6450*/  IMAD R37, R37, -0x7a143595, RZ ;  /* 0x85ebca6b25257824 */ /* 0x000fe200078e02ff */
[----:B------:R-:W-:-:S04]  /*6460*/  SHF.R.U32.HI R45, RZ, 0x10, R36 ;  /* 0x00000010ff2d7819 */ /* 0x000fc80000011624 */
[----:B------:R-:W-:Y:S02]  /*6470*/  LOP3.LUT R45, R45, R36, RZ, 0x3c, !PT ;  /* 0x000000242d2d7212 */ /* 0x000fe400078e3cff */
[----:B------:R-:W-:-:S03]  /*6480*/  SHF.R.U32.HI R36, RZ, 0xd, R37 ;  /* 0x0000000dff247819 */ /* 0x000fc60000011625 */
[----:B------:R-:W-:Y:S01]  /*6490*/  IMAD R45, R45, -0x7a143595, RZ ;  /* 0x85ebca6b2d2d7824 */ /* 0x000fe200078e02ff */
[----:B------:R-:W-:-:S04]  /*64a0*/  LOP3.LUT R36, R36, R37, RZ, 0x3c, !PT ;  /* 0x0000002524247212 */ /* 0x000fc800078e3cff */
[----:B------:R-:W-:Y:S01]  /*64b0*/  SHF.R.U32.HI R44, RZ, 0xd, R45 ;  /* 0x0000000dff2c7819 */ /* 0x000fe2000001162d */
[----:B------:R-:W-:-:S03]  /*64c0*/  IMAD R36, R36, -0x3d4d51cb, RZ ;  /* 0xc2b2ae3524247824 */ /* 0x000fc600078e02ff */
[----:B------:R-:W-:Y:S01]  /*64d0*/  LOP3.LUT R44, R44, R45, RZ, 0x3c, !PT ;  /* 0x0000002d2c2c7212 */ /* 0x000fe200078e3cff */
[----:B------:R-:W-:Y:S01]  /*64e0*/  VIADD R45, R20, 0x8 ;  /* 0x00000008142d7836 */ /* 0x000fe20000000000 */
[----:B------:R-:W-:-:S03]  /*64f0*/  SHF.R.U32.HI R37, RZ, 0x10, R36 ;  /* 0x00000010ff257819 */ /* 0x000fc60000011624 */
[----:B------:R-:W-:Y:S01]  /*6500*/  IMAD R44, R44, -0x3d4d51cb, RZ ;  /* 0xc2b2ae352c2c7824 */ /* 0x000fe200078e02ff */
        /* <DEDUP_REMOVED lines=9> */
[----:B------:R-:W-:Y:S02]  /*65a0*/  SHF.R.U32.HI R47, RZ, 0xd, R36 ;  /* 0x0000000dff2f7819 */ /* 0x000fe40000011624 */
[----:B------:R-:W-:Y:S02]  /*65b0*/  LOP3.LUT R45, R45, R44, RZ, 0x3c, !PT ;  /* 0x0000002c2d2d7212 */ /* 0x000fe400078e3cff */
[----:B------:R-:W-:Y:S02]  /*65c0*/  LOP3.LUT R47, R47, R36, RZ, 0x3c, !PT ;  /* 0x000000242f2f7212 */ /* 0x000fe400078e3cff */
[----:B------:R-:W-:Y:S01]  /*65d0*/  LOP3.LUT R36, R45, 0x1, RZ, 0xc0, !PT ;  /* 0x000000012d247812 */ /* 0x000fe200078ec0ff */
[----:B------:R-:W-:Y:S01]  /*65e0*/  @P0 IMAD.MOV R37, RZ, RZ, -R37 ;  /* 0x000000ffff250224 */ /* 0x000fe200078e0a25 */
[----:B------:R-:W-:Y:S01]  /*65f0*/  SHF.R.U32.HI R44, RZ, 0x1, R45 ;  /* 0x00000001ff2c7819 */ /* 0x000fe2000001162d */
[----:B------:R-:W-:Y:S01]  /*6600*/  IMAD R47, R47, -0x3d4d51cb, RZ ;  /* 0xc2b2ae352f2f7824 */ /* 0x000fe200078e02ff */
[----:B------:R-:W-:Y:S01]  /*6610*/  ISETP.NE.U32.AND P0, PT, R36, 0x1, PT ;  /* 0x000000012400780c */ /* 0x000fe20003f05070 */
[----:B------:R-:W-:Y:S01]  /*6620*/  IMAD R36, R18, R37, RZ ;  /* 0x0000002512247224 */ /* 0x000fe200078e02ff */
[----:B------:R-:W-:-:S02]  /*6630*/  SHF.R.S32.HI R49, RZ, 0x1f, R37 ;  /* 0x0000001fff317819 */ /* 0x000fc40000011425 */
[----:B------:R-:W-:-:S03]  /*6640*/  SHF.R.U32.HI R46, RZ, 0x10, R47 ;  /* 0x00000010ff2e7819 */ /* 0x000fc6000001162f */
[----:B------:R-:W-:Y:S01]  /*6650*/  IMAD R49, R49, R30, R36 ;  /* 0x0000001e31317224 */ /* 0x000fe200078e0224 */
[----:B------:R-:W-:Y:S01]  /*6660*/  LOP3.LUT R46, R46, R47, RZ, 0x3c, !PT ;  /* 0x0000002f2e2e7212 */ /* 0x000fe200078e3cff */
[----:B------:R-:W-:-:S04]  /*6670*/  IMAD.WIDE.U32 R36, R30, R37, RZ ;  /* 0x000000251e247225 */ /* 0x000fc800078e00ff */
        /* <DEDUP_REMOVED lines=8> */
[----:B------:R-:W-:-:S05]  /*6700*/  SHF.R.S32.HI R47, RZ, 0x1f, R37 ;  /* 0x0000001fff2f7819 */ /* 0x000fca0000011425 */
[----:B------:R-:W-:Y:S02]  /*6710*/  IMAD R47, R47, R22, R36 ;  /* 0x000000162f2f7224 */ /* 0x000fe400078e0224 */
[----:B------:R-:W-:-:S04]  /*6720*/  IMAD.WIDE.U32 R36, R22, R37, RZ ;  /* 0x0000002516247225 */ /* 0x000fc800078e00ff */
[----:B------:R-:W-:-:S05]  /*6730*/  IMAD.IADD R47, R37, 0x1, R47 ;  /* 0x00000001252f7824 */ /* 0x000fca00078e022f */
[----:B------:R-:W-:Y:S02]  /*6740*/  SHF.R.S64 R44, R36, 0x8, R47 ;  /* 0x00000008242c7819 */ /* 0x000fe4000000102f */
[----:B------:R-:W-:Y:S02]  /*6750*/  LOP3.LUT R36, R46, 0x1f, RZ, 0xc0, !PT ;  /* 0x0000001f2e247812 */ /* 0x000fe400078ec0ff */
[----:B------:R-:W-:-:S03]  /*6760*/  IADD3 R46, P1, PT, R49, R42, RZ ;  /* 0x0000002a312e7210 */ /* 0x000fc60007f3e0ff */
[----:B------:R-:W-:Y:S01]  /*6770*/  @P0 IMAD.MOV R36, RZ, RZ, -R36 ;  /* 0x000000ffff240224 */ /* 0x000fe200078e0a24 */
[----:B------:R-:W-:Y:S02]  /*6780*/  IADD3 R41, P0, PT, R44, R41, RZ ;  /* 0x000000292c297210 */ /* 0x000fe40007f1e0ff */
[----:B------:R-:W-:Y:S02]  /*6790*/  LEA.HI.X.SX32 R45, R45, R40, 0x18, P1 ;  /* 0x000000282d2d7211 */ /* 0x000fe400008fc6ff */
[----:B------:R-:W-:Y:S02]  /*67a0*/  SHF.R.S32.HI R42, RZ, 0x1f, R36 ;  /* 0x0000001fff2a7819 */ /* 0x000fe40000011424 */
[----:B------:R-:W-:-:S03]  /*67b0*/  LEA.HI.X.SX32 R44, R47, R39, 0x18, P0 ;  /* 0x000000272f2c7211 */ /* 0x000fc600000fc6ff */
[----:B------:R-:W-:Y:S01]  /*67c0*/  IMAD R42, R42, R15, RZ ;  /* 0x0000000f2a2a7224 */ /* 0x000fe200078e02ff */
[----:B------:R-:W-:Y:S02]  /*67d0*/  SHF.R.S64 R39, R41, 0x8, R44 ;  /* 0x0000000829277819 */ /* 0x000fe4000000102c */
[--C-:B------:R-:W-:Y:S01]  /*67e0*/  SHF.R.S32.HI R41, RZ, 0x8, R45.reuse ;  /* 0x00000008ff297819 */ /* 0x100fe2000001142d */
[----:B------:R-:W-:Y:S01]  /*67f0*/  IMAD R49, R36, R9, R42 ;  /* 0x0000000924317224 */ /* 0x000fe200078e022a */
[----:B------:R-:W-:Y:S01]  /*6800*/  SHF.R.S64 R42, R46, 0x8, R45 ;  /* 0x000000082e2a7819 */ /* 0x000fe2000000102d */
[----:B------:R-:W-:-:S04]  /*6810*/  IMAD.WIDE.U32 R36, R36, R15, RZ ;  /* 0x0000000f24247225 */ /* 0x000fc800078e00ff */
[----:B------:R-:W-:-:S05]  /*6820*/  IMAD.IADD R37, R37, 0x1, R49 ;  /* 0x0000000125257824 */ /* 0x000fca00078e0231 */
[--C-:B------:R-:W-:Y:S02]  /*6830*/  SHF.R.S64 R40, R36, 0x2, R37.reuse ;  /* 0x0000000224287819 */ /* 0x100fe40000001025 */
[----:B------:R-:W0:Y:S02]  /*6840*/  LDS.S8 R36, [R8+0x300] ;  /* 0x0003000008247984 */ /* 0x000e240000000200 */
[----:B------:R-:W-:Y:S02]  /*6850*/  IADD3 R40, P0, P1, R39, R42, R40 ;  /* 0x0000002a27287210 */ /* 0x000fe4000791e028 */
[----:B------:R-:W-:Y:S02]  /*6860*/  SHF.R.S32.HI R42, RZ, 0x2, R37 ;  /* 0x00000002ff2a7819 */ /* 0x000fe40000011425 */
[----:B------:R-:W-:-:S04]  /*6870*/  SHF.R.S32.HI R39, RZ, 0x8, R44 ;  /* 0x00000008ff277819 */ /* 0x000fc8000001142c */
[----:B------:R-:W-:Y:S02]  /*6880*/  IADD3.X R42, PT, PT, R39, R41, R42, P0, P1 ;  /* 0x00000029272a7210 */ /* 0x000fe400007e242a */
[----:B--2---:R-:W-:-:S05]  /*6890*/  PRMT R43, R43, 0x8880, RZ ;  /* 0x000088802b2b7816 */ /* 0x004fca00000000ff */
[----:B------:R-:W-:-:S05]  /*68a0*/  IMAD.MOV.U32 R37, RZ, RZ, R43 ;  /* 0x000000ffff257224 */ /* 0x000fca00078e002b */
[C---:B------:R-:W-:Y:S02]  /*68b0*/  IADD3 R39, P0, PT, R37.reuse, R40, RZ ;  /* 0x0000002825277210 */ /* 0x040fe40007f1e0ff */
[----:B------:R-:W-:Y:S02]  /*68c0*/  CS2R R40, SRZ ;  /* 0x0000000000287805 */ /* 0x000fe4000001ff00 */
[----:B------:R-:W-:Y:S01]  /*68d0*/  LEA.HI.X.SX32 R37, R37, R42, 0x1, P0 ;  /* 0x0000002a25257211 */ /* 0x000fe200000f0eff */
[----:B------:R-:W-:Y:S01]  /*68e0*/  IMAD.MOV.U32 R42, RZ, RZ, RZ ;  /* 0x000000ffff2a7224 */ /* 0x000fe200078e00ff */
[----:B------:R-:W-:-:S04]  /*68f0*/  ISETP.GT.U32.AND P0, PT, R39, -0x7f, PT ;  /* 0xffffff812700780c */ /* 0x000fc80003f04070 */
[----:B------:R-:W-:-:S04]  /*6900*/  ISETP.GT.AND.EX P0, PT, R37, -0x1, PT, P0 ;  /* 0xffffffff2500780c */ /* 0x000fc80003f04300 */
[----:B------:R-:W-:Y:S02]  /*6910*/  SEL R39, R39, 0xffffff81, P0 ;  /* 0xffffff8127277807 */ /* 0x000fe40000000000 */
[----:B------:R-:W-:Y:S02]  /*6920*/  SEL R37, R37, 0xffffffff, P0 ;  /* 0xffffffff25257807 */ /* 0x000fe40000000000 */
[----:B------:R-:W-:-:S04]  /*6930*/  ISETP.LT.U32.AND P0, PT, R39, 0x7f, PT ;  /* 0x0000007f2700780c */ /* 0x000fc80003f01070 */
[----:B------:R-:W-:Y:S01]  /*6940*/  ISETP.LT.AND.EX P0, PT, R37, RZ, PT, P0 ;  /* 0x000000ff2500720c */ /* 0x000fe20003f01300 */
[----:B------:R-:W-:-:S03]  /*6950*/  IMAD.MOV.U32 R37, RZ, RZ, R38 ;  /* 0x000000ffff257224 */ /* 0x000fc600078e0026 */
[----:B------:R-:W-:Y:S01]  /*6960*/  SEL R38, R39, 0x7f, P0 ;  /* 0x0000007f27267807 */ /* 0x000fe20000000000 */
[----:B0-----:R-:W-:-:S04]  /*6970*/  VIADD R39, R36, 0x7f ;  /* 0x0000007f24277836 */ /* 0x001fc80000000000 */
[----:B------:R-:W-:-:S04]  /*6980*/  IMAD.IADD R36, R38, 0x1, -R37 ;  /* 0x0000000126247824 */ /* 0x000fc800078e0a25 */
[----:B------:R-:W-:-:S05]  /*6990*/  IMAD R36, R36, R39, RZ ;  /* 0x0000002724247224 */ /* 0x000fca00078e02ff */
[----:B------:R-:W-:Y:S02]  /*69a0*/  LEA.HI.SX32 R36, R36, R37, 0x18 ;  /* 0x0000002524247211 */ /* 0x000fe400078fc2ff */
[----:B------:R-:W-:Y:S02]  /*69b0*/  SHF.R.S32.HI R37, RZ, 0x1f, R5 ;  /* 0x0000001fff257819 */ /* 0x000fe40000011405 */
[----:B------:R-:W-:-:S04]  /*69c0*/  VIMNMX R36, PT, PT, R36, -0x7f, !PT ;  /* 0xffffff8124247848 */ /* 0x000fc80007fe0100 */
[----:B------:R-:W-:-:S04]  /*69d0*/  VIMNMX R36, PT, PT, R36, 0x7f, PT ;  /* 0x0000007f24247848 */ /* 0x000fc80003fe0100 */
[----:B------:R-:W-:Y:S01]  /*69e0*/  IADD3 R5, P0, PT, R5, R36, RZ ;  /* 0x0000002405057210 */ /* 0x000fe20007f1e0ff */
[----:B------:R0:W-:Y:S03]  /*69f0*/  STL.U8 [UR7], R36 ;  /* 0x00000024ff007987 */ /* 0x0001e60008100007 */
[----:B------:R-:W-:Y:S02]  /*6a00*/  LEA.HI.X.SX32 R38, R36, R37, 0x1, P0 ;  /* 0x0000002524267211 */ /* 0x000fe400000f0eff */
[----:B------:R-:W-:-:S04]  /*6a10*/  ISETP.GT.U32.AND P0, PT, R5, -0x7f, PT ;  /* 0xffffff810500780c */ /* 0x000fc80003f04070 */
[----:B------:R-:W-:-:S04]  /*6a20*/  ISETP.GT.AND.EX P0, PT, R38, -0x1, PT, P0 ;  /* 0xffffffff2600780c */ /* 0x000fc80003f04300 */
[----:B------:R-:W-:Y:S02]  /*6a30*/  SEL R37, R5, 0xffffff81, P0 ;  /* 0xffffff8105257807 */ /* 0x000fe40000000000 */
[----:B------:R-:W-:Y:S02]  /*6a40*/  SEL R5, R38, 0xffffffff, P0 ;  /* 0xffffffff26057807 */ /* 0x000fe40000000000 */
[----:B------:R-:W-:-:S04]  /*6a50*/  ISETP.LT.U32.AND P0, PT, R37, 0x7f, PT ;  /* 0x0000007f2500780c */ /* 0x000fc80003f01070 */
[----:B------:R-:W-:Y:S01]  /*6a60*/  ISETP.LT.AND.EX P0, PT, R5, RZ, PT, P0 ;  /* 0x000000ff0500720c */ /* 0x000fe20003f01300 */
[----:B------:R-:W-:-:S03]  /*6a70*/  IMAD.MOV.U32 R5, RZ, RZ, RZ ;  /* 0x000000ffff057224 */ /* 0x000fc600078e00ff */
[----:B------:R-:W-:-:S05]  /*6a80*/  SEL R37, R37, 0x7f, P0 ;  /* 0x0000007f25257807 */ /* 0x000fca0000000000 */
[----:B------:R0:W-:Y:S04]  /*6a90*/  STS.U8 [R8], R37 ;  /* 0x0000002508007388 */ /* 0x0001e80000000000 */
.L_x_37:
[----:B0-----:R-:W-:Y:S02]  /*6aa0*/  IMAD.U32 R36, RZ, RZ, UR6 ;  /* 0x00000006ff247e24 */ /* 0x001fe4000f8e00ff */
[----:B------:R-:W-:Y:S02]  /*6ab0*/  IMAD.U32 R37, RZ, RZ, UR5 ;  /* 0x00000005ff257e24 */ /* 0x000fe4000f8e00ff */
[----:B------:R-:W-:-:S04]  /*6ac0*/  IMAD R36, R36, 0x100, R3 ;  /* 0x0000010024247824 */ /* 0x000fc800078e0203 */
[----:B------:R-:W-:-:S04]  /*6ad0*/  IMAD R36, R37, 0x40000, R36 ;  /* 0x0004000025247824 */ /* 0x000fc800078e0224 */
[----:B------:R-:W-:-:S05]  /*6ae0*/  VIADD R37, R36, 0x20 ;  /* 0x0000002024257836 */ /* 0x000fca0000000000 */
        /* <DEDUP_REMOVED lines=43> */
[----:B------:R-:W2:Y:S01]  /*6da0*/  LDG.E.U8.CONSTANT R38, desc[UR8][R34.64+0x110120] ;  /* 0x1101200822267981 */ /* 0x000ea2000c1e9100 */
[C---:B------:R-:W-:Y:S01]  /*6db0*/  VIADD R36, R20.reuse, 0xc6ef3723 ;  /* 0xc6ef372314247836 */ /* 0x040fe20000000000 */
[----:B------:R-:W-:Y:S01]  /*6dc0*/  PRMT R17, R17, 0x8880, RZ ;  /* 0x0000888011117816 */ /* 0x000fe200000000ff */
[C---:B------:R-:W-:Y:S01]  /*6dd0*/  VIADD R39, R20.reuse, 0xc6ef3724 ;  /* 0xc6ef372414277836 */ /* 0x040fe20000000000 */
[----:B------:R-:W-:Y:S01]  /*6de0*/  UMOV UR6, URZ ;  /* 0x000000ff00067c82 */ /* 0x000fe20008000000 */
[----:B------:R-:W-:Y:S01]  /*6df0*/  VIADD R43, R20, 0xc6ef3728 ;  /* 0xc6ef3728142b7836 */ /* 0x000fe20000000000 */
[----:B------:R-:W-:Y:S02]  /*6e00*/  SHF.R.U32.HI R37, RZ, 0x10, R36 ;  /* 0x00000010ff257819 */ /* 0x000fe40000011624 */
[----:B------:R-:W-:Y:S02]  /*6e10*/  SHF.R.U32.HI R44, RZ, 0x10, R39 ;  /* 0x00000010ff2c7819 */ /* 0x000fe40000011627 */
[----:B------:R-:W-:-:S02]  /*6e20*/  LOP3.LUT R37, R37, R36, RZ, 0x3c, !PT ;  /* 0x0000002425257212 */ /* 0x000fc400078e3cff */
[----:B------:R-:W-:Y:S02]  /*6e30*/  SHF.R.U32.HI R46, RZ, 0x10, R43 ;  /* 0x00000010ff2e7819 */ /* 0x000fe4000001162b */
[----:B------:R-:W-:Y:S01]  /*6e40*/  LOP3.LUT R44, R44, R39, RZ, 0x3c, !PT ;  /* 0x000000272c2c7212 */ /* 0x000fe200078e3cff */
[----:B------:R-:W-:Y:S01]  /*6e50*/  IMAD R37, R37, -0x7a143595, RZ ;  /* 0x85ebca6b25257824 */ /* 0x000fe200078e02ff */
[----:B------:R-:W-:-:S03]  /*6e60*/  LOP3.LUT R46, R46, R43, RZ, 0x3c, !PT ;  /* 0x0000002b2e2e7212 */ /* 0x000fc600078e3cff */
[----:B------:R-:W-:Y:S01]  /*6e70*/  IMAD R44, R44, -0x7a143595, RZ ;  /* 0x85ebca6b2c2c7824 */ /* 0x000fe200078e02ff */
[----:B------:R-:W-:Y:S01]  /*6e80*/  SHF.R.U32.HI R36, RZ, 0xd, R37 ;  /* 0x0000000dff247819 */ /* 0x000fe20000011625 */
[----:B------:R-:W-:-:S03]  /*6e90*/  IMAD R46, R46, -0x7a143595, RZ ;  /* 0x85ebca6b2e2e7824 */ /* 0x000fc600078e02ff */
[----:B------:R-:W-:Y:S02]  /*6ea0*/  LOP3.LUT R36, R36, R37, RZ, 0x3c, !PT ;  /* 0x0000002524247212 */ /* 0x000fe400078e3cff */
[----:B------:R-:W-:Y:S02]  /*6eb0*/  SHF.R.U32.HI R39, RZ, 0xd, R44 ;  /* 0x0000000dff277819 */ /* 0x000fe4000001162c */
[----:B------:R-:W-:Y:S01]  /*6ec0*/  SHF.R.U32.HI R43, RZ, 0xd, R46 ;  /* 0x0000000dff2b7819 */ /* 0x000fe2000001162e */
[----:B------:R-:W-:Y:S01]  /*6ed0*/  IMAD R36, R36, -0x3d4d51cb, RZ ;  /* 0xc2b2ae3524247824 */ /* 0x000fe200078e02ff */
[----:B------:R-:W-:Y:S02]  /*6ee0*/  LOP3.LUT R39, R39, R44, RZ, 0x3c, !PT ;  /* 0x0000002c27277212 */ /* 0x000fe400078e3cff */
[----:B------:R-:W-:Y:S02]  /*6ef0*/  LOP3.LUT R43, R43, R46, RZ, 0x3c, !PT ;  /* 0x0000002e2b2b7212 */ /* 0x000fe400078e3cff */
[----:B------:R-:W-:Y:S01]  /*6f00*/  SHF.R.U32.HI R37, RZ, 0x10, R36 ;  /* 0x00000010ff257819 */ /* 0x000fe20000011624 */
[----:B------:R-:W-:-:S02]  /*6f10*/  IMAD R39, R39, -0x3d4d51cb, RZ ;  /* 0xc2b2ae3527277824 */ /* 0x000fc400078e02ff */
[----:B------:R-:W-:Y:S01]  /*6f20*/  IMAD R43, R43, -0x3d4d51cb, RZ ;  /* 0xc2b2ae352b2b7824 */ /* 0x000fe200078e02ff */
[----:B------:R-:W-:-:S04]  /*6f30*/  LOP3.LUT R37, R37, R36, RZ, 0x3c, !PT ;  /* 0x0000002425257212 */ /* 0x000fc800078e3cff */
[----:B------:R-:W-:Y:S02]  /*6f40*/  LOP3.LUT R36, R37, 0x1, RZ, 0xc0, !PT ;  /* 0x0000000125247812 */ /* 0x000fe400078ec0ff */
[----:B------:R-:W-:Y:S02]  /*6f50*/  SHF.R.U32.HI R37, RZ, 0x1, R37 ;  /* 0x00000001ff257819 */ /* 0x000fe40000011625 */
[----:B------:R-:W-:Y:S02]  /*6f60*/  ISETP.NE.U32.AND P0, PT, R36, 0x1, PT ;  /* 0x000000012400780c */ /* 0x000fe40003f05070 */
[----:B------:R-:W-:Y:S02]  /*6f70*/  LOP3.LUT R37, R37, 0x1f, RZ, 0xc0, !PT ;  /* 0x0000001f25257812 */ /* 0x000fe400078ec0ff */
[----:B------:R-:W-:Y:S02]  /*6f80*/  SHF.R.U32.HI R36, RZ, 0x10, R39 ;  /* 0x00000010ff247819 */ /* 0x000fe40000011627 */
[----:B------:R-:W-:-:S02]  /*6f90*/  SHF.R.U32.HI R44, RZ, 0x10, R43 ;  /* 0x00000010ff2c7819 */ /* 0x000fc4000001162b */
[----:B------:R-:W-:Y:S02]  /*6fa0*/  LOP3.LUT R39, R36, R39, RZ, 0x3c, !PT ;  /* 0x0000002724277212 */ /* 0x000fe400078e3cff */
[----:B------:R-:W-:Y:S02]  /*6fb0*/  LOP3.LUT R44, R44, R43, RZ, 0x3c, !PT ;  /* 0x0000002b2c2c7212 */ /* 0x000fe400078e3cff */
[----:B------:R-:W-:Y:S01]  /*6fc0*/  LOP3.LUT R45, R39, 0x1, RZ, 0xc0, !PT ;  /* 0x00000001272d7812 */ /* 0x000fe200078ec0ff */
[----:B------:R-:W-:-:S03]  /*6fd0*/  @P0 IMAD.MOV R37, RZ, RZ, -R37 ;  /* 0x000000ffff250224 */ /* 0x000fc600078e0a25 */
[----:B------:R-:W-:Y:S01]  /*6fe0*/  ISETP.NE.U32.AND P0, PT, R45, 0x1, PT ;  /* 0x000000012d00780c */ /* 0x000fe20003f05070 */
[----:B------:R-:W-:Y:S01]  /*6ff0*/  IMAD R36, R18, R37, RZ ;  /* 0x0000002512247224 */ /* 0x000fe200078e02ff */
[----:B------:R-:W-:-:S05]  /*7000*/  SHF.R.S32.HI R43, RZ, 0x1f, R37 ;  /* 0x0000001fff2b7819 */ /* 0x000fca0000011425 */
[----:B------:R-:W-:Y:S01]  /*7010*/  IMAD R45, R43, R30, R36 ;  /* 0x0000001e2b2d7224 */ /* 0x000fe200078e0224 */
[----:B------:R-:W-:Y:S01]  /*7020*/  SHF.R.U32.HI R43, RZ, 0x1, R39 ;  /* 0x00000001ff2b7819 */ /* 0x000fe20000011627 */
        /* <DEDUP_REMOVED lines=18> */
[----:B------:R-:W-:-:S03]  /*7150*/  IADD3 R42, P1, PT, R46, R41, RZ ;  /* 0x000000292e2a7210 */ /* 0x000fc60007f3e0ff */
[----:B------:R-:W-:Y:S01]  /*7160*/  IMAD R36, R36, R15, RZ ;  /* 0x0000000f24247224 */ /* 0x000fe200078e02ff */
[----:B------:R-:W-:-:S03]  /*7170*/  LEA.HI.X.SX32 R43, R43, R40, 0x18, P1 ;  /* 0x000000282b2b7211 */ /* 0x000fc600008fc6ff */
[C---:B------:R-:W-:Y:S02]  /*7180*/  IMAD R47, R44.reuse, R9, R36 ;  /* 0x000000092c2f7224 */ /* 0x040fe400078e0224 */
[----:B------:R-:W-:Y:S01]  /*7190*/  IMAD.WIDE.U32 R36, R44, R15, RZ ;  /* 0x0000000f2c247225 */ /* 0x000fe200078e00ff */
[----:B------:R-:W-:Y:S02]  /*71a0*/  LEA.HI.X.SX32 R44, R39, R5, 0x18, P0 ;  /* 0x00000005272c7211 */ /* 0x000fe400000fc6ff */
[----:B------:R-:W0:Y:S01]  /*71b0*/  LDS.S8 R5, [R8+0x320] ;  /* 0x0003200008057984 */ /* 0x000e220000000200 */
[----:B------:R-:W-:Y:S01]  /*71c0*/  IMAD.IADD R41, R37, 0x1, R47 ;  /* 0x0000000125297824 */ /* 0x000fe200078e022f */
[--C-:B------:R-:W-:Y:S02]  /*71d0*/  SHF.R.S64 R39, R45, 0x8, R44.reuse ;  /* 0x000000082d277819 */ /* 0x100fe4000000102c */
[----:B------:R-:W-:Y:S02]  /*71e0*/  SHF.R.S32.HI R40, RZ, 0x8, R44 ;  /* 0x00000008ff287819 */ /* 0x000fe4000001142c */
[----:B------:R-:W-:-:S02]  /*71f0*/  SHF.R.S64 R37, R36, 0x2, R41 ;  /* 0x0000000224257819 */ /* 0x000fc40000001029 */
[----:B------:R-:W-:-:S04]  /*7200*/  SHF.R.S64 R36, R42, 0x8, R43 ;  /* 0x000000082a247819 */ /* 0x000fc8000000102b */
[----:B------:R-:W-:Y:S02]  /*7210*/  IADD3 R37, P0, P1, R36, R39, R37 ;  /* 0x0000002724257210 */ /* 0x000fe4000791e025 */
[----:B------:R-:W-:Y:S02]  /*7220*/  SHF.R.S32.HI R39, RZ, 0x2, R41 ;  /* 0x00000002ff277819 */ /* 0x000fe40000011429 */
[----:B--2---:R-:W-:Y:S02]  /*7230*/  PRMT R42, R38, 0x8880, RZ ;  /* 0x00008880262a7816 */ /* 0x004fe400000000ff */
[----:B------:R-:W-:-:S03]  /*7240*/  SHF.R.S32.HI R38, RZ, 0x8, R43 ;  /* 0x00000008ff267819 */ /* 0x000fc6000001142b */
[----:B------:R-:W-:Y:S01]  /*7250*/  IMAD.MOV.U32 R36, RZ, RZ, R42 ;  /* 0x000000ffff247224 */ /* 0x000fe200078e002a */
[----:B------:R-:W-:Y:S01]  /*7260*/  IADD3.X R39, PT, PT, R38, R40, R39, P0, P1 ;  /* 0x0000002826277210 */ /* 0x000fe200007e2427 */
[----:B------:R-:W-:-:S03]  /*7270*/  IMAD.MOV.U32 R42, RZ, RZ, RZ ;  /* 0x000000ffff2a7224 */ /* 0x000fc600078e00ff */
[----:B------:R-:W-:-:S04]  /*7280*/  IADD3 R38, P0, PT, R36, R37, RZ ;  /* 0x0000002524267210 */ /* 0x000fc80007f1e0ff */
[----:B------:R-:W-:Y:S02]  /*7290*/  LEA.HI.X.SX32 R36, R36, R39, 0x1, P0 ;  /* 0x0000002724247211 */ /* 0x000fe400000f0eff */
[----:B------:R-:W-:-:S04]  /*72a0*/  ISETP.GT.U32.AND P0, PT, R38, -0x7f, PT ;  /* 0xffffff812600780c */ /* 0x000fc80003f04070 */
[----:B------:R-:W-:-:S04]  /*72b0*/  ISETP.GT.AND.EX P0, PT, R36, -0x1, PT, P0 ;  /* 0xffffffff2400780c */ /* 0x000fc80003f04300 */
[----:B------:R-:W-:Y:S02]  /*72c0*/  SEL R38, R38, 0xffffff81, P0 ;  /* 0xffffff8126267807 */ /* 0x000fe40000000000 */
[----:B------:R-:W-:Y:S02]  /*72d0*/  SEL R36, R36, 0xffffffff, P0 ;  /* 0xffffffff24247807 */ /* 0x000fe40000000000 */
[----:B------:R-:W-:-:S04]  /*72e0*/  ISETP.LT.U32.AND P0, PT, R38, 0x7f, PT ;  /* 0x0000007f2600780c */ /* 0x000fc80003f01070 */
[----:B------:R-:W-:Y:S01]  /*72f0*/  ISETP.LT.AND.EX P0, PT, R36, RZ, PT, P0 ;  /* 0x000000ff2400720c */ /* 0x000fe20003f01300 */
[----:B0-----:R-:W-:-:S03]  /*7300*/  VIADD R36, R5, 0x7f ;  /* 0x0000007f05247836 */ /* 0x001fc60000000000 */
[----:B------:R-:W-:-:S05]  /*7310*/  SEL R38, R38, 0x7f, P0 ;  /* 0x0000007f26267807 */ /* 0x000fca0000000000 */
[----:B------:R-:W-:-:S04]  /*7320*/  IMAD.IADD R5, R38, 0x1, -R17 ;  /* 0x0000000126057824 */ /* 0x000fc800078e0a11 */
[----:B------:R-:W-:-:S05]  /*7330*/  IMAD R36, R5, R36, RZ ;  /* 0x0000002405247224 */ /* 0x000fca00078e02ff */
[----:B------:R-:W-:Y:S01]  /*7340*/  LEA.HI.SX32 R36, R36, R17, 0x18 ;  /* 0x0000001124247211 */ /* 0x000fe200078fc2ff */
[----:B------:R-:W-:-:S03]  /*7350*/  IMAD.MOV.U32 R17, RZ, RZ, RZ ;  /* 0x000000ffff117224 */ /* 0x000fc600078e00ff */
[----:B------:R-:W-:-:S04]  /*7360*/  VIMNMX R36, PT, PT, R36, -0x7f, !PT ;  /* 0xffffff8124247848 */ /* 0x000fc80007fe0100 */
[----:B------:R-:W-:Y:S02]  /*7370*/  VIMNMX R37, PT, PT, R36, 0x7f, PT ;  /* 0x0000007f24257848 */ /* 0x000fe40003fe0100 */
[----:B------:R-:W-:Y:S02]  /*7380*/  SHF.R.S32.HI R36, RZ, 0x1f, R6 ;  /* 0x0000001fff247819 */ /* 0x000fe40000011406 */
[----:B------:R-:W-:Y:S01]  /*7390*/  IADD3 R6, P0, PT, R6, R37, RZ ;  /* 0x0000002506067210 */ /* 0x000fe20007f1e0ff */
[----:B------:R0:W-:Y:S03]  /*73a0*/  STL.U8 [UR7+0x1], R37 ;  /* 0x00000125ff007987 */ /* 0x0001e60008100007 */
[----:B------:R-:W-:Y:S02]  /*73b0*/  LEA.HI.X.SX32 R36, R37, R36, 0x1, P0 ;  /* 0x0000002425247211 */ /* 0x000fe400000f0eff */
[----:B------:R-:W-:-:S04]  /*73c0*/  ISETP.GT.U32.AND P0, PT, R6, -0x7f, PT ;  /* 0xffffff810600780c */ /* 0x000fc80003f04070 */
[----:B------:R-:W-:-:S04]  /*73d0*/  ISETP.GT.AND.EX P0, PT, R36, -0x1, PT, P0 ;  /* 0xffffffff2400780c */ /* 0x000fc80003f04300 */
[----:B------:R-:W-:Y:S01]  /*73e0*/  SEL R39, R6, 0xffffff81, P0 ;  /* 0xffffff8106277807 */ /* 0x000fe20000000000 */
[----:B------:R-:W-:Y:S01]  /*73f0*/  IMAD.MOV.U32 R6, RZ, RZ, RZ ;  /* 0x000000ffff067224 */ /* 0x000fe200078e00ff */
[----:B------:R-:W-:Y:S02]  /*7400*/  SEL R5, R36, 0xffffffff, P0 ;  /* 0xffffffff24057807 */ /* 0x000fe40000000000 */
[----:B------:R-:W-:-:S04]  /*7410*/  ISETP.LT.U32.AND P0, PT, R39, 0x7f, PT ;  /* 0x0000007f2700780c */ /* 0x000fc80003f01070 */
[----:B------:R-:W-:Y:S01]  /*7420*/  ISETP.LT.AND.EX P0, PT, R5, RZ, PT, P0 ;  /* 0x000000ff0500720c */ /* 0x000fe20003f01300 */
[----:B------:R-:W-:-:S03]  /*7430*/  IMAD.MOV.U32 R5, RZ, RZ, RZ ;  /* 0x000000ffff057224 */ /* 0x000fc600078e00ff */
[----:B------:R-:W-:-:S05]  /*7440*/  SEL R39, R39, 0x7f, P0 ;  /* 0x0000007f27277807 */ /* 0x000fca0000000000 */
[----:B------:R0:W-:Y:S04]  /*7450*/  STS.U8 [R8+0x20], R39 ;  /* 0x0000202708007388 */ /* 0x0001e80000000000 */
.L_x_38:
[----:B------:R-:W-:Y:S02]  /*7460*/  IMAD.U32 R36, RZ, RZ, UR6 ;  /* 0x00000006ff247e24 */ /* 0x000fe4000f8e00ff */
[----:B0-----:R-:W-:Y:S02]  /*7470*/  IMAD.U32 R37, RZ, RZ, UR5 ;  /* 0x00000005ff257e24 */ /* 0x001fe4000f8e00ff */
        /* <DEDUP_REMOVED lines=11> */
[----:B------:R-:W5:Y:S04]  /*7530*/  LDG.E.U8.CONSTANT R45, desc[UR8][R40.64+0x30600] ;  /* 0x03060008282d7981 */ /* 0x000f68000c1e9100 */
[----:B------:R-:W5:Y:S04]  /*7540*/  LDG.E.U8.CONSTANT R47, desc[UR8][R40.64+0x30500] ;  /* 0x03050008282f7981 */ /* 0x000f68000c1e9100 */
[----:B------:R-:W5:Y:S04]  /*7550*/  LDG.E.U8.CONSTANT R48, desc[UR8][R40.64+0x30400] ;  /* 0x0304000828307981 */ /* 0x000f68000c1e9100 */
[----:B------:R-:W5:Y:S04]  /*7560*/  LDG.E.U8.CONSTANT R49, desc[UR8][R40.64+0x40500] ;  /* 0x0405000828317981 */ /* 0x000f68000c1e9100 */
[----:B------:R-:W5:Y:S01]  /*7570*/  LDG.E.U8.CONSTANT R50, desc[UR8][R40.64+0x40400] ;  /* 0x0404000828327981 */ /* 0x000f62000c1e9100 */
[----:B--2---:R-:W-:-:S03]  /*7580*/  PRMT R36, R37, 0x3340, R36 ;  /* 0x0000334025247816 */ /* 0x004fc60000000024 */
[----:B------:R-:W4:Y:S01]  /*7590*/  LDG.E.U8.CONSTANT R37, desc[UR8][R40.64+0x40300] ;  /* 0x0403000828257981 */ /* 0x000f22000c1e9100 */
[----:B---3--:R-:W-:-:S03]  /*75a0*/  PRMT R39, R39, 0x3340, R38 ;  /* 0x0000334027277816 */ /* 0x008fc60000000026 */
[----:B------:R-:W2:Y:S01]  /*75b0*/  LDG.E.U8.CONSTANT R38, desc[UR8][R40.64+0x40700] ;  /* 0x0407000828267981 */ /* 0x000ea2000c1e9100 */
[----:B------:R-:W-:-:S03]  /*75c0*/  PRMT R43, R39, 0x5410, R36 ;  /* 0x00005410272b7816 */ /* 0x000fc60000000024 */
[----:B------:R-:W3:Y:S04]  /*75d0*/  LDG.E.U8.CONSTANT R36, desc[UR8][R40.64+0x40100] ;  /* 0x0401000828247981 */ /* 0x000ee8000c1e9100 */
[----:B------:R-:W2:Y:S01]  /*75e0*/  LDG.E.U8.CONSTANT R39, desc[UR8][R40.64+0x40600] ;  /* 0x0406000828277981 */ /* 0x000ea2000c1e9100 */
[----:B----4-:R-:W-:-:S03]  /*75f0*/  PRMT R46, R46, 0x3340, R37 ;  /* 0x000033402e2e7816 */ /* 0x010fc60000000025 */
[----:B------:R-:W3:Y:S01]  /*7600*/  LDG.E.U8.CONSTANT R37, desc[UR8][R40.64+0x40000] ;  /* 0x0400000828257981 */ /* 0x000ee2000c1e9100 */
[----:B-----5:R-:W-:Y:S02]  /*7610*/  PRMT R44, R45, 0x3340, R44 ;  /* 0x000033402d2c7816 */ /* 0x020fe4000000002c */
[----:B------:R-:W-:Y:S02]  /*7620*/  PRMT R47, R48, 0x3340, R47 ;  /* 0x00003340302f7816 */ /* 0x000fe4000000002f */
[----:B--2---:R-:W-:Y:S02]  /*7630*/  PRMT R48, R39, 0x3340, R38 ;  /* 0x0000334027307816 */ /* 0x004fe40000000026 */
[----:B------:R-:W0:Y:S01]  /*7640*/  LDS.64 R38, [R2+UR6+0x200] ;  /* 0x0002000602267984 */ /* 0x000e220008000a00 */
[----:B------:R-:W-:Y:S02]  /*7650*/  PRMT R49, R50, 0x3340, R49 ;  /* 0x0000334032317816 */ /* 0x000fe40000000031 */
[----:B------:R-:W-:-:S02]  /*7660*/  PRMT R44, R47, 0x5410, R44 ;  /* 0x000054102f2c7816 */ /* 0x000fc4000000002c */
[----:B------:R-:W-:Y:S02]  /*7670*/  PRMT R48, R49, 0x5410, R48 ;  /* 0x0000541031307816 */ /* 0x000fe40000000030 */
[----:B---3--:R-:W-:Y:S02]  /*7680*/  PRMT R45, R37, 0x3340, R36 ;  /* 0x00003340252d7816 */ /* 0x008fe40000000024 */
[----:B------:R-:W1:Y:S02]  /*7690*/  LDS.64 R36, [R2+UR6] ;  /* 0x0000000602247984 */ /* 0x000e640008000a00 */
[----:B------:R-:W-:Y:S01]  /*76a0*/  PRMT R45, R45, 0x5410, R46 ;  /* 0x000054102d2d7816 */ /* 0x000fe2000000002e */
[----:B------:R-:W-:-:S04]  /*76b0*/  UIADD3 UR6, UPT, UPT, UR6, 0x8, URZ ;  /* 0x0000000806067890 */ /* 0x000fc8000fffe0ff */
[----:B0-----:R-:W-:Y:S01]  /*76c0*/  IDP.4A.S8.S8 R38, R45, R38, RZ ;  /* 0x000000262d267226 */ /* 0x001fe200000006ff */
[----:B------:R-:W-:-:S03]  /*76d0*/  UISETP.NE.AND UP0, UPT, UR6, 0x100, UPT ;  /* 0x000001000600788c */ /* 0x000fc6000bf05270 */
[----:B------:R-:W-:-:S05]  /*76e0*/  IDP.4A.S8.S8 R38, R48, R39, R38 ;  /* 0x0000002730267226 */ /* 0x000fca0000000626 */
[----:B------:R-:W-:-:S04]  /*76f0*/  IADD3 R17, P1, PT, R38, R17, RZ ;  /* 0x0000001126117210 */ /* 0x000fc80007f3e0ff */
[----:B------:R-:W-:Y:S01]  /*7700*/  LEA.HI.X.SX32 R6, R38, R6, 0x1, P1 ;  /* 0x0000000626067211 */ /* 0x000fe200008f0eff */
[----:B-1----:R-:W-:-:S04]  /*7710*/  IDP.4A.S8.S8 R36, R43, R36, RZ ;  /* 0x000000242b247226 */ /* 0x002fc800000006ff */
[----:B------:R-:W-:-:S05]  /*7720*/  IDP.4A.S8.S8 R36, R44, R37, R36 ;  /* 0x000000252c247226 */ /* 0x000fca0000000624 */
[----:B------:R-:W-:-:S04]  /*7730*/  IADD3 R42, P0, PT, R36, R42, RZ ;  /* 0x0000002a242a7210 */ /* 0x000fc80007f1e0ff */
[----:B------:R-:W-:Y:S01]  /*7740*/  LEA.HI.X.SX32 R5, R36, R5, 0x1, P0 ;  /* 0x0000000524057211 */ /* 0x000fe200000f0eff */
[----:B------:R-:W-:Y:S08]  /*7750*/  BRA.U UP0, `(.L_x_38) ;  /* 0xfffffffd00407547 */ /* 0x000ff0000b83ffff */
[----:B------:R-:W2:Y:S01]  /*7760*/  LDG.E.U8.CONSTANT R38, desc[UR8][R34.64+0x110140] ;  /* 0x1101400822267981 */ /* 0x000ea2000c1e9100 */
[----:B------:R-:W-:Y:S01]  /*7770*/  VIADD R36, R20, 0x8dde6e43 ;  /* 0x8dde6e4314247836 */ /* 0x000fe20000000000 */
[----:B------:R-:W-:Y:S01]  /*7780*/  PRMT R16, R16, 0x8880, RZ ;  /* 0x0000888010107816 */ /* 0x000fe200000000ff */
[C---:B------:R-:W-:Y:S01]  /*7790*/  VIADD R39, R20.reuse, 0x8dde6e44 ;  /* 0x8dde6e4414277836 */ /* 0x040fe20000000000 */
[----:B------:R-:W-:Y:S01]  /*77a0*/  UMOV UR6, URZ ;  /* 0x000000ff00067c82 */ /* 0x000fe20008000000 */
[----:B------:R-:W-:Y:S01]  /*77b0*/  VIADD R41, R20, 0x8dde6e48 ;  /* 0x8dde6e4814297836 */ /* 0x000fe20000000000 */
[----:B------:R-:W-:Y:S02]  /*77c0*/  SHF.R.U32.HI R37, RZ, 0x10, R36 ;  /* 0x00000010ff257819 */ /* 0x000fe40000011624 */
[----:B------:R-:W-:Y:S02]  /*77d0*/  SHF.R.U32.HI R40, RZ, 0x10, R39 ;  /* 0x00000010ff287819 */ /* 0x000fe40000011627 */
[----:B------:R-:W-:-:S02]  /*77e0*/  LOP3.LUT R37, R37, R36, RZ, 0x3c, !PT ;  /* 0x0000002425257212 */ /* 0x000fc400078e3cff */
[----:B------:R-:W-:Y:S02]  /*77f0*/  LOP3.LUT R40, R40, R39, RZ, 0x3c, !PT ;  /* 0x0000002728287212 */ /* 0x000fe400078e3cff */
[----:B------:R-:W-:Y:S01]  /*7800*/  SHF.R.U32.HI R44, RZ, 0x10, R41 ;  /* 0x00000010ff2c7819 */ /* 0x000fe20000011629 */
[----:B------:R-:W-:Y:S02]  /*7810*/  IMAD R37, R37, -0x7a143595, RZ ;  /* 0x85ebca6b25257824 */ /* 0x000fe400078e02ff */
[----:B------:R-:W-:Y:S01]  /*7820*/  IMAD R40, R40, -0x7a143595, RZ ;  /* 0x85ebca6b28287824 */ /* 0x000fe200078e02ff */
[----:B------:R-:W-:Y:S02]  /*7830*/  LOP3.LUT R44, R44, R41, RZ, 0x3c, !PT ;  /* 0x000000292c2c7212 */ /* 0x000fe400078e3cff */
[----:B------:R-:W-:Y:S02]  /*7840*/  SHF.R.U32.HI R36, RZ, 0xd, R37 ;  /* 0x0000000dff247819 */ /* 0x000fe40000011625 */
[----:B------:R-:W-:Y:S01]  /*7850*/  SHF.R.U32.HI R39, RZ, 0xd, R40 ;  /* 0x0000000dff277819 */ /* 0x000fe20000011628 */
[----:B------:R-:W-:Y:S01]  /*7860*/  IMAD R44, R44, -0x7a143595, RZ ;  /* 0x85ebca6b2c2c7824 */ /* 0x000fe200078e02ff */
[----:B------:R-:W-:-:S02]  /*7870*/  LOP3.LUT R36, R36, R37, RZ, 0x3c, !PT ;  /* 0x0000002524247212 */ /* 0x000fc400078e3cff */
[----:B------:R-:W-:Y:S02]  /*7880*/  LOP3.LUT R39, R39, R40, RZ, 0x3c, !PT ;  /* 0x0000002827277212 */ /* 0x000fe400078e3cff */
[----:B------:R-:W-:Y:S01]  /*7890*/  SHF.R.U32.HI R41, RZ, 0xd, R44 ;  /* 0x0000000dff297819 */ /* 0x000fe2000001162c */
[----:B------:R-:W-:Y:S02]  /*78a0*/  IMAD R36, R36, -0x3d4d51cb, RZ ;  /* 0xc2b2ae3524247824 */ /* 0x000fe400078e02ff */
[----:B------:R-:W-:Y:S01]  /*78b0*/  IMAD R39, R39, -0x3d4d51cb, RZ ;  /* 0xc2b2ae3527277824 */ /* 0x000fe200078e02ff */
[----:B------:R-:W-:Y:S02]  /*78c0*/  LOP3.LUT R41, R41, R44, RZ, 0x3c, !PT ;  /* 0x0000002c29297212 */ /* 0x000fe400078e3cff */
[----:B------:R-:W-:-:S03]  /*78d0*/  SHF.R.U32.HI R37, RZ, 0x10, R36 ;  /* 0x00000010ff257819 */ /* 0x000fc60000011624 */
[----:B------:R-:W-:Y:S01]  /*78e0*/  IMAD R41, R41, -0x3d4d51cb, RZ ;  /* 0xc2b2ae3529297824 */ /* 0x000fe200078e02ff */
[----:B------:R-:W-:Y:S02]  /*78f0*/  LOP3.LUT R37, R37, R36, RZ, 0x3c, !PT ;  /* 0x0000002425257212 */ /* 0x000fe400078e3cff */
[----:B------:R-:W-:Y:S02]  /*7900*/  SHF.R.U32.HI R36, RZ, 0x10, R39 ;  /* 0x00000010ff247819 */ /* 0x000fe40000011627 */
[----:B------:R-:W-:Y:S02]  /*7910*/  LOP3.LUT R40, R37, 0x1, RZ, 0xc0, !PT ;  /* 0x0000000125287812 */ /* 0x000fe400078ec0ff */
[----:B------:R-:W-:Y:S02]  /*7920*/  LOP3.LUT R36, R36, R39, RZ, 0x3c, !PT ;  /* 0x0000002724247212 */ /* 0x000fe400078e3cff */
[----:B------:R-:W-:Y:S02]  /*7930*/  ISETP.NE.U32.AND P0, PT, R40, 0x1, PT ;  /* 0x000000012800780c */ /* 0x000fe40003f05070 */
[----:B------:R-:W-:-:S02]  /*7940*/  SHF.R.U32.HI R37, RZ, 0x1, R37 ;  /* 0x00000001ff257819 */ /* 0x000fc40000011625 */
[----:B------:R-:W-:Y:S02]  /*7950*/  SHF.R.U32.HI R40, RZ, 0x10, R41 ;  /* 0x00000010ff287819 */ /* 0x000fe40000011629 */
[----:B------:R-:W-:Y:S02]  /*7960*/  LOP3.LUT R39, R36, 0x1, RZ, 0xc0, !PT ;  /* 0x0000000124277812 */ /* 0x000fe400078ec0ff */
[----:B------:R-:W-:Y:S02]  /*7970*/  LOP3.LUT R37, R37, 0x1f, RZ, 0xc0, !PT ;  /* 0x0000001f25257812 */ /* 0x000fe400078ec0ff */
[----:B------:R-:W-:Y:S02]  /*7980*/  LOP3.LUT R40, R40, R41, RZ, 0x3c, !PT ;  /* 0x0000002928287212 */ /* 0x000fe400078e3cff */
[----:B------:R-:W-:Y:S01]  /*7990*/  ISETP.NE.U32.AND P1, PT, R39, 0x1, PT ;  /* 0x000000012700780c */ /* 0x000fe20003f25070 */
[----:B------:R-:W-:Y:S01]  /*79a0*/  @P0 IMAD.MOV R37, RZ, RZ, -R37 ;  /* 0x000000ffff250224 */ /* 0x000fe200078e0a25 */
[----:B------:R-:W-:-:S02]  /*79b0*/  LOP3.LUT R39, R40, 0x1, RZ, 0xc0, !PT ;  /* 0x0000000128277812 */ /* 0x000fc400078ec0ff */
[----:B------:R-:W-:Y:S01]  /*79c0*/  SHF.R.U32.HI R36, RZ, 0x1, R36 ;  /* 0x00000001ff247819 */ /* 0x000fe20000011624 */
[-C--:B------:R-:W-:Y:S01]  /*79d0*/  IMAD R43, R18, R37.reuse, RZ ;  /* 0x00000025122b7224 */ /* 0x080fe200078e02ff */
[----:B------:R-:W-:Y:S02]  /*79e0*/  ISETP.NE.U32.AND P0, PT, R39, 0x1, PT ;  /* 0x000000012700780c */ /* 0x000fe40003f05070 */
[----:B------:R-:W-:Y:S02]  /*79f0*/  SHF.R.S32.HI R41, RZ, 0x1f, R37 ;  /* 0x0000001fff297819 */ /* 0x000fe40000011425 */
[----:B------:R-:W-:Y:S01]  /*7a00*/  LOP3.LUT R39, R36, 0x1f, RZ, 0xc0, !PT ;  /* 0x0000001f24277812 */ /* 0x000fe200078ec0ff */
[----:B------:R-:W-:Y:S01]  /*7a10*/  IMAD.WIDE.U32 R36, R30, R37, RZ ;  /* 0x000000251e247225 */ /* 0x000fe200078e00ff */
[----:B------:R-:W-:-:S03]  /*7a20*/  SHF.R.U32.HI R40, RZ, 0x1, R40 ;  /* 0x00000001ff287819 */ /* 0x000fc60000011628 */
[----:B------:R-:W-:Y:S01]  /*7a30*/  IMAD R43, R41, R30, R43 ;  /* 0x0000001e292b7224 */ /* 0x000fe200078e022b */
[----:B------:R-:W-:Y:S01]  /*7a40*/  LOP3.LUT R40, R40, 0x1f, RZ, 0xc0, !PT ;  /* 0x0000001f28287812 */ /* 0x000fe200078ec0ff */
[----:B------:R-:W-:Y:S02]  /*7a50*/  @P1 IMAD.MOV R39, RZ, RZ, -R39 ;  /* 0x000000ffff271224 */ /* 0x000fe400078e0a27 */
[----:B------:R-:W-:Y:S02]  /*7a60*/  IMAD.IADD R45, R37, 0x1, R43 ;  /* 0x00000001252d7824 */ /* 0x000fe400078e022b */
[-C--:B------:R-:W-:Y:S01]  /*7a70*/  IMAD R44, R19, R39.reuse, RZ ;  /* 0x00000027132c7224 */ /* 0x080fe200078e02ff */
[----:B------:R-:W-:Y:S01]  /*7a80*/  SHF.R.S32.HI R41, RZ, 0x1f, R39 ;  /* 0x0000001fff297819 */ /* 0x000fe20000011427 */
[----:B------:R-:W-:Y:S01]  /*7a90*/  @P0 IMAD.MOV R40, RZ, RZ, -R40 ;  /* 0x000000ffff280224 */ /* 0x000fe200078e0a28 */
[----:B------:R-:W-:Y:S01]  /*7aa0*/  SHF.R.S64 R43, R36, 0x8, R45 ;  /* 0x00000008242b7819 */ /* 0x000fe2000000102d */
[----:B------:R-:W-:-:S03]  /*7ab0*/  IMAD.WIDE.U32 R36, R22, R39, RZ ;  /* 0x0000002716247225 */ /* 0x000fc600078e00ff */
[----:B------:R-:W-:Y:S01]  /*7ac0*/  IADD3 R42, P0, PT, R43, R42, RZ ;  /* 0x0000002a2b2a7210 */ /* 0x000fe20007f1e0ff */
[----:B------:R-:W-:Y:S01]  /*7ad0*/  IMAD R41, R41, R22, R44 ;  /* 0x0000001629297224 */ /* 0x000fe200078e022c */
[----:B------:R-:W-:Y:S02]  /*7ae0*/  SHF.R.S32.HI R44, RZ, 0x1f, R40 ;  /* 0x0000001fff2c7819 */ /* 0x000fe40000011428 */
[----:B------:R-:W-:Y:S01]  /*7af0*/  LEA.HI.X.SX32 R43, R45, R5, 0x18, P0 ;  /* 0x000000052d2b7211 */ /* 0x000fe200000fc6ff */
[----:B------:R-:W-:Y:S01]  /*7b00*/  IMAD.IADD R41, R37, 0x1, R41 ;  /* 0x0000000125297824 */ /* 0x000fe200078e0229 */
[----:B------:R-:W0:Y:S01]  /*7b10*/  LDS.S8 R5, [R8+0x340] ;  /* 0x0003400008057984 */ /* 0x000e220000000200 */
[----:B------:R-:W-:-:S03]  /*7b20*/  IMAD R37, R44, R15, RZ ;  /* 0x0000000f2c257224 */ /* 0x000fc600078e02ff */
[----:B------:R-:W-:Y:S01]  /*7b30*/  SHF.R.S64 R44, R36, 0x8, R41 ;  /* 0x00000008242c7819 */ /* 0x000fe20000001029 */
[C---:B------:R-:W-:Y:S02]  /*7b40*/  IMAD R47, R40.reuse, R9, R37 ;  /* 0x00000009282f7224 */ /* 0x040fe400078e0225 */
[----:B------:R-:W-:Y:S01]  /*7b50*/  IMAD.WIDE.U32 R36, R40, R15, RZ ;  /* 0x0000000f28247225 */ /* 0x000fe200078e00ff */
[----:B------:R-:W-:-:S03]  /*7b60*/  IADD3 R39, P1, PT, R44, R17, RZ ;  /* 0x000000112c277210 */ /* 0x000fc60007f3e0ff */
[----:B------:R-:W-:Y:S01]  /*7b70*/  IMAD.IADD R37, R37, 0x1, R47 ;  /* 0x0000000125257824 */ /* 0x000fe200078e022f */
[----:B------:R-:W-:-:S04]  /*7b80*/  LEA.HI.X.SX32 R40, R41, R6, 0x18, P1 ;  /* 0x0000000629287211 */ /* 0x000fc800008fc6ff */
[----:B------:R-:W-:Y:S02]  /*7b90*/  SHF.R.S64 R17, R36, 0x2, R37 ;  /* 0x0000000224117819 */ /* 0x000fe40000001025 */
[--C-:B------:R-:W-:Y:S02]  /*7ba0*/  SHF.R.S64 R6, R39, 0x8, R40.reuse ;  /* 0x0000000827067819 */ /* 0x100fe40000001028 */
[----:B------:R-:W-:Y:S02]  /*7bb0*/  SHF.R.S64 R36, R42, 0x8, R43 ;  /* 0x000000082a247819 */ /* 0x000fe4000000102b */
[----:B------:R-:W-:Y:S02]  /*7bc0*/  SHF.R.S32.HI R37, RZ, 0x2, R37 ;  /* 0x00000002ff257819 */ /* 0x000fe40000011425 */
[----:B------:R-:W-:Y:S02]  /*7bd0*/  IADD3 R17, P0, P1, R6, R36, R17 ;  /* 0x0000002406117210 */ /* 0x000fe4000791e011 */
[----:B------:R-:W-:Y:S01]  /*7be0*/  SHF.R.S32.HI R36, RZ, 0x8, R40 ;  /* 0x00000008ff247819 */ /* 0x000fe20000011428 */
[----:B------:R-:W-:Y:S01]  /*7bf0*/  IMAD.MOV.U32 R40, RZ, RZ, RZ ;  /* 0x000000ffff287224 */ /* 0x000fe200078e00ff */
[----:B--2---:R-:W-:-:S02]  /*7c00*/  PRMT R39, R38, 0x8880, RZ ;  /* 0x0000888026277816 */ /* 0x004fc400000000ff */
[----:B------:R-:W-:-:S03]  /*7c10*/  SHF.R.S32.HI R38, RZ, 0x8, R43 ;  /* 0x00000008ff267819 */ /* 0x000fc6000001142b */
[----:B------:R-:W-:Y:S01]  /*7c20*/  IMAD.MOV.U32 R6, RZ, RZ, R39 ;  /* 0x000000ffff067224 */ /* 0x000fe200078e0027 */
[----:B------:R-:W-:Y:S02]  /*7c30*/  IADD3.X R37, PT, PT, R36, R38, R37, P0, P1 ;  /* 0x0000002624257210 */ /* 0x000fe400007e2425 */
[----:B------:R-:W-:Y:S02]  /*7c40*/  CS2R R38, SRZ ;  /* 0x0000000000267805 */ /* 0x000fe4000001ff00 */
        /* <DEDUP_REMOVED lines=8> */
[----:B------:R-:W-:Y:S02]  /*7cd0*/  IMAD.MOV.U32 R6, RZ, RZ, R16 ;  /* 0x000000ffff067224 */ /* 0x000fe400078e0010 */
[----:B0-----:R-:W-:Y:S01]  /*7ce0*/  VIADD R16, R5, 0x7f ;  /* 0x0000007f05107836 */ /* 0x001fe20000000000 */
[----:B------:R-:W-:-:S05]  /*7cf0*/  SEL R17, R17, 0x7f, P0 ;  /* 0x0000007f11117807 */ /* 0x000fca0000000000 */
[----:B------:R-:W-:-:S04]  /*7d00*/  IMAD.IADD R5, R17, 0x1, -R6 ;  /* 0x0000000111057824 */ /* 0x000fc800078e0a06 */
[----:B------:R-:W-:-:S05]  /*7d10*/  IMAD R5, R5, R16, RZ ;  /* 0x0000001005057224 */ /* 0x000fca00078e02ff */
[----:B------:R-:W-:-:S04]  /*7d20*/  LEA.HI.SX32 R5, R5, R6, 0x18 ;  /* 0x0000000605057211 */ /* 0x000fc800078fc2ff */
        /* <DEDUP_REMOVED lines=14> */
[----:B------:R0:W-:Y:S04]  /*7e10*/  STS.U8 [R8+0x40], R7 ;  /* 0x0000400708007388 */ /* 0x0001e80000000000 */
.L_x_39:
        /* <DEDUP_REMOVED lines=12> */
[----:B------:R-:W4:Y:S04]  /*7ee0*/  LDG.E.U8.CONSTANT R17, desc[UR8][R36.64+0x30000] ;  /* 0x0300000824117981 */ /* 0x000f28000c1e9100 */
[----:B------:R-:W5:Y:S04]  /*7ef0*/  LDG.E.U8.CONSTANT R42, desc[UR8][R36.64+0x40200] ;  /* 0x04020008242a7981 */ /* 0x000f68000c1e9100 */
[----:B------:R-:W5:Y:S04]  /*7f00*/  LDG.E.U8.CONSTANT R43, desc[UR8][R36.64+0x40100] ;  /* 0x04010008242b7981 */ /* 0x000f68000c1e9100 */
[----:B------:R-:W5:Y:S04]  /*7f10*/  LDG.E.U8.CONSTANT R44, desc[UR8][R36.64+0x40000] ;  /* 0x04000008242c7981 */ /* 0x000f68000c1e9100 */
[----:B------:R-:W5:Y:S04]  /*7f20*/  LDG.E.U8.CONSTANT R47, desc[UR8][R36.64+0x30500] ;  /* 0x03050008242f7981 */ /* 0x000f68000c1e9100 */
[----:B------:R-:W5:Y:S04]  /*7f30*/  LDG.E.U8.CONSTANT R48, desc[UR8][R36.64+0x30400] ;  /* 0x0304000824307981 */ /* 0x000f68000c1e9100 */
[----:B------:R-:W5:Y:S04]  /*7f40*/  LDG.E.U8.CONSTANT R49, desc[UR8][R36.64+0x40600] ;  /* 0x0406000824317981 */ /* 0x000f68000c1e9100 */
[----:B------:R-:W5:Y:S04]  /*7f50*/  LDG.E.U8.CONSTANT R50, desc[UR8][R36.64+0x40500] ;  /* 0x0405000824327981 */ /* 0x000f68000c1e9100 */
[----:B------:R-:W5:Y:S01]  /*7f60*/  LDG.E.U8.CONSTANT R51, desc[UR8][R36.64+0x40400] ;  /* 0x0404000824337981 */ /* 0x000f62000c1e9100 */
[----:B--2---:R-:W-:-:S03]  /*7f70*/  PRMT R6, R7, 0x3340, R6 ;  /* 0x0000334007067816 */ /* 0x004fc60000000006 */
[----:B------:R-:W2:Y:S01]  /*7f80*/  LDG.E.U8.CONSTANT R7, desc[UR8][R36.64+0x40300] ;  /* 0x0403000824077981 */ /* 0x000ea2000c1e9100 */
[----:B---3--:R-:W-:-:S03]  /*7f90*/  PRMT R45, R46, 0x3340, R45 ;  /* 0x000033402e2d7816 */ /* 0x008fc6000000002d */
[----:B------:R-:W3:Y:S01]  /*7fa0*/  LDG.E.U8.CONSTANT R46, desc[UR8][R36.64+0x40700] ;  /* 0x04070008242e7981 */ /* 0x000ee2000c1e9100 */
[----:B----4-:R-:W-:-:S04]  /*7fb0*/  PRMT R17, R17, 0x3340, R16 ;  /* 0x0000334011117816 */ /* 0x010fc80000000010 */
[----:B------:R-:W-:Y:S02]  /*7fc0*/  PRMT R41, R17, 0x5410, R6 ;  /* 0x0000541011297816 */ /* 0x000fe40000000006 */
[----:B------:R-:W0:Y:S01]  /*7fd0*/  LDS.64 R16, [R2+UR6+0x200] ;  /* 0x0002000602107984 */ /* 0x000e220008000a00 */
[----:B-----5:R-:W-:Y:S02]  /*7fe0*/  PRMT R43, R44, 0x3340, R43 ;  /* 0x000033402c2b7816 */ /* 0x020fe4000000002b */
[----:B------:R-:W-:-:S04]  /*7ff0*/  PRMT R48, R48, 0x3340, R47 ;  /* 0x0000334030307816 */ /* 0x000fc8000000002f */
[----:B------:R-:W-:Y:S02]  /*8000*/  PRMT R45, R48, 0x5410, R45 ;  /* 0x00005410302d7816 */ /* 0x000fe4000000002d */
[----:B------:R-:W-:Y:S02]  /*8010*/  PRMT R51, R51, 0x3340, R50 ;  /* 0x0000334033337816 */ /* 0x000fe40000000032 */
[----:B--2---:R-:W-:Y:S02]  /*8020*/  PRMT R42, R42, 0x3340, R7 ;  /* 0x000033402a2a7816 */ /* 0x004fe40000000007 */
[----:B------:R-:W1:Y:S02]  /*8030*/  LDS.64 R6, [R2+UR6] ;  /* 0x0000000602067984 */ /* 0x000e640008000a00 */
[----:B------:R-:W-:Y:S01]  /*8040*/  PRMT R43, R43, 0x5410, R42 ;  /* 0x000054102b2b7816 */ /* 0x000fe2000000002a */
[----:B------:R-:W-:Y:S01]  /*8050*/  UIADD3 UR6, UPT, UPT, UR6, 0x8, URZ ;  /* 0x0000000806067890 */ /* 0x000fe2000fffe0ff */
[----:B---3--:R-:W-:-:S03]  /*8060*/  PRMT R46, R49, 0x3340, R46 ;  /* 0x00003340312e7816 */ /* 0x008fc6000000002e */
[----:B0-----:R-:W-:Y:S01]  /*8070*/  IDP.4A.S8.S8 R16, R43, R16, RZ ;  /* 0x000000102b107226 */ /* 0x001fe200000006ff */
[----:B------:R-:W-:Y:S01]  /*8080*/  PRMT R46, R51, 0x5410, R46 ;  /* 0x00005410332e7816 */ /* 0x000fe2000000002e */
[----:B------:R-:W-:-:S04]  /*8090*/  UISETP.NE.AND UP0, UPT, UR6, 0x100, UPT ;  /* 0x000001000600788c */ /* 0x000fc8000bf05270 */
        /* <DEDUP_REMOVED lines=36> */
[----:B------:R-:W-:Y:S02]  /*82e0*/  LOP3.LUT R6, R7, 0x1, RZ, 0xc0, !PT ;  /* 0x0000000107067812 */ /* 0x000fe400078ec0ff */
[----:B------:R-:W-:Y:S02]  /*82f0*/  SHF.R.U32.HI R37, RZ, 0x10, R42 ;  /* 0x00000010ff257819 */ /* 0x000fe4000001162a */
[----:B------:R-:W-:Y:S02]  /*8300*/  LOP3.LUT R16, R17, 0x1, RZ, 0xc0, !PT ;  /* 0x0000000111107812 */ /* 0x000fe400078ec0ff */
[----:B------:R-:W-:Y:S02]  /*8310*/  ISETP.NE.U32.AND P0, PT, R6, 0x1, PT ;  /* 0x000000010600780c */ /* 0x000fe40003f05070 */
[----:B------:R-:W-:-:S02]  /*8320*/  LOP3.LUT R37, R37, R42, RZ, 0x3c, !PT ;  /* 0x0000002a25257212 */ /* 0x000fc400078e3cff */
[----:B------:R-:W-:Y:S02]  /*8330*/  ISETP.NE.U32.AND P1, PT, R16, 0x1, PT ;  /* 0x000000011000780c */ /* 0x000fe40003f25070 */
[----:B------:R-:W-:Y:S02]  /*8340*/  SHF.R.U32.HI R7, RZ, 0x1, R7 ;  /* 0x00000001ff077819 */ /* 0x000fe40000011607 */
[----:B------:R-:W-:Y:S02]  /*8350*/  LOP3.LUT R6, R37, 0x1, RZ, 0xc0, !PT ;  /* 0x0000000125067812 */ /* 0x000fe400078ec0ff */
[----:B------:R-:W-:Y:S02]  /*8360*/  SHF.R.U32.HI R17, RZ, 0x1, R17 ;  /* 0x00000001ff117819 */ /* 0x000fe40000011611 */
[----:B------:R-:W-:Y:S02]  /*8370*/  LOP3.LUT R7, R7, 0x1f, RZ, 0xc0, !PT ;  /* 0x0000001f07077812 */ /* 0x000fe400078ec0ff */
[----:B------:R-:W-:-:S02]  /*8380*/  ISETP.NE.U32.AND P2, PT, R6, 0x1, PT ;  /* 0x000000010600780c */ /* 0x000fc40003f45070 */
[----:B------:R-:W-:Y:S01]  /*8390*/  LOP3.LUT R17, R17, 0x1f, RZ, 0xc0, !PT ;  /* 0x0000001f11117812 */ /* 0x000fe200078ec0ff */
[----:B------:R-:W-:Y:S01]  /*83a0*/  @P0 IMAD.MOV R7, RZ, RZ, -R7 ;  /* 0x000000ffff070224 */ /* 0x000fe200078e0a07 */
[----:B------:R-:W-:-:S03]  /*83b0*/  SHF.R.U32.HI R37, RZ, 0x1, R37 ;  /* 0x00000001ff257819 */ /* 0x000fc60000011625 */
[----:B------:R-:W-:Y:S01]  /*83c0*/  @P1 IMAD.MOV R17, RZ, RZ, -R17 ;  /* 0x000000ffff111224 */ /* 0x000fe200078e0a11 */
[----:B------:R-:W-:Y:S01]  /*83d0*/  LOP3.LUT R42, R37, 0x1f, RZ, 0xc0, !PT ;  /* 0x0000001f252a7812 */ /* 0x000fe200078ec0ff */
[----:B------:R-:W-:Y:S01]  /*83e0*/  IMAD R6, R18, R7, RZ ;  /* 0x0000000712067224 */ /* 0x000fe200078e02ff */
[----:B------:R-:W-:Y:S01]  /*83f0*/  SHF.R.S32.HI R37, RZ, 0x1f, R7 ;  /* 0x0000001fff257819 */ /* 0x000fe20000011407 */
[----:B------:R-:W-:Y:S01]  /*8400*/  IMAD R16, R19, R17, RZ ;  /* 0x0000001113107224 */ /* 0x000fe200078e02ff */
[----:B------:R-:W-:Y:S01]  /*8410*/  SHF.R.S32.HI R41, RZ, 0x1f, R17 ;  /* 0x0000001fff297819 */ /* 0x000fe20000011411 */
[----:B------:R-:W-:Y:S02]  /*8420*/  @P2 IMAD.MOV R42, RZ, RZ, -R42 ;  /* 0x000000ffff2a2224 */ /* 0x000fe400078e0a2a */
[----:B------:R-:W-:Y:S02]  /*8430*/  IMAD R37, R37, R30, R6 ;  /* 0x0000001e25257224 */ /* 0x000fe400078e0206 */
[----:B------:R-:W-:Y:S01]  /*8440*/  IMAD R43, R41, R22, R16 ;  /* 0x00000016292b7224 */ /* 0x000fe200078e0210 */
[----:B------:R-:W-:Y:S01]  /*8450*/  SHF.R.S32.HI R44, RZ, 0x1f, R42 ;  /* 0x0000001fff2c7819 */ /* 0x000fe2000001142a */
[----:B------:R-:W-:-:S04]  /*8460*/  IMAD.WIDE.U32 R6, R30, R7, RZ ;  /* 0x000000071e067225 */ /* 0x000fc800078e00ff */
[----:B------:R-:W-:-:S04]  /*8470*/  IMAD.WIDE.U32 R16, R22, R17, RZ ;  /* 0x0000001116107225 */ /* 0x000fc800078e00ff */
[----:B------:R-:W-:Y:S02]  /*8480*/  IMAD.IADD R41, R7, 0x1, R37 ;  /* 0x0000000107297824 */ /* 0x000fe400078e0225 */
[----:B------:R-:W-:Y:S02]  /*8490*/  IMAD.IADD R37, R17, 0x1, R43 ;  /* 0x0000000111257824 */ /* 0x000fe400078e022b */
[-C--:B------:R-:W-:Y:S01]  /*84a0*/  IMAD R44, R44, R15.reuse, RZ ;  /* 0x0000000f2c2c7224 */ /* 0x080fe200078e02ff */
[----:B------:R-:W-:Y:S01]  /*84b0*/  SHF.R.S64 R17, R6, 0x8, R41 ;  /* 0x0000000806117819 */ /* 0x000fe20000001029 */
[----:B------:R-:W-:Y:S01]  /*84c0*/  IMAD.WIDE.U32 R6, R42, R15, RZ ;  /* 0x0000000f2a067225 */ /* 0x000fe200078e00ff */
[----:B------:R-:W-:Y:S02]  /*84d0*/  SHF.R.S64 R16, R16, 0x8, R37 ;  /* 0x0000000810107819 */ /* 0x000fe40000001025 */
[----:B------:R-:W-:Y:S01]  /*84e0*/  IADD3 R40, P0, PT, R17, R40, RZ ;  /* 0x0000002811287210 */ /* 0x000fe20007f1e0ff */
[----:B------:R-:W-:Y:S01]  /*84f0*/  IMAD R43, R42, R9, R44 ;  /* 0x000000092a2b7224 */ /* 0x000fe200078e022c */
[----:B------:R-:W-:-:S02]  /*8500*/  IADD3 R39, P1, PT, R16, R39, RZ ;  /* 0x0000002710277210 */ /* 0x000fc40007f3e0ff */
[----:B------:R-:W-:Y:S01]  /*8510*/  LEA.HI.X.SX32 R41, R41, R5, 0x18, P0 ;  /* 0x0000000529297211 */ /* 0x000fe200000fc6ff */
[----:B------:R-:W-:Y:S01]  /*8520*/  IMAD.IADD R17, R7, 0x1, R43 ;  /* 0x0000000107117824 */ /* 0x000fe200078e022b */
[----:B------:R-:W-:Y:S01]  /*8530*/  LEA.HI.X.SX32 R16, R37, R38, 0x18, P1 ;  /* 0x0000002625107211 */ /* 0x000fe200008fc6ff */
[----:B------:R-:W0:Y:S01]  /*8540*/  LDS.S8 R5, [R8+0x360] ;  /* 0x0003600008057984 */ /* 0x000e220000000200 */
[----:B------:R-:W-:Y:S02]  /*8550*/  SHF.R.S64 R37, R40, 0x8, R41 ;  /* 0x0000000828257819 */ /* 0x000fe40000001029 */
[--C-:B------:R-:W-:Y:S02]  /*8560*/  SHF.R.S64 R7, R6, 0x2, R17.reuse ;  /* 0x0000000206077819 */ /* 0x100fe40000001011 */
[----:B------:R-:W-:Y:S02]  /*8570*/  SHF.R.S64 R6, R39, 0x8, R16 ;  /* 0x0000000827067819 */ /* 0x000fe40000001010 */
[----:B------:R-:W-:-:S02]  /*8580*/  SHF.R.S32.HI R17, RZ, 0x2, R17 ;  /* 0x00000002ff117819 */ /* 0x000fc40000011411 */
        /* <DEDUP_REMOVED lines=19> */
[----:B------:R-:W-:Y:S02]  /*86c0*/  IMAD R5, R5, R14, RZ ;  /* 0x0000000e05057224 */ /* 0x000fe400078e02ff */
[----:B------:R-:W-:-:S03]  /*86d0*/  IMAD.MOV.U32 R14, RZ, RZ, RZ ;  /* 0x000000ffff0e7224 */ /* 0x000fc600078e00ff */
[----:B------:R-:W-:-:S04]  /*86e0*/  LEA.HI.SX32 R5, R5, R6, 0x18 ;  /* 0x0000000605057211 */ /* 0x000fc800078fc2ff */
[----:B------:R-:W-:-:S04]  /*86f0*/  VIMNMX R5, PT, PT, R5, -0x7f, !PT ;  /* 0xffffff8105057848 */ /* 0x000fc80007fe0100 */
[----:B------:R-:W-:Y:S02]  /*8700*/  VIMNMX R6, PT, PT, R5, 0x7f, PT ;  /* 0x0000007f05067848 */ /* 0x000fe40003fe0100 */
[----:B------:R-:W-:Y:S02]  /*8710*/  SHF.R.S32.HI R5, RZ, 0x1f, R21 ;  /* 0x0000001fff057819 */ /* 0x000fe40000011415 */
[----:B------:R-:W-:Y:S01]  /*8720*/  IADD3 R7, P0, PT, R21, R6, RZ ;  /* 0x0000000615077210 */ /* 0x000fe20007f1e0ff */
[----:B------:R0:W-:Y:S01]  /*8730*/  STL.U8 [UR7+0x3], R6 ;  /* 0x00000306ff007987 */ /* 0x0001e20008100007 */
[----:B------:R-:W-:Y:S02]  /*8740*/  IMAD.MOV.U32 R21, RZ, RZ, RZ ;  /* 0x000000ffff157224 */ /* 0x000fe400078e00ff */
        /* <DEDUP_REMOVED lines=10> */
.L_x_40:
        /* <DEDUP_REMOVED lines=23> */
[----:B--2---:R-:W-:-:S02]  /*8960*/  PRMT R6, R7, 0x3340, R6 ;  /* 0x0000334007067816 */ /* 0x004fc40000000006 */
[----:B---3--:R-:W-:-:S04]  /*8970*/  PRMT R17, R17, 0x3340, R16 ;  /* 0x0000334011117816 */ /* 0x008fc80000000010 */
[----:B------:R-:W-:Y:S02]  /*8980*/  PRMT R41, R17, 0x5410, R6 ;  /* 0x0000541011297816 */ /* 0x000fe40000000006 */
[----:B------:R-:W0:Y:S04]  /*8990*/  LDS.64 R6, [R2+UR6] ;  /* 0x0000000602067984 */ /* 0x000e280008000a00 */
[----:B------:R-:W1:Y:S01]  /*89a0*/  LDS.64 R16, [R2+UR6+0x200] ;  /* 0x0002000602107984 */ /* 0x000e620008000a00 */
[----:B----4-:R-:W-:Y:S02]  /*89b0*/  PRMT R40, R43, 0x3340, R40 ;  /* 0x000033402b287816 */ /* 0x010fe40000000028 */
[----:B-----5:R-:W-:Y:S01]  /*89c0*/  PRMT R45, R45, 0x3340, R42 ;  /* 0x000033402d2d7816 */ /* 0x020fe2000000002a */
[----:B------:R-:W-:-:S03]  /*89d0*/  UIADD3 UR6, UPT, UPT, UR6, 0x8, URZ ;  /* 0x0000000806067890 */ /* 0x000fc6000fffe0ff */
[----:B------:R-:W-:Y:S02]  /*89e0*/  PRMT R45, R45, 0x5410, R40 ;  /* 0x000054102d2d7816 */ /* 0x000fe40000000028 */
[----:B------:R-:W-:Y:S01]  /*89f0*/  PRMT R44, R47, 0x3340, R44 ;  /* 0x000033402f2c7816 */ /* 0x000fe2000000002c */
[----:B------:R-:W-:Y:S01]  /*8a00*/  UISETP.NE.AND UP0, UPT, UR6, 0x100, UPT ;  /* 0x000001000600788c */ /* 0x000fe2000bf05270 */
[----:B------:R-:W-:-:S04]  /*8a10*/  PRMT R49, R49, 0x3340, R46 ;  /* 0x0000334031317816 */ /* 0x000fc8000000002e */
[----:B------:R-:W-:Y:S02]  /*8a20*/  PRMT R44, R49, 0x5410, R44 ;  /* 0x00005410312c7816 */ /* 0x000fe4000000002c */
[----:B------:R-:W-:Y:S02]  /*8a30*/  PRMT R48, R51, 0x3340, R48 ;  /* 0x0000334033307816 */ /* 0x000fe40000000030 */
[----:B------:R-:W-:Y:S01]  /*8a40*/  PRMT R39, R50, 0x3340, R39 ;  /* 0x0000334032277816 */ /* 0x000fe20000000027 */
[----:B0-----:R-:W-:Y:S02]  /*8a50*/  IDP.4A.S8.S8 R6, R41, R6, RZ ;  /* 0x0000000629067226 */ /* 0x001fe400000006ff */
[----:B-1----:R-:W-:Y:S01]  /*8a60*/  IDP.4A.S8.S8 R16, R45, R16, RZ ;  /* 0x000000102d107226 */ /* 0x002fe200000006ff */
[----:B------:R-:W-:Y:S01]  /*8a70*/  PRMT R39, R39, 0x5410, R48 ;  /* 0x0000541027277816 */ /* 0x000fe20000000030 */
[----:B------:R-:W-:-:S04]  /*8a80*/  IDP.4A.S8.S8 R6, R44, R7, R6 ;  /* 0x000000072c067226 */ /* 0x000fc80000000606 */
[----:B------:R-:W-:Y:S01]  /*8a90*/  IDP.4A.S8.S8 R16, R39, R17, R16 ;  /* 0x0000001127107226 */ /* 0x000fe20000000610 */
[----:B------:R-:W-:-:S04]  /*8aa0*/  IADD3 R38, P0, PT, R6, R38, RZ ;  /* 0x0000002606267210 */ /* 0x000fc80007f1e0ff */
[----:B------:R-:W-:Y:S02]  /*8ab0*/  IADD3 R21, P1, PT, R16, R21, RZ ;  /* 0x0000001510157210 */ /* 0x000fe40007f3e0ff */
[----:B------:R-:W-:Y:S02]  /*8ac0*/  LEA.HI.X.SX32 R5, R6, R5, 0x1, P0 ;  /* 0x0000000506057211 */ /* 0x000fe400000f0eff */
        /* <DEDUP_REMOVED lines=71> */
[----:B------:R-:W-:Y:S01]  /*8f40*/  SHF.R.S64 R6, R21, 0x8, R14 ;  /* 0x0000000815067819 */ /* 0x000fe2000000100e */
[----:B------:R-:W-:Y:S01]  /*8f50*/  IMAD.MOV.U32 R21, RZ, RZ, RZ ;  /* 0x000000ffff157224 */ /* 0x000fe200078e00ff */
[----:B------:R-:W-:-:S02]  /*8f60*/  SHF.R.S32.HI R17, RZ, 0x2, R17 ;  /* 0x00000002ff117819 */ /* 0x000fc40000011411 */
[----:B------:R-:W-:Y:S02]  /*8f70*/  IADD3 R7, P0, P1, R6, R16, R7 ;  /* 0x0000001006077210 */ /* 0x000fe4000791e007 */
[----:B------:R-:W-:Y:S02]  /*8f80*/  SHF.R.S32.HI R16, RZ, 0x8, R39 ;  /* 0x00000008ff107819 */ /* 0x000fe40000011427 */
[----:B------:R-:W-:-:S04]  /*8f90*/  SHF.R.S32.HI R14, RZ, 0x8, R14 ;  /* 0x00000008ff0e7819 */ /* 0x000fc8000001140e */
[----:B------:R-:W-:Y:S01]  /*8fa0*/  IADD3.X R17, PT, PT, R14, R16, R17, P0, P1 ;  /* 0x000000100e117210 */ /* 0x000fe200007e2411 */
[----:B0-----:R-:W-:Y:S01]  /*8fb0*/  VIADD R14, R5, 0x7f ;  /* 0x0000007f050e7836 */ /* 0x001fe20000000000 */
[----:B--2---:R-:W-:-:S05]  /*8fc0*/  PRMT R36, R36, 0x8880, RZ ;  /* 0x0000888024247816 */ /* 0x004fca00000000ff */
[----:B------:R-:W-:-:S05]  /*8fd0*/  IMAD.MOV.U32 R6, RZ, RZ, R36 ;  /* 0x000000ffff067224 */ /* 0x000fca00078e0024 */
        /* <DEDUP_REMOVED lines=9> */
[----:B------:R-:W-:Y:S01]  /*9070*/  IMAD.MOV.U32 R13, RZ, RZ, RZ ;  /* 0x000000ffff0d7224 */ /* 0x000fe200078e00ff */
[----:B------:R-:W-:-:S05]  /*9080*/  SEL R7, R7, 0x7f, P0 ;  /* 0x0000007f07077807 */ /* 0x000fca0000000000 */
[----:B------:R-:W-:-:S04]  /*9090*/  IMAD.IADD R5, R7, 0x1, -R6 ;  /* 0x0000000107057824 */ /* 0x000fc800078e0a06 */
[----:B------:R-:W-:Y:S02]  /*90a0*/  IMAD R5, R5, R14, RZ ;  /* 0x0000000e05057224 */ /* 0x000fe400078e02ff */
[----:B------:R-:W-:-:S03]  /*90b0*/  IMAD.MOV.U32 R14, RZ, RZ, RZ ;  /* 0x000000ffff0e7224 */ /* 0x000fc600078e00ff */
[----:B------:R-:W-:Y:S02]  /*90c0*/  LEA.HI.SX32 R5, R5, R6, 0x18 ;  /* 0x0000000605057211 */ /* 0x000fe400078fc2ff */
[----:B------:R-:W-:Y:S02]  /*90d0*/  SHF.R.S32.HI R6, RZ, 0x1f, R26 ;  /* 0x0000001fff067819 */ /* 0x000fe4000001141a */
[----:B------:R-:W-:-:S04]  /*90e0*/  VIMNMX R5, PT, PT, R5, -0x7f, !PT ;  /* 0xffffff8105057848 */ /* 0x000fc80007fe0100 */
[----:B------:R-:W-:-:S04]  /*90f0*/  VIMNMX R7, PT, PT, R5, 0x7f, PT ;  /* 0x0000007f05077848 */ /* 0x000fc80003fe0100 */
        /* <DEDUP_REMOVED lines=12> */
.L_x_41:
        /* <DEDUP_REMOVED lines=24> */
[----:B------:R-:W0:Y:S01]  /*9340*/  LDS.64 R6, [R2+UR6] ;  /* 0x0000000602067984 */ /* 0x000e220008000a00 */
[----:B---3--:R-:W-:-:S03]  /*9350*/  PRMT R43, R17, 0x3340, R16 ;  /* 0x00003340112b7816 */ /* 0x008fc60000000010 */
[----:B------:R-:W1:Y:S01]  /*9360*/  LDS.64 R16, [R2+UR6+0x200] ;  /* 0x0002000602107984 */ /* 0x000e620008000a00 */
[----:B------:R-:W-:Y:S02]  /*9370*/  PRMT R43, R43, 0x5410, R40 ;  /* 0x000054102b2b7816 */ /* 0x000fe40000000028 */
[----:B----4-:R-:W-:Y:S01]  /*9380*/  PRMT R42, R45, 0x3340, R42 ;  /* 0x000033402d2a7816 */ /* 0x010fe2000000002a */
[----:B------:R-:W-:Y:S01]  /*9390*/  UIADD3 UR6, UPT, UPT, UR6, 0x8, URZ ;  /* 0x0000000806067890 */ /* 0x000fe2000fffe0ff */
[----:B-----5:R-:W-:-:S04]  /*93a0*/  PRMT R47, R47, 0x3340, R44 ;  /* 0x000033402f2f7816 */ /* 0x020fc8000000002c */
[----:B------:R-:W-:Y:S02]  /*93b0*/  PRMT R47, R47, 0x5410, R42 ;  /* 0x000054102f2f7816 */ /* 0x000fe4000000002a */
[----:B------:R-:W-:Y:S01]  /*93c0*/  PRMT R46, R49, 0x3340, R46 ;  /* 0x00003340312e7816 */ /* 0x000fe2000000002e */
[----:B------:R-:W-:Y:S01]  /*93d0*/  UISETP.NE.AND UP0, UPT, UR6, 0x100, UPT ;  /* 0x000001000600788c */ /* 0x000fe2000bf05270 */
[----:B------:R-:W-:Y:S01]  /*93e0*/  PRMT R51, R51, 0x3340, R48 ;  /* 0x0000334033337816 */ /* 0x000fe20000000030 */
[----:B0-----:R-:W-:-:S03]  /*93f0*/  IDP.4A.S8.S8 R6, R43, R6, RZ ;  /* 0x000000062b067226 */ /* 0x001fc600000006ff */
[----:B------:R-:W-:Y:S02]  /*9400*/  PRMT R46, R51, 0x5410, R46 ;  /* 0x00005410332e7816 */ /* 0x000fe4000000002e */
[----:B------:R-:W-:Y:S01]  /*9410*/  PRMT R26, R39, 0x3340, R26 ;  /* 0x00003340271a7816 */ /* 0x000fe2000000001a */
[----:B-1----:R-:W-:Y:S01]  /*9420*/  IDP.4A.S8.S8 R16, R47, R16, RZ ;  /* 0x000000102f107226 */ /* 0x002fe200000006ff */
[----:B------:R-:W-:-:S04]  /*9430*/  PRMT R41, R41, 0x3340, R38 ;  /* 0x0000334029297816 */ /* 0x000fc80000000026 */
        /* <DEDUP_REMOVED lines=58> */
[----:B------:R-:W-:-:S02]  /*97e0*/  IMAD R41, R37, R22, R36 ;  /* 0x0000001625297224 */ /* 0x000fc400078e0224 */
[----:B------:R-:W-:-:S04]  /*97f0*/  IMAD.WIDE.U32 R16, R30, R17, RZ ;  /* 0x000000111e107225 */ /* 0x000fc800078e00ff */
[----:B------:R-:W-:Y:S01]  /*9800*/  IMAD.WIDE.U32 R36, R22, R26, RZ ;  /* 0x0000001a16247225 */ /* 0x000fe200078e00ff */
[----:B------:R-:W-:-:S03]  /*9810*/  SHF.R.S32.HI R26, RZ, 0x1f, R38 ;  /* 0x0000001fff1a7819 */ /* 0x000fc60000011426 */
[----:B------:R-:W-:Y:S02]  /*9820*/  IMAD.IADD R39, R17, 0x1, R7 ;  /* 0x0000000111277824 */ /* 0x000fe400078e0207 */
[----:B------:R-:W-:Y:S02]  /*9830*/  IMAD.IADD R7, R37, 0x1, R41 ;  /* 0x0000000125077824 */ /* 0x000fe400078e0229 */
[----:B------:R-:W-:Y:S01]  /*9840*/  IMAD R17, R26, R15, RZ ;  /* 0x0000000f1a117224 */ /* 0x000fe200078e02ff */
[----:B------:R-:W-:Y:S02]  /*9850*/  SHF.R.S64 R26, R16, 0x8, R39 ;  /* 0x00000008101a7819 */ /* 0x000fe40000001027 */
[----:B------:R-:W-:Y:S01]  /*9860*/  SHF.R.S64 R37, R36, 0x8, R7 ;  /* 0x0000000824257819 */ /* 0x000fe20000001007 */
[----:B------:R-:W-:Y:S01]  /*9870*/  IMAD R41, R38, R9, R17 ;  /* 0x0000000926297224 */ /* 0x000fe200078e0211 */
[----:B------:R-:W-:Y:S01]  /*9880*/  IADD3 R26, P0, PT, R26, R21, RZ ;  /* 0x000000151a1a7210 */ /* 0x000fe20007f1e0ff */
[----:B------:R-:W-:Y:S01]  /*9890*/  IMAD.WIDE.U32 R16, R38, R15, RZ ;  /* 0x0000000f26107225 */ /* 0x000fe200078e00ff */
[----:B------:R-:W-:-:S02]  /*98a0*/  IADD3 R14, P1, PT, R37, R14, RZ ;  /* 0x0000000e250e7210 */ /* 0x000fc40007f3e0ff */
[----:B------:R-:W-:Y:S01]  /*98b0*/  LEA.HI.X.SX32 R37, R39, R5, 0x18, P0 ;  /* 0x0000000527257211 */ /* 0x000fe200000fc6ff */
[----:B------:R-:W-:Y:S01]  /*98c0*/  IMAD.IADD R17, R17, 0x1, R41 ;  /* 0x0000000111117824 */ /* 0x000fe200078e0229 */
[----:B------:R-:W-:Y:S01]  /*98d0*/  LEA.HI.X.SX32 R21, R7, R13, 0x18, P1 ;  /* 0x0000000d07157211 */ /* 0x000fe200008fc6ff */
[----:B------:R-:W0:Y:S01]  /*98e0*/  LDS.S8 R5, [R8+0x3a0] ;  /* 0x0003a00008057984 */ /* 0x000e220000000200 */
[----:B------:R-:W-:Y:S01]  /*98f0*/  SHF.R.S64 R13, R26, 0x8, R37 ;  /* 0x000000081a0d7819 */ /* 0x000fe20000001025 */
[----:B------:R-:W-:Y:S01]  /*9900*/  IMAD.MOV.U32 R26, RZ, RZ, RZ ;  /* 0x000000ffff1a7224 */ /* 0x000fe200078e00ff */
[----:B------:R-:W-:Y:S02]  /*9910*/  SHF.R.S64 R7, R16, 0x2, R17 ;  /* 0x0000000210077819 */ /* 0x000fe40000001011 */
[----:B------:R-:W-:Y:S02]  /*9920*/  SHF.R.S64 R14, R14, 0x8, R21 ;  /* 0x000000080e0e7819 */ /* 0x000fe40000001015 */
[----:B------:R-:W-:-:S02]  /*9930*/  SHF.R.S32.HI R16, RZ, 0x8, R37 ;  /* 0x00000008ff107819 */ /* 0x000fc40000011425 */
[----:B------:R-:W-:Y:S02]  /*9940*/  IADD3 R7, P0, P1, R14, R13, R7 ;  /* 0x0000000d0e077210 */ /* 0x000fe4000791e007 */
[----:B------:R-:W-:Y:S02]  /*9950*/  SHF.R.S32.HI R13, RZ, 0x2, R17 ;  /* 0x00000002ff0d7819 */ /* 0x000fe40000011411 */
[----:B------:R-:W-:Y:S01]  /*9960*/  SHF.R.S32.HI R14, RZ, 0x8, R21 ;  /* 0x00000008ff0e7819 */ /* 0x000fe20000011415 */
[----:B------:R-:W-:-:S03]  /*9970*/  IMAD.MOV.U32 R21, RZ, RZ, RZ ;  /* 0x000000ffff157224 */ /* 0x000fc600078e00ff */
[----:B------:R-:W-:Y:S01]  /*9980*/  IADD3.X R13, PT, PT, R14, R16, R13, P0, P1 ;  /* 0x000000100e0d7210 */ /* 0x000fe200007e240d */
[----:B------:R-:W-:Y:S01]  /*9990*/  IMAD.MOV.U32 R14, RZ, RZ, RZ ;  /* 0x000000ffff0e7224 */ /* 0x000fe200078e00ff */
[----:B--2---:R-:W-:-:S04]  /*99a0*/  PRMT R6, R6, 0x8880, RZ ;  /* 0x0000888006067816 */ /* 0x004fc800000000ff */
        /* <DEDUP_REMOVED lines=29> */
.L_x_42:
[----:B0-----:R-:W-:Y:S01]  /*9b80*/  IMAD.U32 R6, RZ, RZ, UR6 ;  /* 0x00000006ff067e24 */ /* 0x001fe2000f8e00ff */
[----:B------:R-:W0:Y:S01]  /*9b90*/  LDS.64 R16, [R2+UR6+0x200] ;  /* 0x0002000602107984 */ /* 0x000e220008000a00 */
        /* <DEDUP_REMOVED lines=23> */
[----:B------:R-:W1:Y:S01]  /*9d10*/  LDS.64 R12, [R2+UR6] ;  /* 0x00000006020c7984 */ /* 0x000e620008000a00 */
[----:B---3--:R-:W-:Y:S01]  /*9d20*/  PRMT R37, R38, 0x3340, R37 ;  /* 0x0000334026257816 */ /* 0x008fe20000000025 */
[----:B------:R-:W-:-:S03]  /*9d30*/  UIADD3 UR6, UPT, UPT, UR6, 0x8, URZ ;  /* 0x0000000806067890 */ /* 0x000fc6000fffe0ff */
[----:B------:R-:W-:Y:S02]  /*9d40*/  PRMT R37, R37, 0x5410, R36 ;  /* 0x0000541025257816 */ /* 0x000fe40000000024 */
[----:B----4-:R-:W-:Y:S02]  /*9d50*/  PRMT R39, R40, 0x3340, R39 ;  /* 0x0000334028277816 */ /* 0x010fe40000000027 */
[----:B-----5:R-:W-:-:S04]  /*9d60*/  PRMT R42, R42, 0x3340, R41 ;  /* 0x000033402a2a7816 */ /* 0x020fc80000000029 */
[----:B------:R-:W-:Y:S02]  /*9d70*/  PRMT R39, R42, 0x5410, R39 ;  /* 0x000054102a277816 */ /* 0x000fe40000000027 */
[----:B------:R-:W-:-:S03]  /*9d80*/  PRMT R43, R44, 0x3340, R43 ;  /* 0x000033402c2b7816 */ /* 0x000fc6000000002b */
[----:B0-----:R-:W-:Y:S01]  /*9d90*/  IDP.4A.S8.S8 R16, R39, R16, RZ ;  /* 0x0000001027107226 */ /* 0x001fe200000006ff */
[----:B------:R-:W-:Y:S01]  /*9da0*/  PRMT R46, R46, 0x3340, R45 ;  /* 0x000033402e2e7816 */ /* 0x000fe2000000002d */
[----:B-1----:R-:W-:-:S03]  /*9db0*/  IDP.4A.S8.S8 R12, R37, R12, RZ ;  /* 0x0000000c250c7226 */ /* 0x002fc600000006ff */
[----:B------:R-:W-:Y:S02]  /*9dc0*/  PRMT R43, R46, 0x5410, R43 ;  /* 0x000054102e2b7816 */ /* 0x000fe4000000002b */
[----:B------:R-:W-:Y:S01]  /*9dd0*/  PRMT R47, R48, 0x3340, R47 ;  /* 0x00003340302f7816 */ /* 0x000fe2000000002f */
[----:B------:R-:W-:Y:S01]  /*9de0*/  UISETP.NE.AND UP0, UPT, UR6, 0x100, UPT ;  /* 0x000001000600788c */ /* 0x000fe2000bf05270 */
        /* <DEDUP_REMOVED lines=53> */
[-C--:B------:R-:W-:Y:S01]  /*a140*/  IMAD R12, R18, R13.reuse, RZ ;  /* 0x0000000d120c7224 */ /* 0x080fe200078e02ff */
        /* <DEDUP_REMOVED lines=29> */
[----:B------:R-:W-:Y:S01]  /*a320*/  SHF.R.S32.HI R12, RZ, 0x8, R14 ;  /* 0x00000008ff0c7819 */ /* 0x000fe2000001140e */
[----:B------:R-:W-:-:S03]  /*a330*/  IMAD.MOV.U32 R14, RZ, RZ, RZ ;  /* 0x000000ffff0e7224 */ /* 0x000fc600078e00ff */
[----:B------:R-:W-:Y:S01]  /*a340*/  IADD3.X R13, PT, PT, R12, R16, R13, P0, P1 ;  /* 0x000000100c0d7210 */ /* 0x000fe200007e240d */
[----:B0-----:R-:W-:Y:S01]  /*a350*/  VIADD R12, R5, 0x7f ;  /* 0x0000007f050c7836 */ /* 0x001fe20000000000 */
        /* <DEDUP_REMOVED lines=13> */
[----:B------:R-:W-:-:S05]  /*a430*/  IMAD R5, R5, R12, RZ ;  /* 0x0000000c05057224 */ /* 0x000fca00078e02ff */
        /* <DEDUP_REMOVED lines=16> */
.L_x_43:
[----:B------:R-:W-:Y:S01]  /*a540*/  IMAD.U32 R6, RZ, RZ, UR6 ;  /* 0x00000006ff067e24 */ /* 0x000fe2000f8e00ff */
[----:B0-----:R-:W0:Y:S01]  /*a550*/  LDS.64 R12, [R2+UR6] ;  /* 0x00000006020c7984 */ /* 0x001e220008000a00 */
[----:B------:R-:W-:Y:S02]  /*a560*/  IMAD.U32 R7, RZ, RZ, UR5 ;  /* 0x00000005ff077e24 */ /* 0x000fe4000f8e00ff */
[----:B------:R-:W-:-:S04]  /*a570*/  IMAD R6, R6, 0x100, R3 ;  /* 0x0000010006067824 */ /* 0x000fc800078e0203 */
[----:B------:R-:W-:-:S04]  /*a580*/  IMAD R6, R7, 0x40000, R6 ;  /* 0x0004000007067824 */ /* 0x000fc800078e0206 */
[----:B------:R-:W-:Y:S02]  /*a590*/  VIADD R17, R6, 0xe0 ;  /* 0x000000e006117836 */ /* 0x000fe40000000000 */
[----:B------:R-:W1:Y:S03]  /*a5a0*/  LDS.64 R6, [R2+UR6+0x200] ;  /* 0x0002000602067984 */ /* 0x000e660008000a00 */
        /* <DEDUP_REMOVED lines=18> */
[----:B------:R-:W-:-:S04]  /*a6d0*/  UIADD3 UR6, UPT, UPT, UR6, 0x8, URZ ;  /* 0x0000000806067890 */ /* 0x000fc8000fffe0ff */
[----:B------:R-:W-:Y:S01]  /*a6e0*/  UISETP.NE.AND UP0, UPT, UR6, 0x100, UPT ;  /* 0x000001000600788c */ /* 0x000fe2000bf05270 */
[----:B--2---:R-:W-:Y:S02]  /*a6f0*/  PRMT R26, R27, 0x3340, R26 ;  /* 0x000033401b1a7816 */ /* 0x004fe4000000001a */
[----:B---3--:R-:W-:-:S04]  /*a700*/  PRMT R37, R37, 0x3340, R28 ;  /* 0x0000334025257816 */ /* 0x008fc8000000001c */
[----:B------:R-:W-:Y:S02]  /*a710*/  PRMT R37, R37, 0x5410, R26 ;  /* 0x0000541025257816 */ /* 0x000fe4000000001a */
[----:B----4-:R-:W-:Y:S02]  /*a720*/  PRMT R36, R39, 0x3340, R36 ;  /* 0x0000334027247816 */ /* 0x010fe40000000024 */
[----:B-----5:R-:W-:-:S04]  /*a730*/  PRMT R41, R41, 0x3340, R38 ;  /* 0x0000334029297816 */ /* 0x020fc80000000026 */
[----:B------:R-:W-:Y:S02]  /*a740*/  PRMT R41, R41, 0x5410, R36 ;  /* 0x0000541029297816 */ /* 0x000fe40000000024 */
[----:B------:R-:W-:Y:S01]  /*a750*/  PRMT R40, R43, 0x3340, R40 ;  /* 0x000033402b287816 */ /* 0x000fe20000000028 */
[----:B0-----:R-:W-:Y:S02]  /*a760*/  IDP.4A.S8.S8 R12, R37, R12, RZ ;  /* 0x0000000c250c7226 */ /* 0x001fe400000006ff */
[----:B-1----:R-:W-:Y:S01]  /*a770*/  IDP.4A.S8.S8 R6, R41, R6, RZ ;  /* 0x0000000629067226 */ /* 0x002fe200000006ff */
[----:B------:R-:W-:-:S04]  /*a780*/  PRMT R45, R45, 0x3340, R42 ;  /* 0x000033402d2d7816 */ /* 0x000fc8000000002a */
[----:B------:R-:W-:Y:S02]  /*a790*/  PRMT R40, R45, 0x5410, R40 ;  /* 0x000054102d287816 */ /* 0x000fe40000000028 */
[----:B------:R-:W-:Y:S02]  /*a7a0*/  PRMT R44, R47, 0x3340, R44 ;  /* 0x000033402f2c7816 */ /* 0x000fe4000000002c */
        /* <DEDUP_REMOVED lines=13> */
[----:B------:R-:W-:Y:S01]  /*a880*/  BSSY.RECONVERGENT B0, `(.L_x_44) ;  /* 0x00001e0000007945 */ /* 0x000fe20003800200 */
[----:B------:R-:W-:Y:S01]  /*a890*/  VIADD R16, R20, 0x708a81e8 ;  /* 0x708a81e814107836 */ /* 0x000fe20000000000 */
[----:B------:R-:W-:Y:S01]  /*a8a0*/  SHF.R.U32.HI R7, RZ, 0x10, R6 ;  /* 0x00000010ff077819 */ /* 0x000fe20000011606 */
[----:B------:R-:W-:Y:S01]  /*a8b0*/  IMAD.MOV.U32 R28, RZ, RZ, R3 ;  /* 0x000000ffff1c7224 */ /* 0x000fe200078e0003 */
        /* <DEDUP_REMOVED lines=21> */
[----:B------:R-:W-:Y:S02]  /*aa10*/  SHF.R.U32.HI R17, RZ, 0x10, R16 ;  /* 0x00000010ff117819 */ /* 0x000fe40000011610 */
[----:B------:R-:W-:Y:S02]  /*aa20*/  LOP3.LUT R6, R7, 0x1, RZ, 0xc0, !PT ;  /* 0x0000000107067812 */ /* 0x000fe400078ec0ff */
[----:B------:R-:W-:Y:S02]  /*aa30*/  LOP3.LUT R12, R13, 0x1, RZ, 0xc0, !PT ;  /* 0x000000010d0c7812 */ /* 0x000fe400078ec0ff */
[----:B------:R-:W-:Y:S02]  /*aa40*/  LOP3.LUT R17, R17, R16, RZ, 0x3c, !PT ;  /* 0x0000001011117212 */ /* 0x000fe400078e3cff */
[----:B------:R-:W-:-:S02]  /*aa50*/  ISETP.NE.U32.AND P0, PT, R6, 0x1, PT ;  /* 0x000000010600780c */ /* 0x000fc40003f05070 */
[----:B------:R-:W-:Y:S02]  /*aa60*/  ISETP.NE.U32.AND P1, PT, R12, 0x1, PT ;  /* 0x000000010c00780c */ /* 0x000fe40003f25070 */
[----:B------:R-:W-:Y:S02]  /*aa70*/  LOP3.LUT R16, R17, 0x1, RZ, 0xc0, !PT ;  /* 0x0000000111107812 */ /* 0x000fe400078ec0ff */
[----:B------:R-:W-:Y:S02]  /*aa80*/  SHF.R.U32.HI R7, RZ, 0x1, R7 ;  /* 0x00000001ff077819 */ /* 0x000fe40000011607 */
[----:B------:R-:W-:Y:S02]  /*aa90*/  SHF.R.U32.HI R13, RZ, 0x1, R13 ;  /* 0x00000001ff0d7819 */ /* 0x000fe4000001160d */
[----:B------:R-:W-:Y:S02]  /*aaa0*/  ISETP.NE.U32.AND P2, PT, R16, 0x1, PT ;  /* 0x000000011000780c */ /* 0x000fe40003f45070 */
[----:B------:R-:W-:-:S02]  /*aab0*/  LOP3.LUT R7, R7, 0x1f, RZ, 0xc0, !PT ;  /* 0x0000001f07077812 */ /* 0x000fc400078ec0ff */
[----:B------:R-:W-:Y:S02]  /*aac0*/  LOP3.LUT R13, R13, 0x1f, RZ, 0xc0, !PT ;  /* 0x0000001f0d0d7812 */ /* 0x000fe400078ec0ff */
[----:B------:R-:W-:Y:S01]  /*aad0*/  SHF.R.U32.HI R17, RZ, 0x1, R17 ;  /* 0x00000001ff117819 */ /* 0x000fe20000011611 */
[----:B------:R-:W-:Y:S02]  /*aae0*/  @P0 IMAD.MOV R7, RZ, RZ, -R7 ;  /* 0x000000ffff070224 */ /* 0x000fe400078e0a07 */
[----:B------:R-:W-:Y:S01]  /*aaf0*/  @P1 IMAD.MOV R13, RZ, RZ, -R13 ;  /* 0x000000ffff0d1224 */ /* 0x000fe200078e0a0d */
[----:B------:R-:W-:Y:S01]  /*ab00*/  LOP3.LUT R16, R17, 0x1f, RZ, 0xc0, !PT ;  /* 0x0000001f11107812 */ /* 0x000fe200078ec0ff */
[----:B------:R-:W-:Y:S01]  /*ab10*/  IMAD R18, R18, R7, RZ ;  /* 0x0000000712127224 */ /* 0x000fe200078e02ff */
[----:B------:R-:W-:Y:S01]  /*ab20*/  SHF.R.S32.HI R17, RZ, 0x1f, R7 ;  /* 0x0000001fff117819 */ /* 0x000fe20000011407 */
[----:B------:R-:W-:Y:S01]  /*ab30*/  IMAD R19, R19, R13, RZ ;  /* 0x0000000d13137224 */ /* 0x000fe200078e02ff */
[----:B------:R-:W-:Y:S01]  /*ab40*/  SHF.R.S32.HI R23, RZ, 0x1f, R13 ;  /* 0x0000001fff177819 */ /* 0x000fe2000001140d */
[----:B------:R-:W-:-:S02]  /*ab50*/  @P2 IMAD.MOV R16, RZ, RZ, -R16 ;  /* 0x000000ffff102224 */ /* 0x000fc400078e0a10 */
[----:B------:R-:W-:-:S04]  /*ab60*/  IMAD.WIDE.U32 R6, R30, R7, RZ ;  /* 0x000000071e067225 */ /* 0x000fc800078e00ff */
[----:B------:R-:W-:Y:S01]  /*ab70*/  IMAD R17, R17, R30, R18 ;  /* 0x0000001e11117224 */ /* 0x000fe200078e0212 */
[----:B------:R-:W-:Y:S01]  /*ab80*/  SHF.R.S32.HI R18, RZ, 0x1f, R16 ;  /* 0x0000001fff127819 */ /* 0x000fe20000011410 */
[----:B------:R-:W-:-:S04]  /*ab90*/  IMAD.WIDE.U32 R12, R22, R13, RZ ;  /* 0x0000000d160c7225 */ /* 0x000fc800078e00ff */
[----:B------:R-:W-:Y:S02]  /*aba0*/  IMAD R23, R23, R22, R19 ;  /* 0x0000001617177224 */ /* 0x000fe400078e0213 */
        /* <DEDUP_REMOVED lines=14> */
[----:B------:R-:W-:Y:S01]  /*ac90*/  VIADD R21, R4, 0xa ;  /* 0x0000000a04157836 */ /* 0x000fe20000000000 */
[----:B------:R-:W-:Y:S02]  /*aca0*/  SHF.R.S64 R7, R6, 0x2, R13 ;  /* 0x0000000206077819 */ /* 0x000fe4000000100d */
[----:B------:R-:W-:-:S04]  /*acb0*/  SHF.R.S64 R6, R14, 0x8, R17 ;  /* 0x000000080e067819 */ /* 0x000fc80000001011 */
[----:B------:R-:W-:Y:S02]  /*acc0*/  IADD3 R7, P0, P1, R6, R11, R7 ;  /* 0x0000000b06077210 */ /* 0x000fe4000791e007 */
[----:B------:R-:W-:Y:S02]  /*acd0*/  SHF.R.S32.HI R11, RZ, 0x2, R13 ;  /* 0x00000002ff0b7819 */ /* 0x000fe4000001140d */
[----:B------:R-:W-:Y:S02]  /*ace0*/  SHF.R.S32.HI R13, RZ, 0x8, R12 ;  /* 0x00000008ff0d7819 */ /* 0x000fe4000001140c */
[----:B------:R-:W-:-:S04]  /*acf0*/  SHF.R.S32.HI R12, RZ, 0x8, R17 ;  /* 0x00000008ff0c7819 */ /* 0x000fc80000011411 */
[----:B------:R-:W-:Y:S02]  /*ad00*/  IADD3.X R11, PT, PT, R12, R13, R11, P0, P1 ;  /* 0x0000000d0c0b7210 */ /* 0x000fe400007e240b */
        /* <DEDUP_REMOVED lines=20> */
[----:B------:R-:W-:Y:S03]  /*ae50*/  STL.U8 [UR7+0x7], R10 ;  /* 0x0000070aff007987 */ /* 0x000fe60008100007 */
[----:B------:R-:W-:Y:S02]  /*ae60*/  LEA.HI.X.SX32 R5, R10, R5, 0x1, P0 ;  /* 0x000000050a057211 */ /* 0x000fe400000f0eff */
[----:B------:R-:W-:-:S04]  /*ae70*/  ISETP.GT.U32.AND P0, PT, R11, -0x7f, PT ;  /* 0xffffff810b00780c */ /* 0x000fc80003f04070 */
[----:B------:R-:W-:-:S04]  /*ae80*/  ISETP.GT.AND.EX P0, PT, R5, -0x1, PT, P0 ;  /* 0xffffffff0500780c */ /* 0x000fc80003f04300 */
[----:B------:R-:W-:Y:S02]  /*ae90*/  SEL R11, R11, 0xffffff81, P0 ;  /* 0xffffff810b0b7807 */ /* 0x000fe40000000000 */
[----:B------:R-:W-:Y:S02]  /*aea0*/  SEL R5, R5, 0xffffffff, P0 ;  /* 0xffffffff05057807 */ /* 0x000fe40000000000 */
[----:B------:R-:W-:-:S04]  /*aeb0*/  ISETP.LT.U32.AND P0, PT, R11, 0x7f, PT ;  /* 0x0000007f0b00780c */ /* 0x000fc80003f01070 */
[----:B------:R-:W-:-:S04]  /*aec0*/  ISETP.LT.AND.EX P0, PT, R5, RZ, PT, P0 ;  /* 0x000000ff0500720c */ /* 0x000fc80003f01300 */
[----:B------:R-:W-:-:S05]  /*aed0*/  SEL R11, R11, 0x7f, P0 ;  /* 0x0000007f0b0b7807 */ /* 0x000fca0000000000 */
[----:B------:R-:W-:Y:S01]  /*aee0*/  STS.U8 [R8+0xe0], R11 ;  /* 0x0000e00b08007388 */ /* 0x000fe20000000000 */
[----:B------:R-:W-:-:S03]  /*aef0*/  NOP ;  /* 0x0000000000007918 */ /* 0x000fc60000000000 */
        /* <DEDUP_REMOVED lines=73> */
[----:B------:R-:W-:Y:S02]  /*b390*/  SEL R11, R11, RZ, P0 ;  /* 0x000000ff0b0b7207 */ /* 0x000fe40000000000 */
[----:B------:R-:W-:Y:S02]  /*b3a0*/  SEL R12, R10, 0x1, P0 ;  /* 0x000000010a0c7807 */ /* 0x000fe40000000000 */
[--C-:B------:R-:W-:Y:S02]  /*b3b0*/  SHF.R.S32.HI R13, RZ, 0x1f, R11.reuse ;  /* 0x0000001fff0d7819 */ /* 0x100fe4000001140b */
[----:B------:R-:W-:Y:S02]  /*b3c0*/  IADD3 R10, P2, PT, R12, 0xff, RZ ;  /* 0x000000ff0c0a7810 */ /* 0x000fe40007f5e0ff */
[----:B------:R-:W-:Y:S02]  /*b3d0*/  LEA.HI R13, P1, R13, R12, RZ, 0x8 ;  /* 0x0000000c0d0d7211 */ /* 0x000fe400078340ff */
[----:B------:R-:W-:Y:S01]  /*b3e0*/  ISETP.GE.U32.AND P0, PT, R10, 0x1ff, PT ;  /* 0x000001ff0a00780c */ /* 0x000fe20003f06070 */
[----:B------:R-:W-:-:S02]  /*b3f0*/  IMAD.X R10, RZ, RZ, R11, P2 ;  /* 0x000000ffff0a7224 */ /* 0x000fc400010e060b */
[----:B------:R-:W-:-:S03]  /*b400*/  IMAD.X R12, RZ, RZ, R11, P1 ;  /* 0x000000ffff0c7224 */ /* 0x000fc600008e060b */
[----:B------:R-:W-:Y:S02]  /*b410*/  ISETP.GE.U32.AND.EX P0, PT, R10, RZ, PT, P0 ;  /* 0x000000ff0a00720c */ /* 0x000fe40003f06100 */
[--C-:B------:R-:W-:Y:S02]  /*b420*/  SHF.R.S64 R13, R13, 0x8, R12.reuse ;  /* 0x000000080d0d7819 */ /* 0x100fe4000000100c */
[----:B------:R-:W-:Y:S02]  /*b430*/  SHF.R.S32.HI R12, RZ, 0x8, R12 ;  /* 0x00000008ff0c7819 */ /* 0x000fe4000001140c */
[----:B------:R-:W-:Y:S02]  /*b440*/  SEL R13, R13, 0x1, P0 ;  /* 0x000000010d0d7807 */ /* 0x000fe40000000000 */
[----:B------:R-:W-:-:S07]  /*b450*/  SEL R12, R12, RZ, P0 ;  /* 0x000000ff0c0c7207 */ /* 0x000fce0000000000 */
.L_x_57:
[----:B------:R-:W-:-:S05]  /*b460*/  IADD3 R26, P0, PT, R24, R28, RZ ;  /* 0x0000001c181a7210 */ /* 0x000fca0007f1e0ff */
[----:B------:R-:W-:-:S05]  /*b470*/  IMAD.X R27, RZ, RZ, R25, P0 ;  /* 0x000000ffff1b7224 */ /* 0x000fca00000e0619 */
[----:B------:R-:W2:Y:S01]  /*b480*/  LDG.E.U8.CONSTANT R14, desc[UR8][R26.64+0x320900] ;  /* 0x320900081a0e7981 */ /* 0x000ea2000c1e9100 */
[----:B------:R-:W-:Y:S01]  /*b490*/  IMAD R29, R28, -0x61c88647, R21 ;  /* 0x9e3779b91c1d7824 */ /* 0x000fe200078e0215 */
[----:B------:R-:W-:Y:S01]  /*b4a0*/  BSSY.RECONVERGENT B1, `(.L_x_45) ;  /* 0x000003f000017945 */ /* 0x000fe20003800200 */
[----:B0-----:R-:W-:Y:S01]  /*b4b0*/  IMAD.IADD R30, R2, 0x1, R28 ;  /* 0x00000001021e7824 */ /* 0x001fe200078e021c */
[C---:B------:R-:W-:Y:S01]  /*b4c0*/  ISETP.GE.U32.AND P5, PT, R28.reuse, 0x80, PT ;  /* 0x000000801c00780c */ /* 0x040fe20003fa6070 */
[----:B------:R-:W-:Y:S01]  /*b4d0*/  VIADD R28, R28, 0x80 ;  /* 0x000000801c1c7836 */ /* 0x000fe20000000000 */
[----:B------:R-:W-:Y:S02]  /*b4e0*/  SHF.R.U32.HI R10, RZ, 0x10, R29 ;  /* 0x00000010ff0a7819 */ /* 0x000fe4000001161d */
[----:B------:R-:W0:Y:S02]  /*b4f0*/  LDS.S8 R16, [R30] ;  /* 0x000000001e107984 */ /* 0x000e240000000200 */
        /* <DEDUP_REMOVED lines=51> */
.L_x_46:
[----:B------:R-:W-:Y:S01]  /*b830*/  IMAD.MOV.U32 R14, RZ, RZ, R10 ;  /* 0x000000ffff0e7224 */ /* 0x000fe200078e000a */
[----:B------:R-:W-:Y:S01]  /*b840*/  MOV R11, 0xb870 ;  /* 0x0000b870000b7802 */ /* 0x000fe20000000f00 */
[----:B------:R-:W-:-:S07]  /*b850*/  IMAD.MOV.U32 R10, RZ, RZ, R17 ;  /* 0x000000ffff0a7224 */ /* 0x000fce00078e0011 */
[----:B------:R-:W-:Y:S05]  /*b860*/  CALL.REL.NOINC `($__internal_0_$__cuda_sm20_div_s64) ;  /* 0x0000010c00c47944 */ /* 0x000fea0003c00000 */
[----:B------:R-:W-:Y:S02]  /*b870*/  IMAD.MOV.U32 R17, RZ, RZ, R16 ;  /* 0x000000ffff117224 */ /* 0x000fe400078e0010 */
[----:B------:R-:W-:-:S07]  /*b880*/  IMAD.MOV.U32 R16, RZ, RZ, R14 ;  /* 0x000000ffff107224 */ /* 0x000fce00078e000e */
.L_x_47:
[----:B------:R-:W-:Y:S05]  /*b890*/  BSYNC.RECONVERGENT B1 ;  /* 0x0000000000017941 */ /* 0x000fea0003800200 */
.L_x_45:
        /* <DEDUP_REMOVED lines=64> */
.L_x_49:
[----:B------:R-:W-:Y:S01]  /*bca0*/  IMAD.MOV.U32 R14, RZ, RZ, R10 ;  /* 0x000000ffff0e7224 */ /* 0x000fe200078e000a */
[----:B------:R-:W-:Y:S01]  /*bcb0*/  MOV R11, 0xbce0 ;  /* 0x0000bce0000b7802 */ /* 0x000fe20000000f00 */
[----:B------:R-:W-:-:S07]  /*bcc0*/  IMAD.MOV.U32 R10, RZ, RZ, R19 ;  /* 0x000000ffff0a7224 */ /* 0x000fce00078e0013 */
[----:B------:R-:W-:Y:S05]  /*bcd0*/  CALL.REL.NOINC `($__internal_0_$__cuda_sm20_div_s64) ;  /* 0x0000010800a87944 */ /* 0x000fea0003c00000 */
[----:B------:R-:W-:Y:S02]  /*bce0*/  IMAD.MOV.U32 R17, RZ, RZ, R16 ;  /* 0x000000ffff117224 */ /* 0x000fe400078e0010 */
[----:B------:R-:W-:-:S07]  /*bcf0*/  IMAD.MOV.U32 R16, RZ, RZ, R14 ;  /* 0x000000ffff107224 */ /* 0x000fce00078e000e */
.L_x_50:
[----:B------:R-:W-:Y:S05]  /*bd00*/  BSYNC.RECONVERGENT B1 ;  /* 0x0000000000017941 */ /* 0x000fea0003800200 */
.L_x_48:
        /* <DEDUP_REMOVED lines=64> */
.L_x_52:
[----:B------:R-:W-:Y:S01]  /*c110*/  IMAD.MOV.U32 R14, RZ, RZ, R10 ;  /* 0x000000ffff0e7224 */ /* 0x000fe200078e000a */
[----:B------:R-:W-:Y:S01]  /*c120*/  MOV R11, 0xc150 ;  /* 0x0000c150000b7802 */ /* 0x000fe20000000f00 */
[----:B------:R-:W-:-:S07]  /*c130*/  IMAD.MOV.U32 R10, RZ, RZ, R19 ;  /* 0x000000ffff0a7224 */ /* 0x000fce00078e0013 */
[----:B------:R-:W-:Y:S05]  /*c140*/  CALL.REL.NOINC `($__internal_0_$__cuda_sm20_div_s64) ;  /* 0x00000104008c7944 */ /* 0x000fea0003c00000 */
[----:B------:R-:W-:Y:S02]  /*c150*/  IMAD.MOV.U32 R17, RZ, RZ, R16 ;  /* 0x000000ffff117224 */ /* 0x000fe400078e0010 */
[----:B------:R-:W-:-:S07]  /*c160*/  IMAD.MOV.U32 R16, RZ, RZ, R14 ;  /* 0x000000ffff107224 */ /* 0x000fce00078e000e */
.L_x_53:
[----:B------:R-:W-:Y:S05]  /*c170*/  BSYNC.RECONVERGENT B1 ;  /* 0x0000000000017941 */ /* 0x000fea0003800200 */
.L_x_51:
        /* <DEDUP_REMOVED lines=64> */
.L_x_55:
[----:B------:R-:W-:Y:S01]  /*c580*/  IMAD.MOV.U32 R14, RZ, RZ, R10 ;  /* 0x000000ffff0e7224 */ /* 0x000fe200078e000a */
[----:B------:R-:W-:Y:S01]  /*c590*/  MOV R11, 0xc5c0 ;  /* 0x0000c5c0000b7802 */ /* 0x000fe20000000f00 */
[----:B------:R-:W-:-:S07]  /*c5a0*/  IMAD.MOV.U32 R10, RZ, RZ, R19 ;  /* 0x000000ffff0a7224 */ /* 0x000fce00078e0013 */
[----:B------:R-:W-:Y:S05]  /*c5b0*/  CALL.REL.NOINC `($__internal_0_$__cuda_sm20_div_s64) ;  /* 0x0000010000707944 */ /* 0x000fea0003c00000 */
[----:B------:R-:W-:Y:S02]  /*c5c0*/  IMAD.MOV.U32 R17, RZ, RZ, R16 ;  /* 0x000000ffff117224 */ /* 0x000fe400078e0010 */
[----:B------:R-:W-:-:S07]  /*c5d0*/  IMAD.MOV.U32 R16, RZ, RZ, R14 ;  /* 0x000000ffff107224 */ /* 0x000fce00078e000e */
.L_x_56:
[----:B------:R-:W-:Y:S05]  /*c5e0*/  BSYNC.RECONVERGENT B1 ;  /* 0x0000000000017941 */ /* 0x000fea0003800200 */
.L_x_54:
        /* <DEDUP_REMOVED lines=10> */
.L_x_44:
[----:B------:R-:W-:Y:S01]  /*c690*/  VIADD R10, R4, 0x405 ;  /* 0x00000405040a7836 */ /* 0x000fe20000000000 */
[----:B------:R-:W-:Y:S01]  /*c6a0*/  CS2R R12, SRZ ;  /* 0x00000000000c7805 */ /* 0x000fe2000001ff00 */
[----:B0-----:R-:W-:Y:S01]  /*c6b0*/  IMAD.MOV.U32 R11, RZ, RZ, R3 ;  /* 0x000000ffff0b7224 */ /* 0x001fe200078e0003 */
[----:B------:R-:W-:Y:S01]  /*c6c0*/  NOP ;  /* 0x0000000000007918 */ /* 0x000fe20000000000 */
[----:B------:R-:W-:-:S05]  /*c6d0*/  UMOV UR6, URZ ;  /* 0x000000ff00067c82 */ /* 0x000fca0008000000 */
.L_x_58:
[----:B------:R-:W-:Y:S01]  /*c6e0*/  IMAD R14, R11, -0x61c88647, R10 ;  /* 0x9e3779b90b0e7824 */ /* 0x000fe200078e020a */
[----:B------:R-:W-:-:S03]  /*c6f0*/  UIADD3 UR6, UPT, UPT, UR6, 0x4, URZ ;  /* 0x0000000406067890 */ /* 0x000fc6000fffe0ff */
[C---:B------:R-:W-:Y:S01]  /*c700*/  VIADD R16, R14.reuse, 0xc6ef3720 ;  /* 0xc6ef37200e107836 */ /* 0x040fe20000000000 */
[----:B------:R-:W-:Y:S01]  /*c710*/  SHF.R.U32.HI R17, RZ, 0x10, R14 ;  /* 0x00000010ff117819 */ /* 0x000fe2000001160e */
[C---:B------:R-:W-:Y:S01]  /*c720*/  VIADD R18, R14.reuse, 0x8dde6e40 ;  /* 0x8dde6e400e127836 */ /* 0x040fe20000000000 */
[----:B------:R-:W-:Y:S02]  /*c730*/  UISETP.NE.AND UP0, UPT, UR6, 0x8, UPT ;  /* 0x000000080600788c */ /* 0x000fe4000bf05270 */
[----:B------:R-:W-:Y:S01]  /*c740*/  LOP3.LUT R17, R17, R14, RZ, 0x3c, !PT ;  /* 0x0000000e11117212 */ /* 0x000fe200078e3cff */
[----:B------:R-:W-:Y:S01]  /*c750*/  VIADD R14, R14, 0x54cda560 ;  /* 0x54cda5600e0e7836 */ /* 0x000fe20000000000 */
[----:B------:R-:W-:Y:S02]  /*c760*/  SHF.R.U32.HI R19, RZ, 0x10, R16 ;  /* 0x00000010ff137819 */ /* 0x000fe40000011610 */
[----:B------:R-:W-:Y:S01]  /*c770*/  SHF.R.U32.HI R21, RZ, 0x10, R18 ;  /* 0x00000010ff157819 */ /* 0x000fe20000011612 */
[----:B------:R-:W-:Y:S01]  /*c780*/  IMAD R17, R17, -0x7a143595, RZ ;  /* 0x85ebca6b11117824 */ /* 0x000fe200078e02ff */
[----:B------:R-:W-:-:S02]  /*c790*/  SHF.R.U32.HI R23, RZ, 0x10, R14 ;  /* 0x00000010ff177819 */ /* 0x000fc4000001160e */
[----:B------:R-:W-:Y:S01]  /*c7a0*/  LOP3.LUT R19, R19, R16, RZ, 0x3c, !PT ;  /* 0x0000001013137212 */ /* 0x000fe200078e3cff */
[----:B------:R-:W-:Y:S01]  /*c7b0*/  IMAD.IADD R16, R2, 0x1, R11 ;  /* 0x0000000102107824 */ /* 0x000fe200078e020b */
[----:B------:R-:W-:Y:S01]  /*c7c0*/  LOP3.LUT R21, R21, R18, RZ, 0x3c, !PT ;  /* 0x0000001215157212 */ /* 0x000fe200078e3cff */
[----:B------:R-:W-:Y:S01]  /*c7d0*/  VIADD R11, R11, 0x80 ;  /* 0x000000800b0b7836 */ /* 0x000fe20000000000 */
[----:B------:R-:W-:Y:S01]  /*c7e0*/  LOP3.LUT R23, R23, R14, RZ, 0x3c, !PT ;  /* 0x0000000e17177212 */ /* 0x000fe200078e3cff */
[----:B------:R-:W-:Y:S01]  /*c7f0*/  IMAD R19, R19, -0x7a143595, RZ ;  /* 0x85ebca6b13137824 */ /* 0x000fe200078e02ff */
[----:B------:R-:W-:Y:S01]  /*c800*/  SHF.R.U32.HI R14, RZ, 0xd, R17 ;  /* 0x0000000dff0e7819 */ /* 0x000fe20000011611 */
[----:B------:R-:W-:Y:S01]  /*c810*/  IMAD R21, R21, -0x7a143595, RZ ;  /* 0x85ebca6b15157824 */ /* 0x000fe200078e02ff */
[----:B------:R-:W-:Y:S01]  /*c820*/  LDS.U8 R27, [R16+0x60] ;  /* 0x00006000101b7984 */ /* 0x000fe20000000000 */
[----:B------:R-:W-:Y:S01]  /*c830*/  IMAD R23, R23, -0x7a143595, RZ ;  /* 0x85ebca6b17177824 */ /* 0x000fe200078e02ff */
[----:B------:R-:W-:-:S02]  /*c840*/  LOP3.LUT R14, R14, R17, RZ, 0x3c, !PT ;  /* 0x000000110e0e7212 */ /* 0x000fc400078e3cff */
[----:B------:R-:W-:Y:S01]  /*c850*/  SHF.R.U32.HI R18, RZ, 0xd, R19 ;  /* 0x0000000dff127819 */ /* 0x000fe20000011613 */
[----:B------:R-:W0:Y:S01]  /*c860*/  LDS.U8 R28, [R16+0x40] ;  /* 0x00004000101c7984 */ /* 0x000e220000000000 */
[----:B------:R-:W-:Y:S01]  /*c870*/  SHF.R.U32.HI R22, RZ, 0xd, R21 ;  /* 0x0000000dff167819 */ /* 0x000fe20000011615 */
[----:B------:R-:W-:Y:S01]  /*c880*/  IMAD R14, R14, -0x3d4d51cb, RZ ;  /* 0xc2b2ae350e0e7824 */ /* 0x000fe200078e02ff */
[----:B------:R-:W-:Y:S01]  /*c890*/  SHF.R.U32.HI R26, RZ, 0xd, R23 ;  /* 0x0000000dff1a7819 */ /* 0x000fe20000011617 */
[----:B------:R-:W-:Y:S01]  /*c8a0*/  LDS.U8 R29, [R16+0x20] ;  /* 0x00002000101d7984 */ /* 0x000fe20000000000 */
[----:B------:R-:W-:Y:S02]  /*c8b0*/  LOP3.LUT R18, R18, R19, RZ, 0x3c, !PT ;  /* 0x0000001312127212 */ /* 0x000fe400078e3cff */
[----:B------:R-:W-:Y:S01]  /*c8c0*/  LOP3.LUT R22, R22, R21, RZ, 0x3c, !PT ;  /* 0x0000001516167212 */ /* 0x000fe200078e3cff */
[----:B------:R1:W2:Y:S01]  /*c8d0*/  LDS.U8 R30, [R16] ;  /* 0x00000000101e7984 */ /* 0x0002a20000000000 */
[----:B------:R-:W-:Y:S01]  /*c8e0*/  LOP3.LUT R26, R26, R23, RZ, 0x3c, !PT ;  /* 0x000000171a1a7212 */ /* 0x000fe200078e3cff */
[----:B------:R-:W-:Y:S01]  /*c8f0*/  IMAD R18, R18, -0x3d4d51cb, RZ ;  /* 0xc2b2ae3512127824 */ /* 0x000fe200078e02ff */
[----:B------:R-:W-:Y:S01]  /*c900*/  SHF.R.U32.HI R17, RZ, 0x10, R14 ;  /* 0x00000010ff117819 */ /* 0x000fe2000001160e */
[----:B------:R-:W-:-:S02]  /*c910*/  IMAD R22, R22, -0x3d4d51cb, RZ ;  /* 0xc2b2ae3516167824 */ /* 0x000fc400078e02ff */
[----:B------:R-:W-:Y:S01]  /*c920*/  IMAD R26, R26, -0x3d4d51cb, RZ ;  /* 0xc2b2ae351a1a7824 */ /* 0x000fe200078e02ff */
[----:B------:R-:W-:Y:S02]  /*c930*/  LOP3.LUT R17, R17, R14, RZ, 0x3c, !PT ;  /* 0x0000000e11117212 */ /* 0x000fe400078e3cff */
[----:B------:R-:W-:Y:S02]  /*c940*/  SHF.R.U32.HI R19, RZ, 0x10, R18 ;  /* 0x00000010ff137819 */ /* 0x000fe40000011612 */
[----:B------:R-:W-:Y:S02]  /*c950*/  SHF.R.U32.HI R21, RZ, 0x10, R22 ;  /* 0x00000010ff157819 */ /* 0x000fe40000011616 */
[----:B------:R-:W-:Y:S02]  /*c960*/  SHF.R.U32.HI R23, RZ, 0x10, R26 ;  /* 0x00000010ff177819 */ /* 0x000fe4000001161a */
[----:B------:R-:W-:Y:S02]  /*c970*/  LOP3.LUT R14, R17, 0x1, RZ, 0xc0, !PT ;  /* 0x00000001110e7812 */ /* 0x000fe400078ec0ff */
[----:B------:R-:W-:-:S02]  /*c980*/  LOP3.LUT R19, R19, R18, RZ, 0x3c, !PT ;  /* 0x0000001213137212 */ /* 0x000fc400078e3cff */
[----:B------:R-:W-:Y:S02]  /*c990*/  LOP3.LUT R21, R21, R22, RZ, 0x3c, !PT ;  /* 0x0000001615157212 */ /* 0x000fe400078e3cff */
[----:B------:R-:W-:Y:S02]  /*c9a0*/  LOP3.LUT R23, R23, R26, RZ, 0x3c, !PT ;  /* 0x0000001a17177212 */ /* 0x000fe400078e3cff */
[----:B------:R-:W-:Y:S02]  /*c9b0*/  ISETP.NE.U32.AND P0, PT, R14, 0x1, PT ;  /* 0x000000010e00780c */ /* 0x000fe40003f05070 */
[----:B------:R-:W-:Y:S02]  /*c9c0*/  LOP3.LUT R14, R19, 0x1, RZ, 0xc0, !PT ;  /* 0x00000001130e7812 */ /* 0x000fe400078ec0ff */
[----:B-1----:R-:W-:Y:S02]  /*c9d0*/  LOP3.LUT R16, R21, 0x1, RZ, 0xc0, !PT ;  /* 0x0000000115107812 */ /* 0x002fe400078ec0ff */
[----:B------:R-:W-:-:S02]  /*c9e0*/  LOP3.LUT R18, R23, 0x1, RZ, 0xc0, !PT ;  /* 0x0000000117127812 */ /* 0x000fc400078ec0ff */
        /* <DEDUP_REMOVED lines=13> */
[----:B0-----:R-:W-:Y:S01]  /*cac0*/  PRMT R27, R28, 0x3340, R27 ;  /* 0x000033401c1b7816 */ /* 0x001fe2000000001b */
[----:B------:R-:W-:Y:S01]  /*cad0*/  @P2 IMAD.MOV R21, RZ, RZ, -R21 ;  /* 0x000000ffff152224 */ /* 0x000fe200078e0a15 */
[----:B--2---:R-:W-:Y:S01]  /*cae0*/  PRMT R30, R30, 0x3340, R29 ;  /* 0x000033401e1e7816 */ /* 0x004fe2000000001d */
[----:B------:R-:W-:Y:S01]  /*caf0*/  @P3 IMAD.MOV R16, RZ, RZ, -R16 ;  /* 0x000000ffff103224 */ /* 0x000fe200078e0a10 */
[----:B------:R-:W-:-:S02]  /*cb00*/  PRMT R17, R17, 0x3340, R14 ;  /* 0x0000334011117816 */ /* 0x000fc4000000000e */
[----:B------:R-:W-:Y:S02]  /*cb10*/  PRMT R27, R30, 0x5410, R27 ;  /* 0x000054101e1b7816 */ /* 0x000fe4000000001b */
[----:B------:R-:W-:-:S04]  /*cb20*/  PRMT R16, R21, 0x3340, R16 ;  /* 0x0000334015107816 */ /* 0x000fc80000000010 */
[----:B------:R-:W-:-:S05]  /*cb30*/  PRMT R16, R17, 0x5410, R16 ;  /* 0x0000541011107816 */ /* 0x000fca0000000010 */
[----:B------:R-:W-:-:S05]  /*cb40*/  IDP.4A.S8.S8 R16, R16, R27, RZ ;  /* 0x0000001b10107226 */ /* 0x000fca00000006ff */
[----:B------:R-:W-:-:S04]  /*cb50*/  IADD3 R13, P0, PT, R16, R13, RZ ;  /* 0x0000000d100d7210 */ /* 0x000fc80007f1e0ff */
[----:B------:R-:W-:Y:S01]  /*cb60*/  LEA.HI.X.SX32 R12, R16, R12, 0x1, P0 ;  /* 0x0000000c100c7211 */ /* 0x000fe200000f0eff */
[----:B------:R-:W-:Y:S08]  /*cb70*/  BRA.U UP0, `(.L_x_58) ;  /* 0xfffffff900d87547 */ /* 0x000ff0000b83ffff */
[----:B------:R-:W0:Y:S01]  /*cb80*/  SHFL.DOWN PT, R10, R13, 0x10, 0x1f ;  /* 0x0a001f000d0a7f89 */ /* 0x000e2200000e0000 */
[----:B------:R-:W-:Y:S01]  /*cb90*/  R2UR UR10, R24 ;  /* 0x00000000180a72ca */ /* 0x000fe200000e0000 */
[----:B------:R-:W-:Y:S01]  /*cba0*/  UMOV UR6, URZ ;  /* 0x000000ff00067c82 */ /* 0x000fe20008000000 */
[----:B------:R-:W-:Y:S01]  /*cbb0*/  R2UR UR11, R25 ;  /* 0x00000000190b72ca */ /* 0x000fe200000e0000 */
[----:B------:R-:W1:-:S12]  /*cbc0*/  SHFL.DOWN PT, R11, R12, 0x10, 0x1f ;  /* 0x0a001f000c0b7f89 */ /* 0x000e5800000e0000 */
[----:B------:R-:W-:Y:S01]  /*cbd0*/  UIMAD.WIDE.U32 UR10, UR5, 0x7fe00, UR10 ;  /* 0x0007fe00050a78a5 */ /* 0x000fe2000f8e000a */
        /* <DEDUP_REMOVED lines=21> */
[----:B-1----:R-:W-:-:S05]  /*cd30*/  IADD3.X R12, PT, PT, R11, R16, RZ, P0, P1 ;  /* 0x000000100b0c7210 */ /* 0x002fca00007e24ff */
[-C--:B------:R-:W-:Y:S02]  /*cd40*/  IMAD R12, R12, R15.reuse, RZ ;  /* 0x0000000f0c0c7224 */ /* 0x080fe400078e02ff */
[----:B------:R-:W-:-:S04]  /*cd50*/  IMAD.WIDE.U32 R14, R10, R15, RZ ;  /* 0x0000000f0a0e7225 */ /* 0x000fc800078e00ff */
[----:B------:R-:W-:Y:S01]  /*cd60*/  IMAD R9, R10, R9, R12 ;  /* 0x000000090a097224 */ /* 0x000fe200078e020c */
[----:B------:R-:W-:-:S03]  /*cd70*/  CS2R R12, SRZ ;  /* 0x00000000000c7805 */ /* 0x000fc6000001ff00 */
[----:B------:R-:W-:-:S07]  /*cd80*/  IMAD.IADD R9, R15, 0x1, R9 ;  /* 0x000000010f097824 */ /* 0x000fce00078e0209 */
.L_x_59:
[----:B------:R-:W-:Y:S01]  /*cd90*/  IMAD.U32 R10, RZ, RZ, UR6 ;  /* 0x00000006ff0a7e24 */ /* 0x000fe2000f8e00ff */
[----:B------:R-:W0:Y:S03]  /*cda0*/  LDS.128 R16, [R2+UR6] ;  /* 0x0000000602107984 */ /* 0x000e260008000c00 */
[----:B------:R-:W-:-:S05]  /*cdb0*/  IMAD R10, R10, 0x400, R3 ;  /* 0x000004000a0a7824 */ /* 0x000fca00078e0203 */
[----:B------:R-:W-:-:S05]  /*cdc0*/  IADD3 R10, P0, PT, R10, UR10, RZ ;  /* 0x0000000a0a0a7c10 */ /* 0x000fca000ff1e0ff */
[----:B------:R-:W-:-:S05]  /*cdd0*/  IMAD.X R11, RZ, RZ, UR11, P0 ;  /* 0x0000000bff0b7e24 */ /* 0x000fca00080e06ff */
        /* <DEDUP_REMOVED lines=21> */
[----:B----4-:R-:W-:-:S03]  /*cf30*/  PRMT R25, R26, 0x3340, R25 ;  /* 0x000033401a197816 */ /* 0x010fc60000000019 */
[----:B0-----:R-:W-:Y:S01]  /*cf40*/  IDP.4A.S8.S8 R16, R21, R16, RZ ;  /* 0x0000001015107226 */ /* 0x001fe200000006ff */
[----:B-----5:R-:W-:-:S04]  /*cf50*/  PRMT R28, R28, 0x3340, R27 ;  /* 0x000033401c1c7816 */ /* 0x020fc8000000001b */
[----:B------:R-:W-:Y:S02]  /*cf60*/  PRMT R25, R28, 0x5410, R25 ;  /* 0x000054101c197816 */ /* 0x000fe40000000019 */
[----:B------:R-:W-:-:S03]  /*cf70*/  PRMT R29, R30, 0x3340, R29 ;  /* 0x000033401e1d7816 */ /* 0x000fc6000000001d */
[----:B------:R-:W-:Y:S01]  /*cf80*/  IDP.4A.S8.S8 R17, R25, R17, R16 ;  /* 0x0000001119117226 */ /* 0x000fe20000000610 */
[----:B------:R-:W-:-:S04]  /*cf90*/  PRMT R34, R34, 0x3340, R33 ;  /* 0x0000334022227816 */ /* 0x000fc80000000021 */
[----:B------:R-:W-:Y:S02]  /*cfa0*/  PRMT R29, R34, 0x5410, R29 ;  /* 0x00005410221d7816 */ /* 0x000fe4000000001d */
[----:B------:R-:W-:-:S03]  /*cfb0*/  PRMT R35, R36, 0x3340, R35 ;  /* 0x0000334024237816 */ /* 0x000fc60000000023 */
[----:B------:R-:W-:Y:S01]  /*cfc0*/  IDP.4A.S8.S8 R18, R29, R18, R17 ;  /* 0x000000121d127226 */ /* 0x000fe20000000611 */
[----:B------:R-:W-:-:S04]  /*cfd0*/  PRMT R40, R40, 0x3340, R39 ;  /* 0x0000334028287816 */ /* 0x000fc80000000027 */
[----:B------:R-:W-:-:S05]  /*cfe0*/  PRMT R35, R40, 0x5410, R35 ;  /* 0x0000541028237816 */ /* 0x000fca0000000023 */
[----:B------:R-:W-:-:S05]  /*cff0*/  IDP.4A.S8.S8 R18, R35, R19, R18 ;  /* 0x0000001323127226 */ /* 0x000fca0000000612 */
[----:B------:R-:W-:-:S04]  /*d000*/  IADD3 R12, P0, PT, R18, R12, RZ ;  /* 0x0000000c120c7210 */ /* 0x000fc80007f1e0ff */
[----:B------:R-:W-:Y:S01]  /*d010*/  LEA.HI.X.SX32 R13, R18, R13, 0x1, P0 ;  /* 0x0000000d120d7211 */ /* 0x000fe200000f0eff */
[----:B------:R-:W-:Y:S08]  /*d020*/  BRA.U UP0, `(.L_x_59) ;  /* 0xfffffffd00587547 */ /* 0x000ff0000b83ffff */
[----:B------:R-:W-:Y:S01]  /*d030*/  VIADD R10, R20, 0x5 ;  /* 0x00000005140a7836 */ /* 0x000fe20000000000 */
[----:B------:R-:W-:-:S04]  /*d040*/  UMOV UR6, URZ ;  /* 0x000000ff00067c82 */ /* 0x000fc80008000000 */
        /* <DEDUP_REMOVED lines=12> */
[----:B------:R-:W-:-:S04]  /*d110*/  @P0 IMAD.MOV R11, RZ, RZ, -R11 ;  /* 0x000000ffff0b0224 */ /* 0x000fc800078e0a0b */
[-C--:B------:R-:W-:Y:S01]  /*d120*/  IMAD R16, R9, R11.reuse, RZ ;  /* 0x0000000b09107224 */ /* 0x080fe200078e02ff */
[----:B------:R-:W-:Y:S01]  /*d130*/  SHF.R.S32.HI R17, RZ, 0x1f, R11 ;  /* 0x0000001fff117819 */ /* 0x000fe2000001140b */
[----:B------:R-:W-:-:S04]  /*d140*/  IMAD.WIDE.U32 R10, R14, R11, RZ ;  /* 0x0000000b0e0a7225 */ /* 0x000fc800078e00ff */
[----:B------:R-:W-:-:S04]  /*d150*/  IMAD R17, R17, R14, R16 ;  /* 0x0000000e11117224 */ /* 0x000fc800078e0210 */
[----:B------:R-:W-:-:S05]  /*d160*/  IMAD.IADD R16, R11, 0x1, R17 ;  /* 0x000000010b107824 */ /* 0x000fca00078e0211 */
[----:B------:R-:W-:-:S04]  /*d170*/  SHF.R.S64 R11, R10, 0x8, R16 ;  /* 0x000000080a0b7819 */ /* 0x000fc80000001010 */
[----:B------:R-:W-:-:S04]  /*d180*/  IADD3 R10, P0, PT, R11, R12, RZ ;  /* 0x0000000c0b0a7210 */ /* 0x000fc80007f1e0ff */
[----:B------:R-:W-:Y:S02]  /*d190*/  LEA.HI.X.SX32 R11, R16, R13, 0x18, P0 ;  /* 0x0000000d100b7211 */ /* 0x000fe400000fc6ff */
[----:B------:R-:W-:Y:S02]  /*d1a0*/  CS2R R12, SRZ ;  /* 0x00000000000c7805 */ /* 0x000fe4000001ff00 */
[--C-:B------:R-:W-:Y:S02]  /*d1b0*/  SHF.R.S64 R10, R10, 0x8, R11.reuse ;  /* 0x000000080a0a7819 */ /* 0x100fe4000000100b */
[----:B------:R-:W-:Y:S02]  /*d1c0*/  SHF.R.S32.HI R11, RZ, 0x8, R11 ;  /* 0x00000008ff0b7819 */ /* 0x000fe4000001140b */
[----:B------:R-:W-:-:S04]  /*d1d0*/  ISETP.GT.U32.AND P0, PT, R10, -0x7f, PT ;  /* 0xffffff810a00780c */ /* 0x000fc80003f04070 */
[----:B------:R-:W-:-:S04]  /*d1e0*/  ISETP.GT.AND.EX P0, PT, R11, -0x1, PT, P0 ;  /* 0xffffffff0b00780c */ /* 0x000fc80003f04300 */
[----:B------:R-:W-:Y:S02]  /*d1f0*/  SEL R10, R10, 0xffffff81, P0 ;  /* 0xffffff810a0a7807 */ /* 0x000fe40000000000 */
[----:B------:R-:W-:Y:S02]  /*d200*/  SEL R11, R11, 0xffffffff, P0 ;  /* 0xffffffff0b0b7807 */ /* 0x000fe40000000000 */
[----:B------:R-:W-:-:S04]  /*d210*/  ISETP.LT.U32.AND P0, PT, R10, 0x7f, PT ;  /* 0x0000007f0a00780c */ /* 0x000fc80003f01070 */
[----:B------:R-:W-:-:S04]  /*d220*/  ISETP.LT.AND.EX P0, PT, R11, RZ, PT, P0 ;  /* 0x000000ff0b00720c */ /* 0x000fc80003f01300 */
[----:B------:R-:W-:-:S05]  /*d230*/  SEL R10, R10, 0x7f, P0 ;  /* 0x0000007f0a0a7807 */ /* 0x000fca0000000000 */
[----:B------:R0:W-:Y:S04]  /*d240*/  STL.S16 [R1+0x20], R10 ;  /* 0x0000200a01007387 */ /* 0x0001e80000100600 */
.L_x_60:
[----:B0-----:R-:W-:Y:S01]  /*d250*/  IMAD.U32 R10, RZ, RZ, UR6 ;  /* 0x00000006ff0a7e24 */ /* 0x001fe2000f8e00ff */
        /* <DEDUP_REMOVED lines=73> */
[----:B------:R-:W-:-:S09]  /*d6f0*/  SEL R51, R10, 0x7f, P0 ;  /* 0x0000007f0a337807 */ /* 0x000fd20000000000 */
.L_x_61:
        /* <DEDUP_REMOVED lines=75> */
.L_x_62:
        /* <DEDUP_REMOVED lines=75> */
.L_x_63:
        /* <DEDUP_REMOVED lines=75> */
.L_x_64:
        /* <DEDUP_REMOVED lines=75> */
.L_x_65:
        /* <DEDUP_REMOVED lines=75> */
.L_x_66:
        /* <DEDUP_REMOVED lines=75> */
.L_x_67:
        /* <DEDUP_REMOVED lines=75> */
.L_x_68:
        /* <DEDUP_REMOVED lines=75> */
.L_x_69:
        /* <DEDUP_REMOVED lines=75> */
.L_x_70:
        /* <DEDUP_REMOVED lines=75> */
.L_x_71:
        /* <DEDUP_REMOVED lines=75> */
.L_x_72:
        /* <DEDUP_REMOVED lines=75> */
.L_x_73:
        /* <DEDUP_REMOVED lines=75> */
.L_x_74:
        /* <DEDUP_REMOVED lines=75> */
.L_x_75:
        /* <DEDUP_REMOVED lines=75> */
.L_x_76:
[----:B------:R-:W-:-:S04]  /*11d50*/  IMAD.U32 R10, RZ, RZ, UR6 ;  /* 0x00000006ff0a7e24 */ /* 0x000fc8000f8e00ff */
        /* <DEDUP_REMOVED lines=20> */
[----:B------:R-:W0:Y:S01]  /*11ea0*/  LDS.128 R16, [R2+UR6] ;  /* 0x0000000602107984 */ /* 0x000e220008000c00 */
[----:B------:R-:W-:-:S04]  /*11eb0*/  UIADD3 UR6, UPT, UPT, UR6, 0x10, URZ ;  /* 0x0000001006067890 */ /* 0x000fc8000fffe0ff */
[----:B------:R-:W-:Y:S01]  /*11ec0*/  UISETP.NE.AND UP0, UPT, UR6, 0x100, UPT ;  /* 0x000001000600788c */ /* 0x000fe2000bf05270 */
[----:B---3--:R-:W-:-:S04]  /*11ed0*/  PRMT R55, R55, 0x3340, R54 ;  /* 0x0000334037377816 */ /* 0x008fc80000000036 */
[----:B------:R-:W-:Y:S02]  /*11ee0*/  PRMT R55, R55, 0x5410, R52 ;  /* 0x0000541037377816 */ /* 0x000fe40000000034 */
[----:B----4-:R-:W-:Y:S02]  /*11ef0*/  PRMT R33, R36, 0x3340, R33 ;  /* 0x0000334024217816 */ /* 0x010fe40000000021 */
[----:B-----5:R-:W-:-:S04]  /*11f00*/  PRMT R30, R53, 0x3340, R30 ;  /* 0x00003340351e7816 */ /* 0x020fc8000000001e */
[----:B------:R-:W-:Y:S02]  /*11f10*/  PRMT R30, R30, 0x5410, R33 ;  /* 0x000054101e1e7816 */ /* 0x000fe40000000021 */
[----:B------:R-:W-:Y:S02]  /*11f20*/  PRMT R34, R49, 0x3340, R34 ;  /* 0x0000334031227816 */ /* 0x000fe40000000022 */
[----:B------:R-:W-:Y:S01]  /*11f30*/  PRMT R35, R35, 0x3340, R28 ;  /* 0x0000334023237816 */ /* 0x000fe2000000001c */
[----:B0-----:R-:W-:-:S03]  /*11f40*/  IDP.4A.S8.S8 R16, R55, R16, RZ ;  /* 0x0000001037107226 */ /* 0x001fc600000006ff */
[----:B------:R-:W-:Y:S01]  /*11f50*/  PRMT R34, R35, 0x5410, R34 ;  /* 0x0000541023227816 */ /* 0x000fe20000000022 */
[----:B------:R-:W-:Y:S01]  /*11f60*/  IDP.4A.S8.S8 R17, R30, R17, R16 ;  /* 0x000000111e117226 */ /* 0x000fe20000000610 */
        /* <DEDUP_REMOVED lines=9> */
[----:B------:R-:W-:Y:S01]  /*12000*/  UMOV UR6, URZ ;  /* 0x000000ff00067c82 */ /* 0x000fe20008000000 */
[----:B------:R-:W-:-:S03]  /*12010*/  IMAD.MOV.U32 R21, RZ, RZ, RZ ;  /* 0x000000ffff157224 */ /* 0x000fc600078e00ff */
        /* <DEDUP_REMOVED lines=20> */
[----:B------:R-:W-:-:S04]  /*12160*/  LEA.HI.X.SX32 R11, R11, R12, 0x18, P0 ;  /* 0x0000000c0b0b7211 */ /* 0x000fc800000fc6ff */
[--C-:B------:R-:W-:Y:S02]  /*12170*/  SHF.R.S64 R10, R10, 0x8, R11.reuse ;  /* 0x000000080a0a7819 */ /* 0x100fe4000000100b */
[----:B------:R-:W-:Y:S02]  /*12180*/  SHF.R.S32.HI R11, RZ, 0x8, R11 ;  /* 0x00000008ff0b7819 */ /* 0x000fe4000001140b */
[----:B------:R-:W-:-:S04]  /*12190*/  ISETP.GT.U32.AND P0, PT, R10, -0x7f, PT ;  /* 0xffffff810a00780c */ /* 0x000fc80003f04070 */
[----:B------:R-:W-:-:S04]  /*121a0*/  ISETP.GT.AND.EX P0, PT, R11, -0x1, PT, P0 ;  /* 0xffffffff0b00780c */ /* 0x000fc80003f04300 */
[----:B------:R-:W-:Y:S02]  /*121b0*/  SEL R10, R10, 0xffffff81, P0 ;  /* 0xffffff810a0a7807 */ /* 0x000fe40000000000 */
[----:B------:R-:W-:Y:S02]  /*121c0*/  SEL R11, R11, 0xffffffff, P0 ;  /* 0xffffffff0b0b7807 */ /* 0x000fe40000000000 */
[----:B------:R-:W-:-:S04]  /*121d0*/  ISETP.LT.U32.AND P0, PT, R10, 0x7f, PT ;  /* 0x0000007f0a00780c */ /* 0x000fc80003f01070 */
[----:B------:R-:W-:Y:S01]  /*121e0*/  ISETP.LT.AND.EX P0, PT, R11, RZ, PT, P0 ;  /* 0x000000ff0b00720c */ /* 0x000fe20003f01300 */
[----:B------:R-:W-:-:S03]  /*121f0*/  IMAD.MOV.U32 R11, RZ, RZ, RZ ;  /* 0x000000ffff0b7224 */ /* 0x000fc600078e00ff */
[----:B------:R-:W-:-:S09]  /*12200*/  SEL R10, R10, 0x7f, P0 ;  /* 0x0000007f0a0a7807 */ /* 0x000fd20000000000 */
.L_x_77:
        /* <DEDUP_REMOVED lines=66> */
[--C-:B------:R-:W-:Y:S01]  /*12630*/  SHF.R.S64 R11, R21, 0x8, R12.reuse ;  /* 0x00000008150b7819 */ /* 0x100fe2000000100c */
[----:B------:R-:W-:Y:S01]  /*12640*/  IMAD.MOV.U32 R21, RZ, RZ, RZ ;  /* 0x000000ffff157224 */ /* 0x000fe200078e00ff */
        /* <DEDUP_REMOVED lines=8> */
.L_x_78:
        /* <DEDUP_REMOVED lines=21> */
[----:B---3--:R-:W-:Y:S02]  /*12820*/  PRMT R54, R19, 0x3340, R18 ;  /* 0x0000334013367816 */ /* 0x008fe40000000012 */
[----:B------:R-:W0:Y:S01]  /*12830*/  LDS.128 R16, [R2+UR6] ;  /* 0x0000000602107984 */ /* 0x000e220008000c00 */
[----:B------:R-:W-:Y:S01]  /*12840*/  UIADD3 UR6, UPT, UPT, UR6, 0x10, URZ ;  /* 0x0000001006067890 */ /* 0x000fe2000fffe0ff */
[----:B------:R-:W-:-:S03]  /*12850*/  PRMT R57, R54, 0x5410, R57 ;  /* 0x0000541036397816 */ /* 0x000fc60000000039 */
[----:B------:R-:W-:Y:S01]  /*12860*/  UISETP.NE.AND UP0, UPT, UR6, 0x100, UPT ;  /* 0x000001000600788c */ /* 0x000fe2000bf05270 */
[----:B----4-:R-:W-:Y:S02]  /*12870*/  PRMT R33, R33, 0x3340, R42 ;  /* 0x0000334021217816 */ /* 0x010fe4000000002a */
[----:B-----5:R-:W-:-:S04]  /*12880*/  PRMT R36, R29, 0x3340, R36 ;  /* 0x000033401d247816 */ /* 0x020fc80000000024 */
[----:B------:R-:W-:Y:S02]  /*12890*/  PRMT R33, R36, 0x5410, R33 ;  /* 0x0000541024217816 */ /* 0x000fe40000000021 */
[----:B------:R-:W-:Y:S02]  /*128a0*/  PRMT R35, R35, 0x3340, R52 ;  /* 0x0000334023237816 */ /* 0x000fe40000000034 */
[----:B------:R-:W-:-:S04]  /*128b0*/  PRMT R34, R53, 0x3340, R34 ;  /* 0x0000334035227816 */ /* 0x000fc80000000022 */
[----:B------:R-:W-:Y:S02]  /*128c0*/  PRMT R34, R34, 0x5410, R35 ;  /* 0x0000541022227816 */ /* 0x000fe40000000023 */
[----:B------:R-:W-:Y:S01]  /*128d0*/  PRMT R30, R49, 0x3340, R30 ;  /* 0x00003340311e7816 */ /* 0x000fe2000000001e */
[----:B0-----:R-:W-:-:S04]  /*128e0*/  IDP.4A.S8.S8 R16, R57, R16, RZ ;  /* 0x0000001039107226 */ /* 0x001fc800000006ff */
[----:B------:R-:W-:Y:S01]  /*128f0*/  IDP.4A.S8.S8 R17, R33, R17, R16 ;  /* 0x0000001121117226 */ /* 0x000fe20000000610 */
[----:B------:R-:W-:-:S03]  /*12900*/  PRMT R55, R55, 0x3340, R28 ;  /* 0x0000334037377816 */ /* 0x000fc6000000001c */
[----:B------:R-:W-:Y:S01]  /*12910*/  IDP.4A.S8.S8 R18, R34, R18, R17 ;  /* 0x0000001222127226 */ /* 0x000fe20000000611 */
        /* <DEDUP_REMOVED lines=27> */
[----:B------:R-:W-:Y:S01]  /*12ad0*/  LEA.HI.X.SX32 R13, R16, R21, 0x18, P0 ;  /* 0x00000015100d7211 */ /* 0x000fe200000fc6ff */
[----:B------:R-:W-:-:S03]  /*12ae0*/  IMAD.MOV.U32 R21, RZ, RZ, RZ ;  /* 0x000000ffff157224 */ /* 0x000fc600078e00ff */
        /* <DEDUP_REMOVED lines=10> */
.L_x_79:
        /* <DEDUP_REMOVED lines=76> */
.L_x_80:
        /* <DEDUP_REMOVED lines=23> */
[----:B------:R-:W0:Y:S01]  /*131c0*/  LDS.128 R16, [R2+UR6] ;  /* 0x0000000602107984 */ /* 0x000e220008000c00 */
[----:B------:R-:W-:Y:S01]  /*131d0*/  UIADD3 UR6, UPT, UPT, UR6, 0x10, URZ ;  /* 0x0000001006067890 */ /* 0x000fe2000fffe0ff */
[----:B----4-:R-:W-:-:S03]  /*131e0*/  PRMT R30, R33, 0x3340, R30 ;  /* 0x00003340211e7816 */ /* 0x010fc6000000001e */
[----:B------:R-:W-:Y:S01]  /*131f0*/  UISETP.NE.AND UP0, UPT, UR6, 0x100, UPT ;  /* 0x000001000600788c */ /* 0x000fe2000bf05270 */
[----:B-----5:R-:W-:-:S04]  /*13200*/  PRMT R35, R35, 0x3340, R34 ;  /* 0x0000334023237816 */ /* 0x020fc80000000022 */
[----:B------:R-:W-:Y:S02]  /*13210*/  PRMT R30, R35, 0x5410, R30 ;  /* 0x00005410231e7816 */ /* 0x000fe4000000001e */
[----:B------:R-:W-:Y:S02]  /*13220*/  PRMT R36, R49, 0x3340, R36 ;  /* 0x0000334031247816 */ /* 0x000fe40000000024 */
[----:B------:R-:W-:-:S04]  /*13230*/  PRMT R53, R53, 0x3340, R42 ;  /* 0x0000334035357816 */ /* 0x000fc8000000002a */
[----:B------:R-:W-:Y:S02]  /*13240*/  PRMT R36, R53, 0x5410, R36 ;  /* 0x0000541035247816 */ /* 0x000fe40000000024 */
[----:B------:R-:W-:Y:S01]  /*13250*/  PRMT R52, R55, 0x3340, R52 ;  /* 0x0000334037347816 */ /* 0x000fe20000000034 */
[----:B0-----:R-:W-:Y:S01]  /*13260*/  IDP.4A.S8.S8 R16, R59, R16, RZ ;  /* 0x000000103b107226 */ /* 0x001fe200000006ff */
[----:B------:R-:W-:-:S03]  /*13270*/  PRMT R57, R57, 0x3340, R54 ;  /* 0x0000334039397816 */ /* 0x000fc60000000036 */
[----:B------:R-:W-:Y:S01]  /*13280*/  IDP.4A.S8.S8 R17, R30, R17, R16 ;  /* 0x000000111e117226 */ /* 0x000fe20000000610 */
[----:B------:R-:W-:-:S03]  /*13290*/  PRMT R52, R57, 0x5410, R52 ;  /* 0x0000541039347816 */ /* 0x000fc60000000034 */
[----:B------:R-:W-:-:S04]  /*132a0*/  IDP.4A.S8.S8 R18, R36, R18, R17 ;  /* 0x0000001224127226 */ /* 0x000fc80000000611 */
        /* <DEDUP_REMOVED lines=26> */
[----:B------:R-:W-:Y:S01]  /*13450*/  IADD3 R16, P0, PT, R17, R26, RZ ;  /* 0x0000001a11107210 */ /* 0x000fe20007f1e0ff */
[----:B------:R-:W-:-:S03]  /*13460*/  IMAD.MOV.U32 R26, RZ, RZ, RZ ;  /* 0x000000ffff1a7224 */ /* 0x000fc600078e00ff */
        /* <DEDUP_REMOVED lines=10> */
.L_x_81:
        /* <DEDUP_REMOVED lines=43> */
[----:B------:R-:W0:Y:S01]  /*137c0*/  S2R R28, SR_TID.X ;  /* 0x00000000001c7919 */ /* 0x000e220000002100 */
[----:B------:R-:W-:Y:S01]  /*137d0*/  IMAD.MOV.U32 R33, RZ, RZ, RZ ;  /* 0x000000ffff217224 */ /* 0x000fe200078e00ff */
[----:B------:R-:W-:Y:S02]  /*137e0*/  UMOV UR6, URZ ;  /* 0x000000ff00067c82 */ /* 0x000fe40008000000 */
[----:B------:R-:W-:-:S04]  /*137f0*/  SHF.R.U32.HI R17, RZ, 0x10, R20 ;  /* 0x00000010ff117819 */ /* 0x000fc80000011614 */
[----:B------:R-:W-:-:S05]  /*13800*/  LOP3.LUT R17, R17, R20, RZ, 0x3c, !PT ;  /* 0x0000001411117212 */ /* 0x000fca00078e3cff */
[----:B------:R-:W-:-:S05]  /*13810*/  IMAD R17, R17, -0x7a143595, RZ ;  /* 0x85ebca6b11117824 */ /* 0x000fca00078e02ff */
[----:B------:R-:W-:-:S04]  /*13820*/  SHF.R.U32.HI R16, RZ, 0xd, R17 ;  /* 0x0000000dff107819 */ /* 0x000fc80000011611 */
[----:B------:R-:W-:-:S05]  /*13830*/  LOP3.LUT R16, R16, R17, RZ, 0x3c, !PT ;  /* 0x0000001110107212 */ /* 0x000fca00078e3cff */
[----:B------:R-:W-:-:S05]  /*13840*/  IMAD R16, R16, -0x3d4d51cb, RZ ;  /* 0xc2b2ae3510107824 */ /* 0x000fca00078e02ff */
[----:B------:R-:W-:Y:S02]  /*13850*/  SHF.R.U32.HI R17, RZ, 0x10, R16 ;  /* 0x00000010ff117819 */ /* 0x000fe40000011610 */
[----:B0-----:R-:W-:Y:S02]  /*13860*/  LOP3.LUT R20, R28, 0x1f, RZ, 0xc0, !PT ;  /* 0x0000001f1c147812 */ /* 0x001fe400078ec0ff */
        /* <DEDUP_REMOVED lines=24> */
.L_x_82:
        /* <DEDUP_REMOVED lines=19> */
[----:B------:R-:W2:Y:S04]  /*13b20*/  LDG.E.U8.CONSTANT R35, desc[UR8][R28.64+0x1133a0] ;  /* 0x1133a0081c237981 */ /* 0x000ea8000c1e9100 */
[----:B------:R0:W2:Y:S01]  /*13b30*/  LDG.E.U8.CONSTANT R28, desc[UR8][R28.64+0x113ba0] ;  /* 0x113ba0081c1c7981 */ /* 0x0000a2000c1e9100 */
[----:B---3--:R-:W-:Y:S02]  /*13b40*/  PRMT R17, R17, 0x3340, R16 ;  /* 0x0000334011117816 */ /* 0x008fe40000000010 */
[----:B----4-:R-:W-:Y:S02]  /*13b50*/  PRMT R54, R54, 0x3340, R19 ;  /* 0x0000334036367816 */ /* 0x010fe40000000013 */
[----:B0-----:R-:W-:Y:S02]  /*13b60*/  PRMT R29, R17, 0x5410, R18 ;  /* 0x00005410111d7816 */ /* 0x001fe40000000012 */
[----:B------:R-:W0:Y:S01]  /*13b70*/  LDS.128 R16, [R2+UR6] ;  /* 0x0000000602107984 */ /* 0x000e220008000c00 */
[----:B-----5:R-:W-:-:S04]  /*13b80*/  PRMT R55, R55, 0x3340, R56 ;  /* 0x0000334037377816 */ /* 0x020fc80000000038 */
[----:B------:R-:W-:Y:S01]  /*13b90*/  PRMT R54, R54, 0x5410, R55 ;  /* 0x0000541036367816 */ /* 0x000fe20000000037 */
[----:B------:R-:W-:-:S04]  /*13ba0*/  UIADD3 UR6, UPT, UPT, UR6, 0x10, URZ ;  /* 0x0000001006067890 */ /* 0x000fc8000fffe0ff */
[----:B------:R-:W-:Y:S01]  /*13bb0*/  UISETP.NE.AND UP0, UPT, UR6, 0x100, UPT ;  /* 0x000001000600788c */ /* 0x000fe2000bf05270 */
[----:B------:R-:W-:Y:S01]  /*13bc0*/  PRMT R49, R52, 0x3340, R49 ;  /* 0x0000334034317816 */ /* 0x000fe20000000031 */
[----:B0-----:R-:W-:-:S04]  /*13bd0*/  IDP.4A.S8.S8 R16, R29, R16, RZ ;  /* 0x000000101d107226 */ /* 0x001fc800000006ff */
[----:B------:R-:W-:Y:S01]  /*13be0*/  IDP.4A.S8.S8 R17, R54, R17, R16 ;  /* 0x0000001136117226 */ /* 0x000fe20000000610 */
[----:B--2---:R-:W-:Y:S02]  /*13bf0*/  PRMT R34, R35, 0x3340, R34 ;  /* 0x0000334023227816 */ /* 0x004fe40000000022 */
[----:B------:R-:W-:-:S04]  /*13c00*/  PRMT R35, R42, 0x3340, R36 ;  /* 0x000033402a237816 */ /* 0x000fc80000000024 */
[----:B------:R-:W-:Y:S02]  /*13c10*/  PRMT R34, R35, 0x5410, R34 ;  /* 0x0000541023227816 */ /* 0x000fe40000000022 */
[----:B------:R-:W-:-:S03]  /*13c20*/  PRMT R28, R28, 0x3340, R53 ;  /* 0x000033401c1c7816 */ /* 0x000fc60000000035 */
[----:B------:R-:W-:Y:S01]  /*13c30*/  IDP.4A.S8.S8 R18, R34, R18, R17 ;  /* 0x0000001222127226 */ /* 0x000fe20000000611 */
[----:B------:R-:W-:-:S05]  /*13c40*/  PRMT R28, R28, 0x5410, R49 ;  /* 0x000054101c1c7816 */ /* 0x000fca0000000031 */
[----:B------:R-:W-:-:S05]  /*13c50*/  IDP.4A.S8.S8 R18, R28, R19, R18 ;  /* 0x000000131c127226 */ /* 0x000fca0000000612 */
[----:B------:R-:W-:-:S04]  /*13c60*/  IADD3 R33, P0, PT, R18, R33, RZ ;  /* 0x0000002112217210 */ /* 0x000fc80007f1e0ff */
[----:B------:R-:W-:Y:S01]  /*13c70*/  LEA.HI.X.SX32 R30, R18, R30, 0x1, P0 ;  /* 0x0000001e121e7211 */ /* 0x000fe200000f0eff */
[----:B------:R-:W-:Y:S08]  /*13c80*/  BRA.U UP0, `(.L_x_82) ;  /* 0xfffffffd00587547 */ /* 0x000ff0000b83ffff */
[----:B------:R-:W-:Y:S01]  /*13c90*/  IMAD R16, R20, -0x61c88647, R4 ;  /* 0x9e3779b914107824 */ /* 0x000fe200078e0204 */
[----:B------:R-:W-:Y:S01]  /*13ca0*/  UMOV UR6, URZ ;  /* 0x000000ff00067c82 */ /* 0x000fe20008000000 */
[----:B------:R-:W-:Y:S02]  /*13cb0*/  IMAD.MOV.U32 R29, RZ, RZ, RZ ;  /* 0x000000ffff1d7224 */ /* 0x000fe400078e00ff */
[----:B------:R-:W-:-:S05]  /*13cc0*/  VIADD R16, R16, 0x89193ea5 ;  /* 0x89193ea510107836 */ /* 0x000fca0000000000 */
        /* <DEDUP_REMOVED lines=31> */
.L_x_83:
        /* <DEDUP_REMOVED lines=21> */
[----:B---3--:R-:W-:-:S04]  /*14010*/  PRMT R56, R56, 0x3340, R55 ;  /* 0x0000334038387816 */ /* 0x008fc80000000037 */
[----:B------:R-:W-:Y:S02]  /*14020*/  PRMT R57, R56, 0x5410, R57 ;  /* 0x0000541038397816 */ /* 0x000fe40000000039 */
[----:B----4-:R-:W-:Y:S02]  /*14030*/  PRMT R35, R18, 0x3340, R19 ;  /* 0x0000334012237816 */ /* 0x010fe40000000013 */
[----:B-----5:R-:W-:Y:S02]  /*14040*/  PRMT R56, R17, 0x3340, R16 ;  /* 0x0000334011387816 */ /* 0x020fe40000000010 */
[----:B------:R-:W0:Y:S02]  /*14050*/  LDS.128 R16, [R2+UR6] ;  /* 0x0000000602107984 */ /* 0x000e240008000c00 */
[----:B------:R-:W-:Y:S01]  /*14060*/  PRMT R56, R56, 0x5410, R35 ;  /* 0x0000541038387816 */ /* 0x000fe20000000023 */
[----:B------:R-:W-:Y:S01]  /*14070*/  UIADD3 UR6, UPT, UPT, UR6, 0x10, URZ ;  /* 0x0000001006067890 */ /* 0x000fe2000fffe0ff */
[----:B------:R-:W-:-:S03]  /*14080*/  PRMT R42, R49, 0x3340, R42 ;  /* 0x00003340312a7816 */ /* 0x000fc6000000002a */
[----:B------:R-:W-:Y:S01]  /*14090*/  UISETP.NE.AND UP0, UPT, UR6, 0x100, UPT ;  /* 0x000001000600788c */ /* 0x000fe2000bf05270 */
[----:B------:R-:W-:Y:S01]  /*140a0*/  PRMT R52, R53, 0x3340, R52 ;  /* 0x0000334035347816 */ /* 0x000fe20000000034 */
[----:B0-----:R-:W-:-:S04]  /*140b0*/  IDP.4A.S8.S8 R16, R57, R16, RZ ;  /* 0x0000001039107226 */ /* 0x001fc800000006ff */
[----:B------:R-:W-:Y:S01]  /*140c0*/  IDP.4A.S8.S8 R17, R56, R17, R16 ;  /* 0x0000001138117226 */ /* 0x000fe20000000610 */
[----:B--2---:R-:W-:-:S04]  /*140d0*/  PRMT R33, R36, 0x3340, R33 ;  /* 0x0000334024217816 */ /* 0x004fc80000000021 */
        /* <DEDUP_REMOVED lines=43> */
.L_x_84:
        /* <DEDUP_REMOVED lines=12> */
[----:B------:R-:W4:Y:S04]  /*14450*/  LDG.E.U8.CONSTANT R18, desc[UR8][R34.64+0x1135c0] ;  /* 0x1135c00822127981 */ /* 0x000f28000c1e9100 */
[----:B------:R-:W4:Y:S04]  /*14460*/  LDG.E.U8.CONSTANT R54, desc[UR8][R34.64+0x1131c0] ;  /* 0x1131c00822367981 */ /* 0x000f28000c1e9100 */
[----:B------:R-:W4:Y:S04]  /*14470*/  LDG.E.U8.CONSTANT R42, desc[UR8][R34.64+0x1129c0] ;  /* 0x1129c008222a7981 */ /* 0x000f28000c1e9100 */
[----:B------:R-:W4:Y:S04]  /*14480*/  LDG.E.U8.CONSTANT R52, desc[UR8][R34.64+0x1141c0] ;  /* 0x1141c00822347981 */ /* 0x000f28000c1e9100 */
[----:B------:R-:W4:Y:S01]  /*14490*/  LDG.E.U8.CONSTANT R53, desc[UR8][R34.64+0x113dc0] ;  /* 0x113dc00822357981 */ /* 0x000f22000c1e9100 */
[----:B--2---:R-:W-:-:S03]  /*144a0*/  PRMT R57, R36, 0x3340, R57 ;  /* 0x0000334024397816 */ /* 0x004fc60000000039 */
[----:B------:R-:W2:Y:S01]  /*144b0*/  LDG.E.U8.CONSTANT R36, desc[UR8][R34.64+0x112dc0] ;  /* 0x112dc00822247981 */ /* 0x000ea2000c1e9100 */
[----:B---3--:R-:W-:-:S03]  /*144c0*/  PRMT R56, R49, 0x3340, R56 ;  /* 0x0000334031387816 */ /* 0x008fc60000000038 */
[----:B------:R-:W3:Y:S04]  /*144d0*/  LDG.E.U8.CONSTANT R49, desc[UR8][R34.64+0x1145c0] ;  /* 0x1145c00822317981 */ /* 0x000ee8000c1e9100 */
[----:B------:R0:W3:Y:S01]  /*144e0*/  LDG.E.U8.CONSTANT R34, desc[UR8][R34.64+0x1139c0] ;  /* 0x1139c00822227981 */ /* 0x0000e2000c1e9100 */
[----:B-----5:R-:W-:Y:S02]  /*144f0*/  PRMT R55, R55, 0x3340, R19 ;  /* 0x0000334037377816 */ /* 0x020fe40000000013 */
[----:B0-----:R-:W-:Y:S02]  /*14500*/  PRMT R35, R57, 0x5410, R56 ;  /* 0x0000541039237816 */ /* 0x001fe40000000038 */
[----:B----4-:R-:W-:Y:S02]  /*14510*/  PRMT R56, R17, 0x3340, R16 ;  /* 0x0000334011387816 */ /* 0x010fe40000000010 */
[----:B------:R-:W-:-:S02]  /*14520*/  PRMT R54, R54, 0x3340, R18 ;  /* 0x0000334036367816 */ /* 0x000fc40000000012 */
[----:B------:R-:W0:Y:S01]  /*14530*/  LDS.128 R16, [R2+UR6] ;  /* 0x0000000602107984 */ /* 0x000e220008000c00 */
[----:B------:R-:W-:Y:S01]  /*14540*/  PRMT R56, R55, 0x5410, R56 ;  /* 0x0000541037387816 */ /* 0x000fe20000000038 */
[----:B------:R-:W-:-:S04]  /*14550*/  UIADD3 UR6, UPT, UPT, UR6, 0x10, URZ ;  /* 0x0000001006067890 */ /* 0x000fc8000fffe0ff */
[----:B------:R-:W-:Y:S01]  /*14560*/  UISETP.NE.AND UP0, UPT, UR6, 0x100, UPT ;  /* 0x000001000600788c */ /* 0x000fe2000bf05270 */
[----:B0-----:R-:W-:-:S04]  /*14570*/  IDP.4A.S8.S8 R16, R35, R16, RZ ;  /* 0x0000001023107226 */ /* 0x001fc800000006ff */
[----:B------:R-:W-:Y:S01]  /*14580*/  IDP.4A.S8.S8 R17, R56, R17, R16 ;  /* 0x0000001138117226 */ /* 0x000fe20000000610 */
[----:B--2---:R-:W-:-:S04]  /*14590*/  PRMT R57, R42, 0x3340, R36 ;  /* 0x000033402a397816 */ /* 0x004fc80000000024 */
[----:B------:R-:W-:Y:S02]  /*145a0*/  PRMT R54, R57, 0x5410, R54 ;  /* 0x0000541039367816 */ /* 0x000fe40000000036 */
[----:B---3--:R-:W-:-:S03]  /*145b0*/  PRMT R49, R52, 0x3340, R49 ;  /* 0x0000334034317816 */ /* 0x008fc60000000031 */
[----:B------:R-:W-:Y:S01]  /*145c0*/  IDP.4A.S8.S8 R18, R54, R18, R17 ;  /* 0x0000001236127226 */ /* 0x000fe20000000611 */
[----:B------:R-:W-:-:S04]  /*145d0*/  PRMT R34, R34, 0x3340, R53 ;  /* 0x0000334022227816 */ /* 0x000fc80000000035 */
        /* <DEDUP_REMOVED lines=40> */
.L_x_85:
        /* <DEDUP_REMOVED lines=20> */
[----:B------:R-:W2:Y:S04]  /*149a0*/  LDG.E.U8.CONSTANT R49, desc[UR8][R34.64+0x112ac0] ;  /* 0x112ac00822317981 */ /* 0x000ea8000c1e9100 */
[----:B------:R0:W3:Y:S01]  /*149b0*/  LDG.E.U8.CONSTANT R34, desc[UR8][R34.64+0x113ac0] ;  /* 0x113ac00822227981 */ /* 0x0000e2000c1e9100 */
[----:B----4-:R-:W-:Y:S02]  /*149c0*/  PRMT R55, R56, 0x3340, R55 ;  /* 0x0000334038377816 */ /* 0x010fe40000000037 */
[----:B-----5:R-:W-:Y:S02]  /*149d0*/  PRMT R56, R18, 0x3340, R19 ;  /* 0x0000334012387816 */ /* 0x020fe40000000013 */
[----:B0-----:R-:W-:Y:S02]  /*149e0*/  PRMT R35, R58, 0x5410, R57 ;  /* 0x000054103a237816 */ /* 0x001fe40000000039 */
[----:B------:R-:W-:-:S02]  /*149f0*/  PRMT R57, R17, 0x3340, R16 ;  /* 0x0000334011397816 */ /* 0x000fc40000000010 */
[----:B------:R-:W0:Y:S01]  /*14a00*/  LDS.128 R16, [R2+UR6] ;  /* 0x0000000602107984 */ /* 0x000e220008000c00 */
[----:B------:R-:W-:Y:S01]  /*14a10*/  PRMT R56, R56, 0x5410, R55 ;  /* 0x0000541038387816 */ /* 0x000fe20000000037 */
[----:B------:R-:W-:Y:S01]  /*14a20*/  UIADD3 UR6, UPT, UPT, UR6, 0x10, URZ ;  /* 0x0000001006067890 */ /* 0x000fe2000fffe0ff */
[----:B------:R-:W-:-:S03]  /*14a30*/  PRMT R52, R53, 0x3340, R52 ;  /* 0x0000334035347816 */ /* 0x000fc60000000034 */
[----:B------:R-:W-:Y:S01]  /*14a40*/  UISETP.NE.AND UP0, UPT, UR6, 0x100, UPT ;  /* 0x000001000600788c */ /* 0x000fe2000bf05270 */
[----:B0-----:R-:W-:-:S04]  /*14a50*/  IDP.4A.S8.S8 R16, R35, R16, RZ ;  /* 0x0000001023107226 */ /* 0x001fc800000006ff */
[----:B------:R-:W-:Y:S01]  /*14a60*/  IDP.4A.S8.S8 R16, R56, R17, R16 ;  /* 0x0000001138107226 */ /* 0x000fe20000000610 */
[----:B--2---:R-:W-:-:S04]  /*14a70*/  PRMT R42, R49, 0x3340, R42 ;  /* 0x00003340312a7816 */ /* 0x004fc8000000002a */
[----:B------:R-:W-:Y:S02]  /*14a80*/  PRMT R57, R42, 0x5410, R57 ;  /* 0x000054102a397816 */ /* 0x000fe40000000039 */
[----:B---3--:R-:W-:-:S03]  /*14a90*/  PRMT R35, R34, 0x3340, R54 ;  /* 0x0000334022237816 */ /* 0x008fc60000000036 */
[----:B------:R-:W-:Y:S01]  /*14aa0*/  IDP.4A.S8.S8 R16, R57, R18, R16 ;  /* 0x0000001239107226 */ /* 0x000fe20000000610 */
[----:B------:R-:W-:-:S05]  /*14ab0*/  PRMT R35, R35, 0x5410, R52 ;  /* 0x0000541023237816 */ /* 0x000fca0000000034 */
[----:B------:R-:W-:-:S05]  /*14ac0*/  IDP.4A.S8.S8 R16, R35, R19, R16 ;  /* 0x0000001323107226 */ /* 0x000fca0000000610 */
[----:B------:R-:W-:-:S04]  /*14ad0*/  IADD3 R36, P0, PT, R16, R36, RZ ;  /* 0x0000002410247210 */ /* 0x000fc80007f1e0ff */
[----:B------:R-:W-:Y:S01]  /*14ae0*/  LEA.HI.X.SX32 R33, R16, R33, 0x1, P0 ;  /* 0x0000002110217211 */ /* 0x000fe200000f0eff */
[----:B------:R-:W-:Y:S08]  /*14af0*/  BRA.U UP0, `(.L_x_85) ;  /* 0xfffffffd00587547 */ /* 0x000ff0000b83ffff */
[----:B------:R-:W-:Y:S01]  /*14b00*/  IMAD R16, R20, -0x61c88647, R4 ;  /* 0x9e3779b914107824 */ /* 0x000fe200078e0204 */
[----:B------:R-:W-:Y:S01]  /*14b10*/  CS2R R34, SRZ ;  /* 0x0000000000227805 */ /* 0x000fe2000001ff00 */
[----:B------:R-:W-:Y:S02]  /*14b20*/  UMOV UR6, URZ ;  /* 0x000000ff00067c82 */ /* 0x000fe40008000000 */
        /* <DEDUP_REMOVED lines=31> */
.L_x_86:
        /* <DEDUP_REMOVED lines=21> */
[----:B------:R-:W-:-:S03]  /*14e70*/  PRMT R36, R49, 0x5410, R36 ;  /* 0x0000541031247816 */ /* 0x000fc60000000024 */
[----:B------:R0:W3:Y:S01]  /*14e80*/  LDG.E.U8.CONSTANT R49, desc[UR8][R16.64+0x1143c0] ;  /* 0x1143c00810317981 */ /* 0x0000e2000c1e9100 */
[----:B----4-:R-:W-:Y:S02]  /*14e90*/  PRMT R55, R55, 0x3340, R56 ;  /* 0x0000334037377816 */ /* 0x010fe40000000038 */
[----:B-----5:R-:W-:Y:S02]  /*14ea0*/  PRMT R56, R19, 0x3340, R18 ;  /* 0x0000334013387816 */ /* 0x020fe40000000012 */
[----:B0-----:R-:W0:Y:S01]  /*14eb0*/  LDS.128 R16, [R2+UR6] ;  /* 0x0000000602107984 */ /* 0x001e220008000c00 */
[----:B------:R-:W-:Y:S02]  /*14ec0*/  PRMT R54, R59, 0x3340, R54 ;  /* 0x000033403b367816 */ /* 0x000fe40000000036 */
[----:B------:R-:W-:-:S04]  /*14ed0*/  PRMT R57, R58, 0x3340, R57 ;  /* 0x000033403a397816 */ /* 0x000fc80000000039 */
[----:B------:R-:W-:Y:S02]  /*14ee0*/  PRMT R54, R57, 0x5410, R54 ;  /* 0x0000541039367816 */ /* 0x000fe40000000036 */
[----:B------:R-:W-:Y:S01]  /*14ef0*/  PRMT R55, R56, 0x5410, R55 ;  /* 0x0000541038377816 */ /* 0x000fe20000000037 */
[----:B------:R-:W-:-:S04]  /*14f00*/  UIADD3 UR6, UPT, UPT, UR6, 0x10, URZ ;  /* 0x0000001006067890 */ /* 0x000fc8000fffe0ff */
[----:B------:R-:W-:Y:S01]  /*14f10*/  UISETP.NE.AND UP0, UPT, UR6, 0x100, UPT ;  /* 0x000001000600788c */ /* 0x000fe2000bf05270 */
[----:B0-----:R-:W-:-:S04]  /*14f20*/  IDP.4A.S8.S8 R36, R36, R16, RZ ;  /* 0x0000001024247226 */ /* 0x001fc800000006ff */
[----:B------:R-:W-:-:S04]  /*14f30*/  IDP.4A.S8.S8 R17, R54, R17, R36 ;  /* 0x0000001136117226 */ /* 0x000fc80000000624 */
[----:B------:R-:W-:Y:S01]  /*14f40*/  IDP.4A.S8.S8 R18, R55, R18, R17 ;  /* 0x0000001237127226 */ /* 0x000fe20000000611 */
[----:B--2---:R-:W-:Y:S02]  /*14f50*/  PRMT R53, R53, 0x3340, R52 ;  /* 0x0000334035357816 */ /* 0x004fe40000000034 */
[----:B---3--:R-:W-:-:S04]  /*14f60*/  PRMT R42, R49, 0x3340, R42 ;  /* 0x00003340312a7816 */ /* 0x008fc8000000002a */
[----:B------:R-:W-:-:S05]  /*14f70*/  PRMT R42, R53, 0x5410, R42 ;  /* 0x00005410352a7816 */ /* 0x000fca000000002a */
[----:B------:R-:W-:-:S05]  /*14f80*/  IDP.4A.S8.S8 R18, R42, R19, R18 ;  /* 0x000000132a127226 */ /* 0x000fca0000000612 */
[----:B------:R-:W-:-:S04]  /*14f90*/  IADD3 R35, P0, PT, R18, R35, RZ ;  /* 0x0000002312237210 */ /* 0x000fc80007f1e0ff */
[----:B------:R-:W-:Y:S01]  /*14fa0*/  LEA.HI.X.SX32 R34, R18, R34, 0x1, P0 ;  /* 0x0000002212227211 */ /* 0x000fe200000f0eff */
[----:B------:R-:W-:Y:S08]  /*14fb0*/  BRA.U UP0, `(.L_x_86) ;  /* 0xfffffffd00587547 */ /* 0x000ff0000b83ffff */
[----:B------:R-:W-:Y:S01]  /*14fc0*/  IMAD R16, R20, -0x61c88647, R4 ;  /* 0x9e3779b914107824 */ /* 0x000fe200078e0204 */
[----:B------:R-:W-:-:S03]  /*14fd0*/  UMOV UR6, URZ ;  /* 0x000000ff00067c82 */ /* 0x000fc60008000000 */
        /* <DEDUP_REMOVED lines=32> */
.L_x_87:
        /* <DEDUP_REMOVED lines=25> */
[----:B0-----:R-:W0:Y:S02]  /*15370*/  LDS.128 R16, [R2+UR6] ;  /* 0x0000000602107984 */ /* 0x001e240008000c00 */
[----:B------:R-:W-:Y:S02]  /*15380*/  PRMT R55, R60, 0x5410, R55 ;  /* 0x000054103c377816 */ /* 0x000fe40000000037 */
[----:B------:R-:W-:Y:S01]  /*15390*/  PRMT R56, R57, 0x3340, R56 ;  /* 0x0000334039387816 */ /* 0x000fe20000000038 */
[----:B------:R-:W-:Y:S01]  /*153a0*/  UIADD3 UR6, UPT, UPT, UR6, 0x10, URZ ;  /* 0x0000001006067890 */ /* 0x000fe2000fffe0ff */
[----:B------:R-:W-:-:S04]  /*153b0*/  PRMT R58, R59, 0x3340, R58 ;  /* 0x000033403b3a7816 */ /* 0x000fc8000000003a */
[----:B------:R-:W-:Y:S01]  /*153c0*/  PRMT R57, R58, 0x5410, R56 ;  /* 0x000054103a397816 */ /* 0x000fe20000000038 */
        /* <DEDUP_REMOVED lines=45> */
.L_x_88:
        /* <DEDUP_REMOVED lines=20> */
[----:B----4-:R-:W-:-:S03]  /*157e0*/  PRMT R58, R52, 0x3340, R58 ;  /* 0x00003340343a7816 */ /* 0x010fc6000000003a */
[----:B------:R-:W4:Y:S01]  /*157f0*/  LDG.E.U8.CONSTANT R52, desc[UR8][R16.64+0x1141e0] ;  /* 0x1141e00810347981 */ /* 0x000f22000c1e9100 */
[----:B-----5:R-:W-:-:S03]  /*15800*/  PRMT R59, R49, 0x3340, R59 ;  /* 0x00003340313b7816 */ /* 0x020fc6000000003b */
[----:B------:R0:W4:Y:S01]  /*15810*/  LDG.E.U8.CONSTANT R49, desc[UR8][R16.64+0x1145e0] ;  /* 0x1145e00810317981 */ /* 0x000122000c1e9100 */
[----:B------:R-:W-:Y:S02]  /*15820*/  PRMT R57, R57, 0x3340, R19 ;  /* 0x0000334039397816 */ /* 0x000fe40000000013 */
[----:B------:R-:W-:Y:S02]  /*15830*/  PRMT R55, R60, 0x5410, R55 ;  /* 0x000054103c377816 */ /* 0x000fe40000000037 */
[----:B------:R-:W-:Y:S02]  /*15840*/  PRMT R58, R59, 0x5410, R58 ;  /* 0x000054103b3a7816 */ /* 0x000fe4000000003a */
[----:B--2---:R-:W-:Y:S02]  /*15850*/  PRMT R56, R18, 0x3340, R56 ;  /* 0x0000334012387816 */ /* 0x004fe40000000038 */
[----:B0-----:R-:W0:Y:S02]  /*15860*/  LDS.128 R16, [R2+UR6] ;  /* 0x0000000602107984 */ /* 0x001e240008000c00 */
[----:B------:R-:W-:Y:S01]  /*15870*/  PRMT R57, R57, 0x5410, R56 ;  /* 0x0000541039397816 */ /* 0x000fe20000000038 */
[----:B------:R-:W-:Y:S01]  /*15880*/  UIADD3 UR6, UPT, UPT, UR6, 0x10, URZ ;  /* 0x0000001006067890 */ /* 0x000fe2000fffe0ff */
[----:B---3--:R-:W-:-:S03]  /*15890*/  PRMT R54, R54, 0x3340, R53 ;  /* 0x0000334036367816 */ /* 0x008fc60000000035 */
[----:B------:R-:W-:Y:S01]  /*158a0*/  UISETP.NE.AND UP0, UPT, UR6, 0x100, UPT ;  /* 0x000001000600788c */ /* 0x000fe2000bf05270 */
[----:B----4-:R-:W-:-:S04]  /*158b0*/  PRMT R49, R52, 0x3340, R49 ;  /* 0x0000334034317816 */ /* 0x010fc80000000031 */
[----:B------:R-:W-:Y:S01]  /*158c0*/  PRMT R49, R54, 0x5410, R49 ;  /* 0x0000541036317816 */ /* 0x000fe20000000031 */
[----:B0-----:R-:W-:-:S04]  /*158d0*/  IDP.4A.S8.S8 R16, R55, R16, RZ ;  /* 0x0000001037107226 */ /* 0x001fc800000006ff */
[----:B------:R-:W-:-:S04]  /*158e0*/  IDP.4A.S8.S8 R58, R58, R17, R16 ;  /* 0x000000113a3a7226 */ /* 0x000fc80000000610 */
[----:B------:R-:W-:-:S04]  /*158f0*/  IDP.4A.S8.S8 R18, R57, R18, R58 ;  /* 0x0000001239127226 */ /* 0x000fc8000000063a */
        /* <DEDUP_REMOVED lines=38> */
.L_x_89:
        /* <DEDUP_REMOVED lines=43> */
[----:B------:R-:W-:Y:S01]  /*15e10*/  UMOV UR6, URZ ;  /* 0x000000ff00067c82 */ /* 0x000fe20008000000 */
[----:B------:R-:W-:Y:S02]  /*15e20*/  IMAD.MOV.U32 R54, RZ, RZ, RZ ;  /* 0x000000ffff367224 */ /* 0x000fe400078e00ff */
[----:B------:R-:W-:Y:S02]  /*15e30*/  VIADD R16, R16, 0xdf7df3e5 ;  /* 0xdf7df3e510107836 */ /* 0x000fe40000000000 */
        /* <DEDUP_REMOVED lines=31> */
.L_x_90:
        /* <DEDUP_REMOVED lines=13> */
[----:B------:R-:W5:Y:S01]  /*16100*/  LDG.E.U8.CONSTANT R58, desc[UR8][R34.64+0x1133e0] ;  /* 0x1133e008223a7981 */ /* 0x000f62000c1e9100 */
[----:B--2---:R-:W-:-:S03]  /*16110*/  PRMT R60, R57, 0x3340, R60 ;  /* 0x00003340393c7816 */ /* 0x004fc6000000003c */
[----:B------:R-:W2:Y:S01]  /*16120*/  LDG.E.U8.CONSTANT R57, desc[UR8][R34.64+0x112be0] ;  /* 0x112be00822397981 */ /* 0x000ea2000c1e9100 */
[----:B---3--:R-:W-:-:S03]  /*16130*/  PRMT R18, R55, 0x3340, R18 ;  /* 0x0000334037127816 */ /* 0x008fc60000000012 */
[----:B------:R-:W2:Y:S01]  /*16140*/  LDG.E.U8.CONSTANT R55, desc[UR8][R34.64+0x112fe0] ;  /* 0x112fe00822377981 */ /* 0x000ea2000c1e9100 */
[----:B----4-:R-:W-:Y:S02]  /*16150*/  PRMT R16, R17, 0x3340, R16 ;  /* 0x0000334011107816 */ /* 0x010fe40000000010 */
[----:B------:R-:W-:Y:S02]  /*16160*/  PRMT R60, R18, 0x5410, R60 ;  /* 0x00005410123c7816 */ /* 0x000fe4000000003c */
[----:B-----5:R-:W-:-:S04]  /*16170*/  PRMT R56, R19, 0x3340, R56 ;  /* 0x0000334013387816 */ /* 0x020fc80000000038 */
[----:B------:R-:W-:Y:S02]  /*16180*/  PRMT R56, R16, 0x5410, R56 ;  /* 0x0000541010387816 */ /* 0x000fe40000000038 */
[----:B------:R-:W0:Y:S01]  /*16190*/  LDS.128 R16, [R2+UR6] ;  /* 0x0000000602107984 */ /* 0x000e220008000c00 */
[----:B------:R-:W-:-:S03]  /*161a0*/  PRMT R58, R58, 0x3340, R59 ;  /* 0x000033403a3a7816 */ /* 0x000fc6000000003b */
[----:B------:R-:W3:Y:S01]  /*161b0*/  LDG.E.U8.CONSTANT R59, desc[UR8][R34.64+0x1143e0] ;  /* 0x1143e008223b7981 */ /* 0x000ee2000c1e9100 */
[----:B0-----:R-:W-:Y:S01]  /*161c0*/  IDP.4A.S8.S8 R16, R60, R16, RZ ;  /* 0x000000103c107226 */ /* 0x001fe200000006ff */
[----:B--2---:R-:W-:Y:S02]  /*161d0*/  PRMT R60, R57, 0x3340, R55 ;  /* 0x00003340393c7816 */ /* 0x004fe40000000037 */
[----:B------:R-:W3:Y:S04]  /*161e0*/  LDG.E.U8.CONSTANT R57, desc[UR8][R34.64+0x1147e0] ;  /* 0x1147e00822397981 */ /* 0x000ee8000c1e9100 */
[----:B------:R-:W2:Y:S04]  /*161f0*/  LDG.E.U8.CONSTANT R55, desc[UR8][R34.64+0x113fe0] ;  /* 0x113fe00822377981 */ /* 0x000ea8000c1e9100 */
[----:B------:R-:W2:Y:S01]  /*16200*/  LDG.E.U8.CONSTANT R34, desc[UR8][R34.64+0x113be0] ;  /* 0x113be00822227981 */ /* 0x000ea2000c1e9100 */
[----:B------:R-:W-:Y:S01]  /*16210*/  PRMT R58, R60, 0x5410, R58 ;  /* 0x000054103c3a7816 */ /* 0x000fe2000000003a */
[----:B------:R-:W-:Y:S01]  /*16220*/  IDP.4A.S8.S8 R17, R56, R17, R16 ;  /* 0x0000001138117226 */ /* 0x000fe20000000610 */
[----:B------:R-:W-:-:S03]  /*16230*/  UIADD3 UR6, UPT, UPT, UR6, 0x10, URZ ;  /* 0x0000001006067890 */ /* 0x000fc6000fffe0ff */
[----:B------:R-:W-:Y:S01]  /*16240*/  IDP.4A.S8.S8 R18, R58, R18, R17 ;  /* 0x000000123a127226 */ /* 0x000fe20000000611 */
[----:B------:R-:W-:Y:S01]  /*16250*/  UISETP.NE.AND UP0, UPT, UR6, 0x100, UPT ;  /* 0x000001000600788c */ /* 0x000fe2000bf05270 */
[----:B---3--:R-:W-:Y:S02]  /*16260*/  PRMT R57, R59, 0x3340, R57 ;  /* 0x000033403b397816 */ /* 0x008fe40000000039 */
[----:B--2---:R-:W-:-:S04]  /*16270*/  PRMT R60, R34, 0x3340, R55 ;  /* 0x00003340223c7816 */ /* 0x004fc80000000037 */
[----:B------:R-:W-:-:S05]  /*16280*/  PRMT R57, R60, 0x5410, R57 ;  /* 0x000054103c397816 */ /* 0x000fca0000000039 */
[----:B------:R-:W-:-:S05]  /*16290*/  IDP.4A.S8.S8 R19, R57, R19, R18 ;  /* 0x0000001339137226 */ /* 0x000fca0000000612 */
[----:B------:R-:W-:-:S04]  /*162a0*/  IADD3 R54, P0, PT, R19, R54, RZ ;  /* 0x0000003613367210 */ /* 0x000fc80007f1e0ff */
[----:B------:R-:W-:Y:S01]  /*162b0*/  LEA.HI.X.SX32 R52, R19, R52, 0x1, P0 ;  /* 0x0000003413347211 */ /* 0x000fe200000f0eff */
[----:B------:R-:W-:Y:S08]  /*162c0*/  BRA.U UP0, `(.L_x_90) ;  /* 0xfffffffd00587547 */ /* 0x000ff0000b83ffff */
[----:B------:R-:W2:Y:S01]  /*162d0*/  LDL.LU.S16 R61, [R1+0x20] ;  /* 0x00002000013d7983 */ /* 0x000ea20000300600 */
[----:B------:R-:W-:Y:S01]  /*162e0*/  IMAD R34, R20, -0x61c88647, R4 ;  /* 0x9e3779b914227824 */ /* 0x000fe200078e0204 */
[----:B------:R-:W-:Y:S01]  /*162f0*/  BSSY.RECONVERGENT B0, `(.L_x_91) ;  /* 0x000008f000007945 */ /* 0x000fe20003800200 */
[----:B------:R-:W-:Y:S02]  /*16300*/  VIADD R4, R4, 0x106 ;  /* 0x0000010604047836 */ /* 0x000fe40000000000 */
        /* <DEDUP_REMOVED lines=17> */
[----:B------:R-:W-:Y:S02]  /*16420*/  IMAD R15, R15, R14, R9 ;  /* 0x0000000e0f0f7224 */ /* 0x000fe400078e0209 */
[----:B------:R-:W-:Y:S02]  /*16430*/  IMAD.IADD R9, R20, 0x1, R2 ;  /* 0x0000000114097824 */ /* 0x000fe400078e0202 */
[----:B------:R-:W-:-:S03]  /*16440*/  IMAD.IADD R15, R17, 0x1, R15 ;  /* 0x00000001110f7824 */ /* 0x000fc600078e020f */
[----:B------:R-:W-:Y:S02]  /*16450*/  STS.U8 [R9+0x100], R51 ;  /* 0x0001003309007388 */ /* 0x000fe40000000000 */
[----:B------:R-:W-:Y:S02]  /*16460*/  SHF.R.S64 R17, R16, 0x8, R15 ;  /* 0x0000000810117819 */ /* 0x000fe4000000100f */
[----:B------:R-:W-:Y:S02]  /*16470*/  STS.U8 [R9+0x200], R50 ;  /* 0x0002003209007388 */ /* 0x000fe40000000000 */
[----:B------:R-:W-:Y:S02]  /*16480*/  IADD3 R14, P0, PT, R17, R54, RZ ;  /* 0x00000036110e7210 */ /* 0x000fe40007f1e0ff */
[----:B------:R-:W-:Y:S02]  /*16490*/  STS.U8 [R9+0x300], R48 ;  /* 0x0003003009007388 */ /* 0x000fe40000000000 */
[----:B------:R-:W-:-:S02]  /*164a0*/  LEA.HI.X.SX32 R15, R15, R52, 0x18, P0 ;  /* 0x000000340f0f7211 */ /* 0x000fc400000fc6ff */
[----:B------:R-:W-:Y:S02]  /*164b0*/  STS.U8 [R9+0x20], R47 ;  /* 0x0000202f09007388 */ /* 0x000fe40000000000 */
[--C-:B------:R-:W-:Y:S02]  /*164c0*/  SHF.R.S64 R14, R14, 0x8, R15.reuse ;  /* 0x000000080e0e7819 */ /* 0x100fe4000000100f */
[----:B------:R-:W-:Y:S01]  /*164d0*/  SHF.R.S32.HI R15, RZ, 0x8, R15 ;  /* 0x00000008ff0f7819 */ /* 0x000fe2000001140f */
[----:B------:R-:W-:Y:S01]  /*164e0*/  STS.U8 [R9+0x120], R46 ;  /* 0x0001202e09007388 */ /* 0x000fe20000000000 */
[----:B------:R-:W-:-:S03]  /*164f0*/  ISETP.GT.U32.AND P0, PT, R14, -0x7f, PT ;  /* 0xffffff810e00780c */ /* 0x000fc60003f04070 */
[----:B------:R-:W-:Y:S01]  /*16500*/  STS.U8 [R9+0x220], R45 ;  /* 0x0002202d09007388 */ /* 0x000fe20000000000 */
[----:B------:R-:W-:-:S03]  /*16510*/  ISETP.GT.AND.EX P0, PT, R15, -0x1, PT, P0 ;  /* 0xffffffff0f00780c */ /* 0x000fc60003f04300 */
[----:B------:R-:W-:Y:S01]  /*16520*/  STS.U8 [R9+0x320], R44 ;  /* 0x0003202c09007388 */ /* 0x000fe20000000000 */
[----:B------:R-:W-:Y:S02]  /*16530*/  SEL R14, R14, 0xffffff81, P0 ;  /* 0xffffff810e0e7807 */ /* 0x000fe40000000000 */
[----:B------:R-:W-:Y:S01]  /*16540*/  SEL R15, R15, 0xffffffff, P0 ;  /* 0xffffffff0f0f7807 */ /* 0x000fe20000000000 */
[----:B------:R-:W-:Y:S01]  /*16550*/  STS.U8 [R9+0x40], R43 ;  /* 0x0000402b09007388 */ /* 0x000fe20000000000 */
[----:B------:R-:W-:-:S03]  /*16560*/  ISETP.LT.U32.AND P0, PT, R14, 0x7f, PT ;  /* 0x0000007f0e00780c */ /* 0x000fc60003f01070 */
[----:B------:R-:W-:Y:S01]  /*16570*/  STS.U8 [R9+0x140], R41 ;  /* 0x0001402909007388 */ /* 0x000fe20000000000 */
[----:B------:R-:W-:-:S03]  /*16580*/  ISETP.LT.AND.EX P0, PT, R15, RZ, PT, P0 ;  /* 0x000000ff0f00720c */ /* 0x000fc60003f01300 */
[----:B------:R-:W-:Y:S01]  /*16590*/  STS.U8 [R9+0x240], R40 ;  /* 0x0002402809007388 */ /* 0x000fe20000000000 */
[----:B------:R-:W-:-:S03]  /*165a0*/  SEL R14, R14, 0x7f, P0 ;  /* 0x0000007f0e0e7807 */ /* 0x000fc60000000000 */
[----:B------:R-:W-:Y:S04]  /*165b0*/  STS.U8 [R9+0x340], R39 ;  /* 0x0003402709007388 */ /* 0x000fe80000000000 */
[----:B------:R-:W-:Y:S04]  /*165c0*/  STS.U8 [R9+0x60], R27 ;  /* 0x0000601b09007388 */ /* 0x000fe80000000000 */
[----:B------:R-:W-:Y:S04]  /*165d0*/  STS.U8 [R9+0x160], R25 ;  /* 0x0001601909007388 */ /* 0x000fe80000000000 */
[----:B------:R-:W-:Y:S04]  /*165e0*/  STS.U8 [R9+0x260], R24 ;  /* 0x0002601809007388 */ /* 0x000fe80000000000 */
[----:B------:R-:W-:Y:S04]  /*165f0*/  STS.U8 [R9+0x360], R23 ;  /* 0x0003601709007388 */ /* 0x000fe80000000000 */
[----:B------:R-:W-:Y:S04]  /*16600*/  STS.U8 [R9+0x80], R22 ;  /* 0x0000801609007388 */ /* 0x000fe80000000000 */
[----:B------:R0:W-:Y:S04]  /*16610*/  STS.U8 [R9+0x180], R10 ;  /* 0x0001800a09007388 */ /* 0x0001e80000000000 */
[----:B------:R1:W-:Y:S04]  /*16620*/  STS.U8 [R9+0x280], R11 ;  /* 0x0002800b09007388 */ /* 0x0003e80000000000 */
[----:B------:R3:W-:Y:S01]  /*16630*/  STS.U8 [R9+0x380], R12 ;  /* 0x0003800c09007388 */ /* 0x0007e20000000000 */
[----:B0-----:R-:W-:-:S03]  /*16640*/  IMAD.MOV.U32 R10, RZ, RZ, RZ ;  /* 0x000000ffff0a7224 */ /* 0x001fc600078e00ff */
[----:B------:R0:W-:Y:S01]  /*16650*/  STS.U8 [R9+0xa0], R13 ;  /* 0x0000a00d09007388 */ /* 0x0001e20000000000 */
[----:B-1----:R-:W-:-:S03]  /*16660*/  IMAD.MOV.U32 R11, RZ, RZ, R3 ;  /* 0x000000ffff0b7224 */ /* 0x002fc600078e0003 */
[----:B------:R0:W-:Y:S01]  /*16670*/  STS.U8 [R9+0x1a0], R21 ;  /* 0x0001a01509007388 */ /* 0x0001e20000000000 */
[----:B---3--:R-:W-:-:S03]  /*16680*/  IMAD.MOV.U32 R12, RZ, RZ, RZ ;  /* 0x000000ffff0c7224 */ /* 0x008fc600078e00ff */
[----:B------:R0:W-:Y:S04]  /*16690*/  STS.U8 [R9+0x2a0], R26 ;  /* 0x0002a01a09007388 */ /* 0x0001e80000000000 */
        /* <DEDUP_REMOVED lines=9> */
[----:B--2---:R0:W-:Y:S01]  /*16730*/  STS.U8 [R9], R61 ;  /* 0x0000003d09007388 */ /* 0x0041e20000000000 */
[----:B------:R-:W-:Y:S01]  /*16740*/  NOP ;  /* 0x0000000000007918 */ /* 0x000fe20000000000 */
.L_x_92:
[----:B0-----:R-:W-:-:S04]  /*16750*/  IMAD R13, R11, -0x61c88647, R4 ;  /* 0x9e3779b90b0d7824 */ /* 0x001fc800078e0204 */
[C---:B------:R-:W-:Y:S01]  /*16760*/  VIADD R15, R13.reuse, 0x3779b900 ;  /* 0x3779b9000d0f7836 */ /* 0x040fe20000000000 */
[----:B------:R-:W-:Y:S01]  /*16770*/  SHF.R.U32.HI R14, RZ, 0x10, R13 ;  /* 0x00000010ff0e7819 */ /* 0x000fe2000001160d */
[----:B------:R-:W-:-:S03]  /*16780*/  VIADD R17, R13, 0x6ef37200 ;  /* 0x6ef372000d117836 */ /* 0x000fc60000000000 */
[----:B------:R-:W-:Y:S01]  /*16790*/  LOP3.LUT R14, R14, R13, RZ, 0x3c, !PT ;  /* 0x0000000d0e0e7212 */ /* 0x000fe200078e3cff */
[----:B------:R-:W-:Y:S01]  /*167a0*/  VIADD R13, R13, 0xa66d2b00 ;  /* 0xa66d2b000d0d7836 */ /* 0x000fe20000000000 */
[----:B------:R-:W-:Y:S02]  /*167b0*/  SHF.R.U32.HI R16, RZ, 0x10, R15 ;  /* 0x00000010ff107819 */ /* 0x000fe4000001160f */
[----:B------:R-:W-:Y:S01]  /*167c0*/  SHF.R.U32.HI R18, RZ, 0x10, R17 ;  /* 0x00000010ff127819 */ /* 0x000fe20000011611 */
[----:B------:R-:W-:Y:S01]  /*167d0*/  IMAD R14, R14, -0x7a143595, RZ ;  /* 0x85ebca6b0e0e7824 */ /* 0x000fe200078e02ff */
[----:B------:R-:W-:Y:S02]  /*167e0*/  SHF.R.U32.HI R22, RZ, 0x10, R13 ;  /* 0x00000010ff167819 */ /* 0x000fe4000001160d */
[----:B------:R-:W-:Y:S01]  /*167f0*/  LOP3.LUT R16, R16, R15, RZ, 0x3c, !PT ;  /* 0x0000000f10107212 */ /* 0x000fe200078e3cff */
[----:B------:R-:W-:Y:S01]  /*16800*/  IMAD.IADD R15, R2, 0x1, R11 ;  /* 0x00000001020f7824 */ /* 0x000fe200078e020b */
[----:B------:R-:W-:-:S02]  /*16810*/  LOP3.LUT R18, R18, R17, RZ, 0x3c, !PT ;  /* 0x0000001112127212 */ /* 0x000fc400078e3cff */
[----:B------:R-:W-:Y:S01]  /*16820*/  LOP3.LUT R22, R22, R13, RZ, 0x3c, !PT ;  /* 0x0000000d16167212 */ /* 0x000fe200078e3cff */
[----:B------:R-:W-:Y:S01]  /*16830*/  IMAD R16, R16, -0x7a143595, RZ ;  /* 0x85ebca6b10107824 */ /* 0x000fe200078e02ff */
[----:B------:R-:W-:Y:S01]  /*16840*/  SHF.R.U32.HI R13, RZ, 0xd, R14 ;  /* 0x0000000dff0d7819 */ /* 0x000fe2000001160e */
[----:B------:R-:W-:Y:S01]  /*16850*/  IMAD R18, R18, -0x7a143595, RZ ;  /* 0x85ebca6b12127824 */ /* 0x000fe200078e02ff */
[----:B------:R-:W-:Y:S01]  /*16860*/  LDS.U8 R23, [R15+0x300] ;  /* 0x000300000f177984 */ /* 0x000fe20000000000 */
[----:B------:R-:W-:Y:S01]  /*16870*/  IMAD R22, R22, -0x7a143595, RZ ;  /* 0x85ebca6b16167824 */ /* 0x000fe200078e02ff */
[----:B------:R-:W-:Y:S02]  /*16880*/  LOP3.LUT R13, R13, R14, RZ, 0x3c, !PT ;  /* 0x0000000e0d0d7212 */ /* 0x000fe400078e3cff */
[----:B------:R-:W-:Y:S01]  /*16890*/  SHF.R.U32.HI R17, RZ, 0xd, R16 ;  /* 0x0000000dff117819 */ /* 0x000fe20000011610 */
[----:B------:R-:W0:Y:S01]  /*168a0*/  LDS.U8 R24, [R15+0x200] ;  /* 0x000200000f187984 */ /* 0x000e220000000000 */
[----:B------:R-:W-:Y:S01]  /*168b0*/  SHF.R.U32.HI R19, RZ, 0xd, R18 ;  /* 0x0000000dff137819 */ /* 0x000fe20000011612 */
[----:B------:R-:W-:Y:S01]  /*168c0*/  IMAD R13, R13, -0x3d4d51cb, RZ ;  /* 0xc2b2ae350d0d7824 */ /* 0x000fe200078e02ff */
[----:B------:R-:W-:Y:S01]  /*168d0*/  SHF.R.U32.HI R21, RZ, 0xd, R22 ;  /* 0x0000000dff157819 */ /* 0x000fe20000011616 */
[----:B------:R-:W-:Y:S01]  /*168e0*/  LDS.U8 R25, [R15+0x100] ;  /* 0x000100000f197984 */ /* 0x000fe20000000000 */
[----:B------:R-:W-:-:S02]  /*168f0*/  LOP3.LUT R17, R17, R16, RZ, 0x3c, !PT ;  /* 0x0000001011117212 */ /* 0x000fc400078e3cff */
[----:B------:R-:W-:Y:S01]  /*16900*/  LOP3.LUT R19, R19, R18, RZ, 0x3c, !PT ;  /* 0x0000001213137212 */ /* 0x000fe200078e3cff */
[----:B------:R1:W2:Y:S01]  /*16910*/  LDS.U8 R26, [R15] ;  /* 0x000000000f1a7984 */ /* 0x0002a20000000000 */
[----:B------:R-:W-:Y:S01]  /*16920*/  LOP3.LUT R21, R21, R22, RZ, 0x3c, !PT ;  /* 0x0000001615157212 */ /* 0x000fe200078e3cff */
[----:B------:R-:W-:Y:S01]  /*16930*/  IMAD R17, R17, -0x3d4d51cb, RZ ;  /* 0xc2b2ae3511117824 */ /* 0x000fe200078e02ff */
[----:B------:R-:W-:Y:S01]  /*16940*/  SHF.R.U32.HI R14, RZ, 0x10, R13 ;  /* 0x00000010ff0e7819 */ /* 0x000fe2000001160d */
[----:B------:R-:W-:Y:S02]  /*16950*/  IMAD R19, R19, -0x3d4d51cb, RZ ;  /* 0xc2b2ae3513137824 */ /* 0x000fe400078e02ff */
[----:B------:R-:W-:Y:S01]  /*16960*/  IMAD R21, R21, -0x3d4d51cb, RZ ;  /* 0xc2b2ae3515157824 */ /* 0x000fe200078e02ff */
[----:B------:R-:W-:Y:S02]  /*16970*/  LOP3.LUT R14, R14, R13, RZ, 0x3c, !PT ;  /* 0x0000000d0e0e7212 */ /* 0x000fe400078e3cff */
[----:B------:R-:W-:-:S02]  /*16980*/  SHF.R.U32.HI R16, RZ, 0x10, R17 ;  /* 0x00000010ff107819 */ /* 0x000fc40000011611 */
[----:B------:R-:W-:Y:S02]  /*16990*/  SHF.R.U32.HI R18, RZ, 0x10, R19 ;  /* 0x00000010ff127819 */ /* 0x000fe40000011613 */
[----:B------:R-:W-:Y:S02]  /*169a0*/  SHF.R.U32.HI R22, RZ, 0x10, R21 ;  /* 0x00000010ff167819 */ /* 0x000fe40000011615 */
[----:B------:R-:W-:Y:S02]  /*169b0*/  LOP3.LUT R13, R14, 0x1, RZ, 0xc0, !PT ;  /* 0x000000010e0d7812 */ /* 0x000fe400078ec0ff */
[----:B------:R-:W-:Y:S02]  /*169c0*/  LOP3.LUT R16, R16, R17, RZ, 0x3c, !PT ;  /* 0x0000001110107212 */ /* 0x000fe400078e3cff */
[----:B------:R-:W-:Y:S02]  /*169d0*/  LOP3.LUT R18, R18, R19, RZ, 0x3c, !PT ;  /* 0x0000001312127212 */ /* 0x000fe400078e3cff */
[----:B------:R-:W-:-:S02]  /*169e0*/  LOP3.LUT R22, R22, R21, RZ, 0x3c, !PT ;  /* 0x0000001516167212 */ /* 0x000fc400078e3cff */
[----:B------:R-:W-:Y:S02]  /*169f0*/  ISETP.NE.U32.AND P0, PT, R13, 0x1, PT ;  /* 0x000000010d00780c */ /* 0x000fe40003f05070 */
[----:B------:R-:W-:Y:S02]  /*16a00*/  LOP3.LUT R13, R16, 0x1, RZ, 0xc0, !PT ;  /* 0x00000001100d7812 */ /* 0x000fe400078ec0ff */
[----:B-1----:R-:W-:Y:S02]  /*16a10*/  LOP3.LUT R15, R18, 0x1, RZ, 0xc0, !PT ;  /* 0x00000001120f7812 */ /* 0x002fe400078ec0ff */
[----:B------:R-:W-:Y:S02]  /*16a20*/  LOP3.LUT R17, R22, 0x1, RZ, 0xc0, !PT ;  /* 0x0000000116117812 */ /* 0x000fe400078ec0ff */
[----:B------:R-:W-:Y:S02]  /*16a30*/  ISETP.NE.U32.AND P1, PT, R13, 0x1, PT ;  /* 0x000000010d00780c */ /* 0x000fe40003f25070 */
[----:B------:R-:W-:-:S02]  /*16a40*/  ISETP.NE.U32.AND P2, PT, R15, 0x1, PT ;  /* 0x000000010f00780c */ /* 0x000fc40003f45070 */
[----:B------:R-:W-:Y:S02]  /*16a50*/  ISETP.NE.U32.AND P3, PT, R17, 0x1, PT ;  /* 0x000000011100780c */ /* 0x000fe40003f65070 */
[----:B------:R-:W-:Y:S02]  /*16a60*/  SHF.R.U32.HI R14, RZ, 0x1, R14 ;  /* 0x00000001ff0e7819 */ /* 0x000fe4000001160e */
[----:B------:R-:W-:Y:S02]  /*16a70*/  SHF.R.U32.HI R16, RZ, 0x1, R16 ;  /* 0x00000001ff107819 */ /* 0x000fe40000011610 */
[----:B------:R-:W-:Y:S02]  /*16a80*/  SHF.R.U32.HI R18, RZ, 0x1, R18 ;  /* 0x00000001ff127819 */ /* 0x000fe40000011612 */
[----:B------:R-:W-:Y:S02]  /*16a90*/  SHF.R.U32.HI R22, RZ, 0x1, R22 ;  /* 0x00000001ff167819 */ /* 0x000fe40000011616 */
[----:B------:R-:W-:-:S02]  /*16aa0*/  LOP3.LUT R14, R14, 0x1f, RZ, 0xc0, !PT ;  /* 0x0000001f0e0e7812 */ /* 0x000fc400078ec0ff */
        /* <DEDUP_REMOVED lines=10> */
[C---:B------:R-:W-:Y:S01]  /*16b50*/  ISETP.GE.U32.AND P0, PT, R11.reuse, 0xe0, PT ;  /* 0x000000e00b00780c */ /* 0x040fe20003f06070 */
[----:B------:R-:W-:Y:S01]  /*16b60*/  VIADD R11, R11, 0x20 ;  /* 0x000000200b0b7836 */ /* 0x000fe20000000000 */
[----:B------:R-:W-:Y:S02]  /*16b70*/  PRMT R15, R18, 0x3340, R15 ;  /* 0x00003340120f7816 */ /* 0x000fe4000000000f */
[----:B------:R-:W-:Y:S02]  /*16b80*/  PRMT R23, R26, 0x5410, R23 ;  /* 0x000054101a177816 */ /* 0x000fe40000000017 */
[----:B------:R-:W-:-:S05]  /*16b90*/  PRMT R14, R14, 0x5410, R15 ;  /* 0x000054100e0e7816 */ /* 0x000fca000000000f */
[----:B------:R-:W-:-:S05]  /*16ba0*/  IDP.4A.S8.S8 R23, R14, R23, RZ ;  /* 0x000000170e177226 */ /* 0x000fca00000006ff */
[----:B------:R-:W-:-:S04]  /*16bb0*/  IADD3 R12, P1, PT, R23, R12, RZ ;  /* 0x0000000c170c7210 */ /* 0x000fc80007f3e0ff */
[----:B------:R-:W-:Y:S01]  /*16bc0*/  LEA.HI.X.SX32 R10, R23, R10, 0x1, P1 ;  /* 0x0000000a170a7211 */ /* 0x000fe200008f0eff */
[----:B------:R-:W-:Y:S08]  /*16bd0*/  @!P0 BRA `(.L_x_92) ;  /* 0xfffffff800dc8947 */ /* 0x000ff0000383ffff */
[----:B------:R-:W-:Y:S05]  /*16be0*/  BSYNC.RECONVERGENT B0 ;  /* 0x0000000000007941 */ /* 0x000fea0003800200 */
.L_x_91:
[----:B------:R-:W0:Y:S01]  /*16bf0*/  SHFL.DOWN PT, R11, R12, 0x10, 0x1f ;  /* 0x0a001f000c0b7f89 */ /* 0x000e2200000e0000 */
[----:B------:R-:W-:Y:S01]  /*16c00*/  IMAD.U32 R19, RZ, RZ, UR5 ;  /* 0x00000005ff137e24 */ /* 0x000fe2000f8e00ff */
[----:B------:R-:W1:Y:S02]  /*16c10*/  LDCU.64 UR10, c[0x0][0x398] ;  /* 0x00007300ff0a77ac */ /* 0x000e640008000a00 */
[----:B------:R-:W2:Y:S01]  /*16c20*/  SHFL.DOWN PT, R13, R10, 0x10, 0x1f ;  /* 0x0a001f000a0d7f89 */ /* 0x000ea200000e0000 */
[----:B------:R-:W-:Y:S01]  /*16c30*/  UMOV UR6, URZ ;  /* 0x000000ff00067c82 */ /* 0x000fe20008000000 */
[----:B------:R-:W3:Y:S01]  /*16c40*/  S2R R27, SR_TID.X ;  /* 0x00000000001b7919 */ /* 0x000ee20000002100 */
[----:B0-----:R-:W-:-:S04]  /*16c50*/  IADD3 R17, P0, PT, R11, R12, RZ ;  /* 0x0000000c0b117210 */ /* 0x001fc80007f1e0ff */
[----:B------:R-:W-:Y:S01]  /*16c60*/  IADD3 R15, P1, PT, RZ, R17, RZ ;  /* 0x00000011ff0f7210 */ /* 0x000fe20007f3e0ff */
[----:B------:R-:W0:Y:S03]  /*16c70*/  SHFL.DOWN PT, R4, R17, 0x8, 0x1f ;  /* 0x09001f0011047f89 */ /* 0x000e2600000e0000 */
[----:B--2---:R-:W-:-:S05]  /*16c80*/  IADD3.X R18, PT, PT, R13, RZ, R10, P1, P0 ;  /* 0x000000ff0d127210 */ /* 0x004fca0000fe040a */
[----:B------:R-:W2:Y:S01]  /*16c90*/  SHFL.DOWN PT, R11, R18, 0x8, 0x1f ;  /* 0x09001f00120b7f89 */ /* 0x000ea200000e0000 */
[----:B---3--:R-:W-:-:S04]  /*16ca0*/  LOP3.LUT P2, RZ, R27, 0x20, RZ, 0xc0, !PT ;  /* 0x000000201bff7812 */ /* 0x008fc8000784c0ff */
[----:B------:R-:W-:Y:S02]  /*16cb0*/  SEL R21, RZ, 0xffffffff, !P2 ;  /* 0xffffffffff157807 */ /* 0x000fe40005000000 */
[----:B0-----:R-:W-:-:S04]  /*16cc0*/  IADD3 R15, P0, PT, R4, R15, RZ ;  /* 0x0000000f040f7210 */ /* 0x001fc80007f1e0ff */
[----:B------:R-:W-:Y:S01]  /*16cd0*/  IADD3 R13, P1, PT, RZ, R15, RZ ;  /* 0x0000000fff0d7210 */ /* 0x000fe20007f3e0ff */
[----:B------:R0:W3:Y:S03]  /*16ce0*/  SHFL.DOWN PT, R4, R15, 0x4, 0x1f ;  /* 0x08801f000f047f89 */ /* 0x0000e600000e0000 */
[----:B--2---:R-:W-:-:S05]  /*16cf0*/  IADD3.X R16, PT, PT, R11, RZ, R18, P1, P0 ;  /* 0x000000ff0b107210 */ /* 0x004fca0000fe0412 */
[----:B------:R-:W2:Y:S01]  /*16d00*/  SHFL.DOWN PT, R11, R16, 0x4, 0x1f ;  /* 0x08801f00100b7f89 */ /* 0x000ea200000e0000 */
[----:B0-----:R-:W-:-:S05]  /*16d10*/  IMAD.MOV.U32 R15, RZ, RZ, -0x1 ;  /* 0xffffffffff0f7424 */ /* 0x001fca00078e00ff */
[----:B------:R-:W-:Y:S02]  /*16d20*/  SEL R15, R15, 0x1, P2 ;  /* 0x000000010f0f7807 */ /* 0x000fe40001000000 */
[----:B---3--:R-:W-:-:S04]  /*16d30*/  IADD3 R14, P0, PT, R4, R13, RZ ;  /* 0x0000000d040e7210 */ /* 0x008fc80007f1e0ff */
[----:B------:R-:W-:Y:S01]  /*16d40*/  IADD3 R13, P1, PT, RZ, R14, RZ ;  /* 0x0000000eff0d7210 */ /* 0x000fe20007f3e0ff */
[----:B------:R0:W3:Y:S03]  /*16d50*/  SHFL.DOWN PT, R4, R14, 0x2, 0x1f ;  /* 0x08401f000e047f89 */ /* 0x0000e600000e0000 */
[----:B--2---:R-:W-:-:S05]  /*16d60*/  IADD3.X R17, PT, PT, R11, RZ, R16, P1, P0 ;  /* 0x000000ff0b117210 */ /* 0x004fca0000fe0410 */
[----:B------:R-:W2:Y:S01]  /*16d70*/  SHFL.DOWN PT, R10, R17, 0x2, 0x1f ;  /* 0x08401f00110a7f89 */ /* 0x000ea200000e0000 */
[----:B0-----:R-:W-:Y:S01]  /*16d80*/  IMAD.MOV.U32 R14, RZ, RZ, RZ ;  /* 0x000000ffff0e7224 */ /* 0x001fe200078e00ff */
[----:B---3--:R-:W-:-:S04]  /*16d90*/  IADD3 R12, P0, PT, R4, R13, RZ ;  /* 0x0000000d040c7210 */ /* 0x008fc80007f1e0ff */
[----:B------:R-:W-:Y:S01]  /*16da0*/  IADD3 R11, P1, PT, RZ, R12, RZ ;  /* 0x0000000cff0b7210 */ /* 0x000fe20007f3e0ff */
[----:B------:R0:W3:Y:S03]  /*16db0*/  SHFL.DOWN PT, R4, R12, 0x1, 0x1f ;  /* 0x08201f000c047f89 */ /* 0x0000e600000e0000 */
[----:B--2---:R-:W-:-:S05]  /*16dc0*/  IADD3.X R13, PT, PT, R10, RZ, R17, P1, P0 ;  /* 0x000000ff0a0d7210 */ /* 0x004fca0000fe0411 */
[----:B------:R-:W2:Y:S01]  /*16dd0*/  SHFL.DOWN PT, R10, R13, 0x1, 0x1f ;  /* 0x08201f000d0a7f89 */ /* 0x000ea200000e0000 */
[----:B0-----:R-:W-:Y:S01]  /*16de0*/  IMAD R12, R19, 0x80000, R20 ;  /* 0x00080000130c7824 */ /* 0x001fe200078e0214 */
[----:B---3--:R-:W-:-:S04]  /*16df0*/  IADD3 R4, P0, P1, RZ, R11, R4 ;  /* 0x0000000bff047210 */ /* 0x008fc8000791e004 */
[----:B--2---:R-:W-:-:S05]  /*16e00*/  IADD3.X R10, PT, PT, R10, R13, RZ, P0, P1 ;  /* 0x0000000d0a0a7210 */ /* 0x004fca00007e24ff */
[----:B------:R-:W-:-:S04]  /*16e10*/  IMAD R10, R10, R15, RZ ;  /* 0x0000000f0a0a7224 */ /* 0x000fc800078e02ff */
[C---:B------:R-:W-:Y:S02]  /*16e20*/  IMAD R17, R4.reuse, R21, R10 ;  /* 0x0000001504117224 */ /* 0x040fe400078e020a */
[----:B------:R-:W-:-:S04]  /*16e30*/  IMAD.WIDE.U32 R10, R4, R15, RZ ;  /* 0x0000000f040a7225 */ /* 0x000fc800078e00ff */
[----:B------:R-:W-:Y:S02]  /*16e40*/  IMAD.MOV.U32 R4, RZ, RZ, RZ ;  /* 0x000000ffff047224 */ /* 0x000fe400078e00ff */
[----:B-1----:R-:W-:-:S07]  /*16e50*/  IMAD.IADD R13, R11, 0x1, R17 ;  /* 0x000000010b0d7824 */ /* 0x002fce00078e0211 */
.L_x_93:
[----:B------:R-:W-:-:S04]  /*16e60*/  IMAD.U32 R17, RZ, RZ, UR6 ;  /* 0x00000006ff117e24 */ /* 0x000fc8000f8e00ff */
[----:B------:R-:W-:Y:S02]  /*16e70*/  IMAD R22, R17, 0x100, R12 ;  /* 0x0000010011167824 */ /* 0x000fe400078e020c */
[----:B------:R-:W0:Y:S03]  /*16e80*/  LDS.128 R16, [R2+UR6] ;  /* 0x0000000602107984 */ /* 0x000e260008000c00 */
        /* <DEDUP_REMOVED lines=59> */
[----:B------:R-:W-:-:S04]  /*17240*/  SHF.R.U64 R17, R16, 0x8, R19 ;  /* 0x0000000810117819 */ /* 0x000fc80000001213 */
[----:B------:R-:W-:Y:S01]  /*17250*/  IADD3 R16, P0, PT, R17, R14, RZ ;  /* 0x0000000e11107210 */ /* 0x000fe20007f1e0ff */
[----:B------:R-:W-:-:S03]  /*17260*/  IMAD.MOV.U32 R14, RZ, RZ, RZ ;  /* 0x000000ffff0e7224 */ /* 0x000fc600078e00ff */
[----:B------:R-:W-:-:S04]  /*17270*/  LEA.HI.X R17, R19, R4, RZ, 0x18, P0 ;  /* 0x0000000413117211 */ /* 0x000fc800000fc4ff */
[----:B------:R-:W-:-:S05]  /*17280*/  SHF.R.U64 R16, R16, 0x8, R17 ;  /* 0x0000000810107819 */ /* 0x000fca0000001211 */
[----:B------:R-:W-:-:S05]  /*17290*/  IMAD.IADD R16, R37, 0x1, R16 ;  /* 0x0000000125107824 */ /* 0x000fca00078e0210 */
[----:B------:R-:W-:Y:S02]  /*172a0*/  ISETP.GT.U32.AND P0, PT, R16, -0x7f, PT ;  /* 0xffffff811000780c */ /* 0x000fe40003f04070 */
[----:B------:R-:W-:-:S04]  /*172b0*/  SHF.R.S32.HI R4, RZ, 0x1f, R16 ;  /* 0x0000001fff047819 */ /* 0x000fc80000011410 */
        /* <DEDUP_REMOVED lines=8> */
.L_x_94:
[----:B------:R-:W-:Y:S02]  /*17340*/  USHF.L.U32 UR7, UR6, 0x8, URZ ;  /* 0x0000000806077899 */ /* 0x000fe400080006ff */
[----:B0-----:R-:W0:Y:S04]  /*17350*/  LDS.128 R16, [R2+UR6] ;  /* 0x0000000602107984 */ /* 0x001e280008000c00 */
[----:B------:R-:W-:-:S05]  /*17360*/  IMAD.U32 R23, RZ, RZ, UR7 ;  /* 0x00000007ff177e24 */ /* 0x000fca000f8e00ff */
[----:B------:R-:W-:-:S04]  /*17370*/  IADD3 R22, P0, P1, R12, UR10, R23 ;  /* 0x0000000a0c167c10 */ /* 0x000fc8000f91e017 */
[----:B------:R-:W-:-:S05]  /*17380*/  IADD3.X R23, PT, PT, RZ, UR11, RZ, P0, P1 ;  /* 0x0000000bff177c10 */ /* 0x000fca00087e24ff */
        /* <DEDUP_REMOVED lines=73> */
.L_x_95:
        /* <DEDUP_REMOVED lines=78> */
.L_x_96:
        /* <DEDUP_REMOVED lines=78> */
.L_x_97:
        /* <DEDUP_REMOVED lines=64> */
[----:B------:R-:W-:-:S04]  /*185e0*/  IADD3 R4, P0, PT, R17, R4, RZ ;  /* 0x0000000411047210 */ /* 0x000fc80007f1e0ff */
[----:B------:R-:W-:Y:S01]  /*185f0*/  LEA.HI.X R17, R19, R14, RZ, 0x18, P0 ;  /* 0x0000000e13117211 */ /* 0x000fe200000fc4ff */
[----:B------:R-:W-:-:S03]  /*18600*/  IMAD.MOV.U32 R14, RZ, RZ, RZ ;  /* 0x000000ffff0e7224 */ /* 0x000fc600078e00ff */
        /* <DEDUP_REMOVED lines=8> */
[----:B------:R-:W-:-:S04]  /*18690*/  ISETP.LT.AND.EX P0, PT, R4, RZ, PT, P0 ;  /* 0x000000ff0400720c */ /* 0x000fc80003f01300 */
[----:B------:R-:W-:-:S05]  /*186a0*/  SEL R4, R5, 0x7f, P0 ;  /* 0x0000007f05047807 */ /* 0x000fca0000000000 */
[----:B------:R0:W-:Y:S04]  /*186b0*/  STS.U8 [R9+0x80], R4 ;  /* 0x0000800409007388 */ /* 0x0001e80000000000 */
.L_x_98:
[----:B------:R-:W-:Y:S02]  /*186c0*/  USHF.L.U32 UR7, UR6, 0x8, URZ ;  /* 0x0000000806077899 */ /* 0x000fe400080006ff */
[----:B------:R-:W1:Y:S04]  /*186d0*/  LDS.128 R16, [R2+UR6] ;  /* 0x0000000602107984 */ /* 0x000e680008000c00 */
[----:B------:R-:W-:-:S05]  /*186e0*/  IMAD.U32 R5, RZ, RZ, UR7 ;  /* 0x00000007ff057e24 */ /* 0x000fca000f8e00ff */
[----:B0-----:R-:W-:-:S04]  /*186f0*/  IADD3 R4, P0, P1, R12, UR10, R5 ;  /* 0x0000000a0c047c10 */ /* 0x001fc8000f91e005 */
        /* <DEDUP_REMOVED lines=23> */
[----:B-1----:R-:W-:Y:S01]  /*18870*/  IDP.4A.S8.S8 R16, R23, R16, RZ ;  /* 0x0000001017107226 */ /* 0x002fe200000006ff */
        /* <DEDUP_REMOVED lines=36> */
[----:B------:R-:W-:-:S04]  /*18ac0*/  LEA.HI.X R14, R17, R14, RZ, 0x18, P0 ;  /* 0x0000000e110e7211 */ /* 0x000fc800000fc4ff */
[----:B------:R-:W-:Y:S01]  /*18ad0*/  SHF.R.U64 R5, R5, 0x8, R14 ;  /* 0x0000000805057819 */ /* 0x000fe2000000120e */
[----:B------:R-:W-:-:S04]  /*18ae0*/  IMAD.MOV.U32 R14, RZ, RZ, RZ ;  /* 0x000000ffff0e7224 */ /* 0x000fc800078e00ff */
[----:B------:R-:W-:Y:S02]  /*18af0*/  IMAD.IADD R5, R6, 0x1, R5 ;  /* 0x0000000106057824 */ /* 0x000fe400078e0205 */
[----:B------:R-:W-:-:S03]  /*18b00*/  IMAD.MOV.U32 R6, RZ, RZ, RZ ;  /* 0x000000ffff067224 */ /* 0x000fc600078e00ff */
        /* <DEDUP_REMOVED lines=9> */
.L_x_99:
        /* <DEDUP_REMOVED lines=78> */
.L_x_100:
        /* <DEDUP_REMOVED lines=43> */
[----:B------:R-:W-:-:S04]  /*19330*/  UIADD3 UR5, UPT, UPT, UR5, 0x1, URZ ;  /* 0x0000000105057890 */ /* 0x000fc8000fffe0ff */
[----:B------:R-:W-:Y:S01]  /*19340*/  SHF.R.U32.HI R5, RZ, 0x10, R34 ;  /* 0x00000010ff057819 */ /* 0x000fe20000011622 */
[----:B------:R-:W-:-:S03]  /*19350*/  UISETP.NE.AND UP0, UPT, UR5, 0x4, UPT ;  /* 0x000000040500788c */ /* 0x000fc6000bf05270 */
        /* <DEDUP_REMOVED lines=30> */
[----:B------:R0:W-:Y:S01]  /*19540*/  STS.U8 [R9+0xe0], R4 ;  /* 0x0000e00409007388 */ /* 0x0001e20000000000 */
[----:B------:R-:W-:Y:S01]  /*19550*/  NOP ;  /* 0x0000000000007918 */ /* 0x000fe20000000000 */
[----:B------:R-:W-:Y:S05]  /*19560*/  BRA.U UP0, `(.L_x_101) ;  /* 0xfffffe7d00947547 */ /* 0x000fea000b83ffff */
[----:B0-----:R-:W0:Y:S01]  /*19570*/  LDS.S8 R4, [R9] ;  /* 0x0000000009047984 */ /* 0x001e220000000200 */
[----:B------:R-:W-:Y:S01]  /*19580*/  BSSY.RECONVERGENT B0, `(.L_x_102) ;  /* 0x000017d000007945 */ /* 0x000fe20003800200 */
[----:B------:R-:W1:Y:S02]  /*19590*/  LDCU.64 UR6, c[0x0][0x398] ;  /* 0x00007300ff0677ac */ /* 0x000e640008000a00 */
[----:B------:R-:W2:Y:S04]  /*195a0*/  LDS.S8 R5, [R9+0x20] ;  /* 0x0000200009057984 */ /* 0x000ea80000000200 */
[----:B------:R-:W3:Y:S04]  /*195b0*/  LDS.S8 R6, [R9+0x40] ;  /* 0x0000400009067984 */ /* 0x000ee80000000200 */
[----:B------:R-:W4:Y:S04]  /*195c0*/  LDS.S8 R7, [R9+0x60] ;  /* 0x0000600009077984 */ /* 0x000f280000000200 */
[----:B------:R-:W5:Y:S04]  /*195d0*/  LDS.S8 R8, [R9+0x80] ;  /* 0x0000800009087984 */ /* 0x000f680000000200 */
[----:B------:R-:W1:Y:S04]  /*195e0*/  LDS.S8 R10, [R9+0xa0] ;  /* 0x0000a000090a7984 */ /* 0x000e680000000200 */
[----:B------:R-:W1:Y:S04]  /*195f0*/  LDS.S8 R11, [R9+0xc0] ;  /* 0x0000c000090b7984 */ /* 0x000e680000000200 */
[----:B------:R-:W1:Y:S01]  /*19600*/  LDS.S8 R12, [R9+0xe0] ;  /* 0x0000e000090c7984 */ /* 0x000e620000000200 */
[----:B0-----:R-:W-:-:S02]  /*19610*/  PRMT R4, R4, 0x9910, RZ ;  /* 0x0000991004047816 */ /* 0x001fc400000000ff */
[----:B--2---:R-:W-:Y:S02]  /*19620*/  PRMT R5, R5, 0x9910, RZ ;  /* 0x0000991005057816 */ /* 0x004fe400000000ff */
[----:B------:R-:W-:Y:S02]  /*19630*/  IABS R4, R4 ;  /* 0x0000000400047213 */ /* 0x000fe40000000000 */
[----:B---3--:R-:W-:Y:S02]  /*19640*/  PRMT R6, R6, 0x9910, RZ ;  /* 0x0000991006067816 */ /* 0x008fe400000000ff */
        /* <DEDUP_REMOVED lines=8> */
[----:B----4-:R-:W-:-:S02]  /*196d0*/  PRMT R7, R7, 0x9910, RZ ;  /* 0x0000991007077816 */ /* 0x010fc400000000ff */
[----:B-----5:R-:W-:Y:S02]  /*196e0*/  PRMT R8, R8, 0x9910, RZ ;  /* 0x0000991008087816 */ /* 0x020fe400000000ff */
[----:B------:R-:W-:Y:S02]  /*196f0*/  IADD3 R6, P1, P2, R6, R4, R5 ;  /* 0x0000000406067210 */ /* 0x000fe40007a3e005 */
[----:B-1----:R-:W-:Y:S02]  /*19700*/  PRMT R10, R10, 0x9910, RZ ;  /* 0x000099100a0a7816 */ /* 0x002fe400000000ff */
[----:B------:R-:W-:Y:S02]  /*19710*/  IABS R4, R7 ;  /* 0x0000000700047213 */ /* 0x000fe40000000000 */
[----:B------:R-:W-:Y:S02]  /*19720*/  IABS R5, R8 ;  /* 0x0000000800057213 */ /* 0x000fe40000000000 */
[----:B------:R-:W-:-:S02]  /*19730*/  PRMT R11, R11, 0x9910, RZ ;  /* 0x000099100b0b7816 */ /* 0x000fc400000000ff */
[----:B------:R-:W-:Y:S02]  /*19740*/  PRMT R4, R4, 0x7710, RZ ;  /* 0x0000771004047816 */ /* 0x000fe400000000ff */
[----:B------:R-:W-:Y:S02]  /*19750*/  PRMT R5, R5, 0x7710, RZ ;  /* 0x0000771005057816 */ /* 0x000fe400000000ff */
[----:B------:R-:W-:Y:S02]  /*19760*/  IABS R8, R10 ;  /* 0x0000000a00087213 */ /* 0x000fe40000000000 */
[----:B------:R-:W-:Y:S02]  /*19770*/  PRMT R12, R12, 0x9910, RZ ;  /* 0x000099100c0c7816 */ /* 0x000fe400000000ff */
        /* <DEDUP_REMOVED lines=55> */
.L_x_115:
[----:B0-----:R-:W-:-:S05]  /*19af0*/  IADD3 R4, P0, PT, R3, UR6, RZ ;  /* 0x0000000603047c10 */ /* 0x001fca000ff1e0ff */
[----:B------:R-:W-:-:S05]  /*19b00*/  IMAD.X R5, RZ, RZ, UR7, P0 ;  /* 0x00000007ff057e24 */ /* 0x000fca00080e06ff */
[----:B------:R-:W2:Y:S01]  /*19b10*/  LDG.E.U8.CONSTANT R13, desc[UR8][R4.64+0x321000] ;  /* 0x32100008040d7981 */ /* 0x000ea2000c1e9100 */
[C---:B------:R-:W-:Y:S01]  /*19b20*/  IMAD R6, R3.reuse, -0x61c88647, R0 ;  /* 0x9e3779b903067824 */ /* 0x040fe200078e0200 */
[----:B------:R-:W-:Y:S01]  /*19b30*/  BSSY.RECONVERGENT B1, `(.L_x_103) ;  /* 0x0000041000017945 */ /* 0x000fe20003800200 */
[----:B------:R-:W-:Y:S02]  /*19b40*/  ISETP.GE.U32.AND P5, PT, R3, 0x80, PT ;  /* 0x000000800300780c */ /* 0x000fe40003fa6070 */
        /* <DEDUP_REMOVED lines=11> */
[----:B------:R-:W-:Y:S01]  /*19c00*/  ISETP.NE.U32.AND P0, PT, R7, 0x1, PT ;  /* 0x000000010700780c */ /* 0x000fe20003f05070 */
[----:B------:R-:W-:Y:S01]  /*19c10*/  IMAD.IADD R7, R2, 0x1, R3 ;  /* 0x0000000102077824 */ /* 0x000fe200078e0203 */
[----:B------:R-:W-:Y:S01]  /*19c20*/  LOP3.LUT R10, R10, 0x1f, RZ, 0xc0, !PT ;  /* 0x0000001f0a0a7812 */ /* 0x000fe200078ec0ff */
[----:B------:R-:W-:-:S03]  /*19c30*/  VIADD R3, R3, 0x80 ;  /* 0x0000008003037836 */ /* 0x000fc60000000000 */
[----:B------:R-:W0:Y:S07]  /*19c40*/  LDS.S8 R14, [R7] ;  /* 0x00000000070e7984 */ /* 0x000e2e0000000200 */
[----:B------:R-:W-:-:S05]  /*19c50*/  @P0 IMAD.MOV R10, RZ, RZ, -R10 ;  /* 0x000000ffff0a0224 */ /* 0x000fca00078e0a0a */
[----:B------:R-:W-:-:S05]  /*19c60*/  SHF.R.S32.HI R16, RZ, 0x1f, R10 ;  /* 0x0000001fff107819 */ /* 0x000fca000001140a */
[----:B------:R-:W-:-:S04]  /*19c70*/  IMAD R16, R16, R15, RZ ;  /* 0x0000000f10107224 */ /* 0x000fc800078e02ff */
[C---:B------:R-:W-:Y:S02]  /*19c80*/  IMAD R17, R10.reuse, R21, R16 ;  /* 0x000000150a117224 */ /* 0x040fe400078e0210 */
[----:B------:R-:W-:Y:S01]  /*19c90*/  IMAD.WIDE.U32 R10, R10, R15, RZ ;  /* 0x0000000f0a0a7225 */ /* 0x000fe200078e00ff */
[----:B--2---:R-:W-:-:S03]  /*19ca0*/  PRMT R16, R13, 0x8880, RZ ;  /* 0x000088800d107816 */ /* 0x004fc600000000ff */
[----:B------:R-:W-:Y:S02]  /*19cb0*/  IMAD.IADD R13, R11, 0x1, R17 ;  /* 0x000000010b0d7824 */ /* 0x000fe400078e0211 */
[----:B------:R-:W-:-:S03]  /*19cc0*/  IMAD.MOV.U32 R11, RZ, RZ, R16 ;  /* 0x000000ffff0b7224 */ /* 0x000fc600078e0010 */
[--C-:B------:R-:W-:Y:S02]  /*19cd0*/  SHF.R.S64 R16, R10, 0x2, R13.reuse ;  /* 0x000000020a107819 */ /* 0x100fe4000000100d */
[----:B------:R-:W-:Y:S02]  /*19ce0*/  SHF.R.S32.HI R10, RZ, 0x2, R13 ;  /* 0x00000002ff0a7819 */ /* 0x000fe4000001140d */
[C---:B------:R-:W-:Y:S02]  /*19cf0*/  IADD3 R16, P0, PT, R11.reuse, R16, RZ ;  /* 0x000000100b107210 */ /* 0x040fe40007f1e0ff */
[----:B0-----:R-:W-:Y:S02]  /*19d00*/  SHF.R.S32.HI R13, RZ, 0x1f, R14 ;  /* 0x0000001fff0d7819 */ /* 0x001fe4000001140e */
[----:B------:R-:W-:-:S05]  /*19d10*/  LEA.HI.X.SX32 R11, R11, R10, 0x1, P0 ;  /* 0x0000000a0b0b7211 */ /* 0x000fca00000f0eff */
        /* <DEDUP_REMOVED lines=27> */
.L_x_104:
[----:B------:R-:W-:Y:S01]  /*19ed0*/  IMAD.MOV.U32 R14, RZ, RZ, R10 ;  /* 0x000000ffff0e7224 */ /* 0x000fe200078e000a */
[----:B------:R-:W-:Y:S01]  /*19ee0*/  MOV R11, 0x19f20 ;  /* 0x00019f20000b7802 */ /* 0x000fe20000000f00 */
[----:B------:R-:W-:Y:S02]  /*19ef0*/  IMAD.MOV.U32 R10, RZ, RZ, R13 ;  /* 0x000000ffff0a7224 */ /* 0x000fe400078e000d */
[----:B------:R-:W-:-:S07]  /*19f00*/  IMAD.MOV.U32 R13, RZ, RZ, R8 ;  /* 0x000000ffff0d7224 */ /* 0x000fce00078e0008 */
[----:B------:R-:W-:Y:S05]  /*19f10*/  CALL.REL.NOINC `($__internal_0_$__cuda_sm20_div_s64) ;  /* 0x0000002800187944 */ /* 0x000fea0003c00000 */
[----:B------:R-:W-:Y:S02]  /*19f20*/  IMAD.MOV.U32 R17, RZ, RZ, R16 ;  /* 0x000000ffff117224 */ /* 0x000fe400078e0010 */
[----:B------:R-:W-:-:S07]  /*19f30*/  IMAD.MOV.U32 R16, RZ, RZ, R14 ;  /* 0x000000ffff107224 */ /* 0x000fce00078e000e */
.L_x_105:
[----:B------:R-:W-:Y:S05]  /*19f40*/  BSYNC.RECONVERGENT B1 ;  /* 0x0000000000017941 */ /* 0x000fea0003800200 */
.L_x_103:
        /* <DEDUP_REMOVED lines=21> */
[----:B------:R-:W-:-:S03]  /*1a0a0*/  SEL R17, R17, 0xffffffff, P0 ;  /* 0xffffffff11117807 */ /* 0x000fc60000000000 */
[----:B------:R-:W-:Y:S01]  /*1a0b0*/  IMAD R19, R10, R21, R18 ;  /* 0x000000150a137224 */ /* 0x000fe200078e0212 */
[----:B------:R-:W-:Y:S01]  /*1a0c0*/  SEL R18, R16, 0xffffff81, P0 ;  /* 0xffffff8110127807 */ /* 0x000fe20000000000 */
[----:B------:R-:W-:-:S03]  /*1a0d0*/  IMAD.WIDE.U32 R10, R10, R15, RZ ;  /* 0x0000000f0a0a7225 */ /* 0x000fc600078e00ff */
[----:B------:R-:W-:Y:S01]  /*1a0e0*/  ISETP.LT.U32.AND P0, PT, R18, 0x7f, PT ;  /* 0x0000007f1200780c */ /* 0x000fe20003f01070 */
[----:B------:R-:W-:-:S03]  /*1a0f0*/  IMAD.IADD R19, R11, 0x1, R19 ;  /* 0x000000010b137824 */ /* 0x000fc600078e0213 */
[----:B------:R-:W-:Y:S02]  /*1a100*/  ISETP.LT.AND.EX P0, PT, R17, RZ, PT, P0 ;  /* 0x000000ff1100720c */ /* 0x000fe40003f01300 */
[----:B------:R-:W-:Y:S02]  /*1a110*/  SHF.R.S64 R11, R10, 0x2, R19 ;  /* 0x000000020a0b7819 */ /* 0x000fe40000001013 */
[----:B------:R-:W-:-:S05]  /*1a120*/  SEL R18, R18, 0x7f, P0 ;  /* 0x0000007f12127807 */ /* 0x000fca0000000000 */
[----:B------:R1:W-:Y:S01]  /*1a130*/  STS.U8 [R7], R18 ;  /* 0x0000001207007388 */ /* 0x0003e20000000000 */
        /* <DEDUP_REMOVED lines=14> */
[----:B------:R-:W-:Y:S01]  /*1a220*/  IMAD.MOV.U32 R16, RZ, RZ, RZ ;  /* 0x000000ffff107224 */ /* 0x000fe200078e00ff */
[----:B------:R-:W-:-:S06]  /*1a230*/  ISETP.NE.U32.AND P2, PT, R8, RZ, PT ;  /* 0x000000ff0800720c */ /* 0x000fcc0003f45070 */
[----:B0-----:R-:W0:Y:S02]  /*1a240*/  MUFU.RCP R13, R13 ;  /* 0x0000000d000d7308 */ /* 0x001e240000001000 */
[----:B0-----:R-:W-:-:S06]  /*1a250*/  VIADD R17, R13, 0xffffffe ;  /* 0x0ffffffe0d117836 */ /* 0x001fcc0000000000 */
[----:B------:R-:W0:Y:S02]  /*1a260*/  F2I.FTZ.U32.TRUNC.NTZ R17, R17 ;  /* 0x0000001100117305 */ /* 0x000e24000021f000 */
[----:B0-----:R-:W-:-:S04]  /*1a270*/  IMAD.MOV R11, RZ, RZ, -R17 ;  /* 0x000000ffff0b7224 */ /* 0x001fc800078e0a11 */
[----:B------:R-:W-:-:S04]  /*1a280*/  IMAD R11, R11, R8, RZ ;  /* 0x000000080b0b7224 */ /* 0x000fc800078e02ff */
        /* <DEDUP_REMOVED lines=12> */
.L_x_107:
[----:B------:R-:W-:Y:S01]  /*1a350*/  IMAD.MOV.U32 R14, RZ, RZ, R10 ;  /* 0x000000ffff0e7224 */ /* 0x000fe200078e000a */
[----:B------:R-:W-:Y:S01]  /*1a360*/  MOV R11, 0x1a3a0 ;  /* 0x0001a3a0000b7802 */ /* 0x000fe20000000f00 */
[----:B------:R-:W-:Y:S02]  /*1a370*/  IMAD.MOV.U32 R10, RZ, RZ, R17 ;  /* 0x000000ffff0a7224 */ /* 0x000fe400078e0011 */
[----:B------:R-:W-:-:S07]  /*1a380*/  IMAD.MOV.U32 R13, RZ, RZ, R8 ;  /* 0x000000ffff0d7224 */ /* 0x000fce00078e0008 */
[----:B------:R-:W-:Y:S05]  /*1a390*/  CALL.REL.NOINC `($__internal_0_$__cuda_sm20_div_s64) ;  /* 0x0000002000f87944 */ /* 0x000fea0003c00000 */
[----:B------:R-:W-:Y:S02]  /*1a3a0*/  IMAD.MOV.U32 R17, RZ, RZ, R16 ;  /* 0x000000ffff117224 */ /* 0x000fe400078e0010 */
[----:B------:R-:W-:-:S07]  /*1a3b0*/  IMAD.MOV.U32 R16, RZ, RZ, R14 ;  /* 0x000000ffff107224 */ /* 0x000fce00078e000e */
.L_x_108:
[----:B------:R-:W-:Y:S05]  /*1a3c0*/  BSYNC.RECONVERGENT B1 ;  /* 0x0000000000017941 */ /* 0x000fea0003800200 */
.L_x_106:
        /* <DEDUP_REMOVED lines=30> */
[----:B------:R1:W-:Y:S01]  /*1a5b0*/  STS.U8 [R7+0x20], R18 ;  /* 0x0000201207007388 */ /* 0x0003e20000000000 */
        /* <DEDUP_REMOVED lines=33> */
.L_x_110:
[----:B------:R-:W-:Y:S01]  /*1a7d0*/  IMAD.MOV.U32 R14, RZ, RZ, R10 ;  /* 0x000000ffff0e7224 */ /* 0x000fe200078e000a */
[----:B------:R-:W-:Y:S01]  /*1a7e0*/  MOV R11, 0x1a820 ;  /* 0x0001a820000b7802 */ /* 0x000fe20000000f00 */
[----:B------:R-:W-:Y:S02]  /*1a7f0*/  IMAD.MOV.U32 R10, RZ, RZ, R17 ;  /* 0x000000ffff0a7224 */ /* 0x000fe400078e0011 */
[----:B------:R-:W-:-:S07]  /*1a800*/  IMAD.MOV.U32 R13, RZ, RZ, R8 ;  /* 0x000000ffff0d7224 */ /* 0x000fce00078e0008 */
[----:B------:R-:W-:Y:S05]  /*1a810*/  CALL.REL.NOINC `($__internal_0_$__cuda_sm20_div_s64) ;  /* 0x0000001c00d87944 */ /* 0x000fea0003c00000 */
[----:B------:R-:W-:Y:S02]  /*1a820*/  IMAD.MOV.U32 R17, RZ, RZ, R16 ;  /* 0x000000ffff117224 */ /* 0x000fe400078e0010 */
[----:B------:R-:W-:-:S07]  /*1a830*/  IMAD.MOV.U32 R16, RZ, RZ, R14 ;  /* 0x000000ffff107224 */ /* 0x000fce00078e000e */
.L_x_111:
[----:B------:R-:W-:Y:S05]  /*1a840*/  BSYNC.RECONVERGENT B1 ;  /* 0x0000000000017941 */ /* 0x000fea0003800200 */
.L_x_109:
[----:B------:R0:W2:Y:S01]  /*1a850*/  LDG.E.U8.CONSTANT R10, desc[UR8][R4.64+0x321060] ;  /* 0x32106008040a7981 */ /* 0x0000a2000c1e9100 */
[----:B------:R-:W-:Y:S01]  /*1a860*/  VIADD R6, R6, 0x54cda56b ;  /* 0x54cda56b06067836 */ /* 0x000fe20000000000 */
[----:B------:R-:W-:Y:S04]  /*1a870*/  BSSY.RECONVERGENT B1, `(.L_x_112) ;  /* 0x0000044000017945 */ /* 0x000fe80003800200 */
        /* <DEDUP_REMOVED lines=11> */
[----:B0-----:R-:W-:Y:S01]  /*1a930*/  LOP3.LUT R4, R11, 0x1f, RZ, 0xc0, !PT ;  /* 0x0000001f0b047812 */ /* 0x001fe200078ec0ff */
[----:B------:R-:W0:Y:S10]  /*1a940*/  LDS.S8 R6, [R7+0x60] ;  /* 0x0000600007067984 */ /* 0x000e340000000200 */
        /* <DEDUP_REMOVED lines=14> */
[----:B------:R-:W-:-:S05]  /*1aa30*/  SEL R14, R14, 0x7f, P0 ;  /* 0x0000007f0e0e7807 */ /* 0x000fca0000000000 */
        /* <DEDUP_REMOVED lines=14> */
[----:B------:R-:W-:Y:S01]  /*1ab20*/  ISETP.NE.U32.AND P2, PT, R8, RZ, PT ;  /* 0x000000ff0800720c */ /* 0x000fe20003f45070 */
[----:B------:R-:W-:-:S06]  /*1ab30*/  IMAD.MOV.U32 R17, RZ, RZ, RZ ;  /* 0x000000ffff117224 */ /* 0x000fcc00078e00ff */
        /* <DEDUP_REMOVED lines=17> */
.L_x_113:
[----:B------:R-:W-:Y:S01]  /*1ac50*/  IMAD.MOV.U32 R14, RZ, RZ, R4 ;  /* 0x000000ffff0e7224 */ /* 0x000fe200078e0004 */
[----:B------:R-:W-:Y:S01]  /*1ac60*/  MOV R11, 0x1ac90 ;  /* 0x0001ac90000b7802 */ /* 0x000fe20000000f00 */
[----:B------:R-:W-:-:S07]  /*1ac70*/  IMAD.MOV.U32 R13, RZ, RZ, R8 ;  /* 0x000000ffff0d7224 */ /* 0x000fce00078e0008 */
[----:B------:R-:W-:Y:S05]  /*1ac80*/  CALL.REL.NOINC `($__internal_0_$__cuda_sm20_div_s64) ;  /* 0x0000001800bc7944 */ /* 0x000fea0003c00000 */
[----:B------:R-:W-:Y:S02]  /*1ac90*/  IMAD.MOV.U32 R17, RZ, RZ, R16 ;  /* 0x000000ffff117224 */ /* 0x000fe400078e0010 */
[----:B------:R-:W-:-:S07]  /*1aca0*/  IMAD.MOV.U32 R16, RZ, RZ, R14 ;  /* 0x000000ffff107224 */ /* 0x000fce00078e000e */
.L_x_114:
[----:B------:R-:W-:Y:S05]  /*1acb0*/  BSYNC.RECONVERGENT B1 ;  /* 0x0000000000017941 */ /* 0x000fea0003800200 */
.L_x_112:
        /* <DEDUP_REMOVED lines=10> */
.L_x_102:
[----:B0-----:R-:W-:Y:S01]  /*1ad60*/  CS2R R4, SRZ ;  /* 0x0000000000047805 */ /* 0x001fe2000001ff00 */
[----:B------:R-:W-:Y:S01]  /*1ad70*/  IMAD.MOV.U32 R3, RZ, RZ, R20 ;  /* 0x000000ffff037224 */ /* 0x000fe200078e0014 */
[----:B------:R-:W-:Y:S01]  /*1ad80*/  NOP ;  /* 0x0000000000007918 */ /* 0x000fe20000000000 */
[----:B------:R-:W-:-:S05]  /*1ad90*/  UMOV UR5, URZ ;  /* 0x000000ff00057c82 */ /* 0x000fca0008000000 */
.L_x_116:
[----:B------:R-:W-:Y:S01]  /*1ada0*/  IMAD R6, R3, -0x61c88647, R0 ;  /* 0x9e3779b903067824 */ /* 0x000fe200078e0200 */
[----:B------:R-:W-:-:S03]  /*1adb0*/  UIADD3 UR5, UPT, UPT, UR5, 0x4, URZ ;  /* 0x0000000405057890 */ /* 0x000fc6000fffe0ff */
[C---:B------:R-:W-:Y:S01]  /*1adc0*/  VIADD R7, R6.reuse, 0x4e7 ;  /* 0x000004e706077836 */ /* 0x040fe20000000000 */
[----:B------:R-:W-:Y:S01]  /*1add0*/  UISETP.NE.AND UP0, UPT, UR5, 0x8, UPT ;  /* 0x000000080500788c */ /* 0x000fe2000bf05270 */
[C---:B------:R-:W-:Y:S02]  /*1ade0*/  VIADD R10, R6.reuse, 0xc6ef3c07 ;  /* 0xc6ef3c07060a7836 */ /* 0x040fe40000000000 */
[C---:B------:R-:W-:Y:S01]  /*1adf0*/  VIADD R12, R6.reuse, 0x8dde7327 ;  /* 0x8dde7327060c7836 */ /* 0x040fe20000000000 */
[----:B------:R-:W-:Y:S01]  /*1ae00*/  SHF.R.U32.HI R8, RZ, 0x10, R7 ;  /* 0x00000010ff087819 */ /* 0x000fe20000011607 */
[----:B------:R-:W-:Y:S01]  /*1ae10*/  VIADD R6, R6, 0x54cdaa47 ;  /* 0x54cdaa4706067836 */ /* 0x000fe20000000000 */
[----:B------:R-:W-:Y:S02]  /*1ae20*/  SHF.R.U32.HI R11, RZ, 0x10, R10 ;  /* 0x00000010ff0b7819 */ /* 0x000fe4000001160a */
[----:B------:R-:W-:Y:S02]  /*1ae30*/  LOP3.LUT R8, R8, R7, RZ, 0x3c, !PT ;  /* 0x0000000708087212 */ /* 0x000fe400078e3cff */
[----:B------:R-:W-:Y:S01]  /*1ae40*/  LOP3.LUT R11, R11, R10, RZ, 0x3c, !PT ;  /* 0x0000000a0b0b7212 */ /* 0x000fe200078e3cff */
[----:B------:R-:W-:Y:S01]  /*1ae50*/  IMAD.IADD R10, R2, 0x1, R3 ;  /* 0x00000001020a7824 */ /* 0x000fe200078e0203 */
[----:B------:R-:W-:Y:S01]  /*1ae60*/  SHF.R.U32.HI R13, RZ, 0x10, R12 ;  /* 0x00000010ff0d7819 */ /* 0x000fe2000001160c */
[----:B------:R-:W-:Y:S01]  /*1ae70*/  IMAD R8, R8, -0x7a143595, RZ ;  /* 0x85ebca6b08087824 */ /* 0x000fe200078e02ff */
[----:B------:R-:W-:Y:S01]  /*1ae80*/  SHF.R.U32.HI R7, RZ, 0x10, R6 ;  /* 0x00000010ff077819 */ /* 0x000fe20000011606 */
[----:B------:R-:W-:Y:S01]  /*1ae90*/  IMAD R11, R11, -0x7a143595, RZ ;  /* 0x85ebca6b0b0b7824 */ /* 0x000fe200078e02ff */
[----:B------:R-:W-:Y:S01]  /*1aea0*/  LOP3.LUT R13, R13, R12, RZ, 0x3c, !PT ;  /* 0x0000000c0d0d7212 */ /* 0x000fe200078e3cff */
[----:B------:R-:W-:Y:S01]  /*1aeb0*/  LDS.U8 R16, [R10+0x60] ;  /* 0x000060000a107984 */ /* 0x000fe20000000000 */
[----:B------:R-:W-:Y:S01]  /*1aec0*/  LOP3.LUT R14, R7, R6, RZ, 0x3c, !PT ;  /* 0x00000006070e7212 */ /* 0x000fe200078e3cff */
[----:B------:R-:W-:Y:S01]  /*1aed0*/  VIADD R3, R3, 0x80 ;  /* 0x0000008003037836 */ /* 0x000fe20000000000 */
[----:B------:R-:W-:Y:S01]  /*1aee0*/  SHF.R.U32.HI R7, RZ, 0xd, R8 ;  /* 0x0000000dff077819 */ /* 0x000fe20000011608 */
[----:B------:R-:W-:Y:S01]  /*1aef0*/  IMAD R13, R13, -0x7a143595, RZ ;  /* 0x85ebca6b0d0d7824 */ /* 0x000fe200078e02ff */
[----:B------:R-:W-:Y:S01]  /*1af00*/  SHF.R.U32.HI R6, RZ, 0xd, R11 ;  /* 0x0000000dff067819 */ /* 0x000fe2000001160b */
[----:B------:R-:W-:Y:S01]  /*1af10*/  IMAD R14, R14, -0x7a143595, RZ ;  /* 0x85ebca6b0e0e7824 */ /* 0x000fe200078e02ff */
[----:B------:R-:W-:Y:S01]  /*1af20*/  LOP3.LUT R7, R7, R8, RZ, 0x3c, !PT ;  /* 0x0000000807077212 */ /* 0x000fe200078e3cff */
[----:B------:R-:W0:Y:S01]  /*1af30*/  LDS.U8 R17, [R10+0x40] ;  /* 0x000040000a117984 */ /* 0x000e220000000000 */
[----:B------:R-:W-:-:S02]  /*1af40*/  LOP3.LUT R6, R6, R11, RZ, 0x3c, !PT ;  /* 0x0000000b06067212 */ /* 0x000fc400078e3cff */
[----:B------:R-:W-:Y:S01]  /*1af50*/  SHF.R.U32.HI R12, RZ, 0xd, R13 ;  /* 0x0000000dff0c7819 */ /* 0x000fe2000001160d */
[----:B------:R-:W-:Y:S01]  /*1af60*/  LDS.U8 R18, [R10+0x20] ;  /* 0x000020000a127984 */ /* 0x000fe20000000000 */
[----:B------:R-:W-:Y:S01]  /*1af70*/  SHF.R.U32.HI R11, RZ, 0xd, R14 ;  /* 0x0000000dff0b7819 */ /* 0x000fe2000001160e */
[----:B------:R-:W-:Y:S01]  /*1af80*/  IMAD R7, R7, -0x3d4d51cb, RZ ;  /* 0xc2b2ae3507077824 */ /* 0x000fe200078e02ff */
[----:B------:R-:W-:Y:S01]  /*1af90*/  LOP3.LUT R12, R12, R13, RZ, 0x3c, !PT ;  /* 0x0000000d0c0c7212 */ /* 0x000fe200078e3cff */
[----:B------:R1:W2:Y:S01]  /*1afa0*/  LDS.U8 R19, [R10] ;  /* 0x000000000a137984 */ /* 0x0002a20000000000 */
[----:B------:R-:W-:Y:S01]  /*1afb0*/  LOP3.LUT R11, R11, R14, RZ, 0x3c, !PT ;  /* 0x0000000e0b0b7212 */ /* 0x000fe200078e3cff */
[----:B------:R-:W-:Y:S01]  /*1afc0*/  IMAD R8, R6, -0x3d4d51cb, RZ ;  /* 0xc2b2ae3506087824 */ /* 0x000fe200078e02ff */
[----:B------:R-:W-:Y:S01]  /*1afd0*/  SHF.R.U32.HI R6, RZ, 0x10, R7 ;  /* 0x00000010ff067819 */ /* 0x000fe20000011607 */
[----:B------:R-:W-:Y:S02]  /*1afe0*/  IMAD R12, R12, -0x3d4d51cb, RZ ;  /* 0xc2b2ae350c0c7824 */ /* 0x000fe400078e02ff */
[----:B------:R-:W-:Y:S01]  /*1aff0*/  IMAD R13, R11, -0x3d4d51cb, RZ ;  /* 0xc2b2ae350b0d7824 */ /* 0x000fe200078e02ff */
[----:B------:R-:W-:-:S02]  /*1b000*/  SHF.R.U32.HI R11, RZ, 0x10, R8 ;  /* 0x00000010ff0b7819 */ /* 0x000fc40000011608 */
[----:B------:R-:W-:Y:S02]  /*1b010*/  LOP3.LUT R6, R6, R7, RZ, 0x3c, !PT ;  /* 0x0000000706067212 */ /* 0x000fe400078e3cff */
[----:B------:R-:W-:Y:S02]  /*1b020*/  SHF.R.U32.HI R7, RZ, 0x10, R12 ;  /* 0x00000010ff077819 */ /* 0x000fe4000001160c */
[----:B------:R-:W-:Y:S02]  /*1b030*/  SHF.R.U32.HI R14, RZ, 0x10, R13 ;  /* 0x00000010ff0e7819 */ /* 0x000fe4000001160d */
[----:B------:R-:W-:Y:S02]  /*1b040*/  LOP3.LUT R11, R11, R8, RZ, 0x3c, !PT ;  /* 0x000000080b0b7212 */ /* 0x000fe400078e3cff */
[----:B------:R-:W-:Y:S02]  /*1b050*/  LOP3.LUT R8, R6, 0x1, RZ, 0xc0, !PT ;  /* 0x0000000106087812 */ /* 0x000fe400078ec0ff */
[----:B------:R-:W-:-:S02]  /*1b060*/  LOP3.LUT R7, R7, R12, RZ, 0x3c, !PT ;  /* 0x0000000c07077212 */ /* 0x000fc400078e3cff */
[----:B------:R-:W-:Y:S02]  /*1b070*/  LOP3.LUT R14, R14, R13, RZ, 0x3c, !PT ;  /* 0x0000000d0e0e7212 */ /* 0x000fe400078e3cff */
[----:B------:R-:W-:Y:S02]  /*1b080*/  ISETP.NE.U32.AND P0, PT, R8, 0x1, PT ;  /* 0x000000010800780c */ /* 0x000fe40003f05070 */
[----:B-1----:R-:W-:Y:S02]  /*1b090*/  LOP3.LUT R10, R11, 0x1, RZ, 0xc0, !PT ;  /* 0x000000010b0a7812 */ /* 0x002fe400078ec0ff */
[----:B------:R-:W-:Y:S02]  /*1b0a0*/  LOP3.LUT R8, R7, 0x1, RZ, 0xc0, !PT ;  /* 0x0000000107087812 */ /* 0x000fe400078ec0ff */
[----:B------:R-:W-:Y:S02]  /*1b0b0*/  LOP3.LUT R12, R14, 0x1, RZ, 0xc0, !PT ;  /* 0x000000010e0c7812 */ /* 0x000fe400078ec0ff */
[----:B------:R-:W-:-:S02]  /*1b0c0*/  ISETP.NE.U32.AND P1, PT, R10, 0x1, PT ;  /* 0x000000010a00780c */ /* 0x000fc40003f25070 */
[----:B------:R-:W-:Y:S02]  /*1b0d0*/  ISETP.NE.U32.AND P2, PT, R8, 0x1, PT ;  /* 0x000000010800780c */ /* 0x000fe40003f45070 */
[----:B------:R-:W-:Y:S02]  /*1b0e0*/  ISETP.NE.U32.AND P3, PT, R12, 0x1, PT ;  /* 0x000000010c00780c */ /* 0x000fe40003f65070 */
[----:B------:R-:W-:Y:S02]  /*1b0f0*/  SHF.R.U32.HI R6, RZ, 0x1, R6 ;  /* 0x00000001ff067819 */ /* 0x000fe40000011606 */
[----:B------:R-:W-:Y:S02]  /*1b100*/  SHF.R.U32.HI R11, RZ, 0x1, R11 ;  /* 0x00000001ff0b7819 */ /* 0x000fe4000001160b */
[----:B------:R-:W-:Y:S02]  /*1b110*/  SHF.R.U32.HI R7, RZ, 0x1, R7 ;  /* 0x00000001ff077819 */ /* 0x000fe40000011607 */
[----:B------:R-:W-:-:S02]  /*1b120*/  SHF.R.U32.HI R14, RZ, 0x1, R14 ;  /* 0x00000001ff0e7819 */ /* 0x000fc4000001160e */
        /* <DEDUP_REMOVED lines=19> */
[----:B------:R-:W-:Y:S01]  /*1b260*/  BSSY.RECONVERGENT B0, `(.L_x_117) ;  /* 0x0000070000007945 */ /* 0x000fe20003800200 */
[----:B------:R-:W-:Y:S01]  /*1b270*/  IMAD.MOV.U32 R13, RZ, RZ, R20 ;  /* 0x000000ffff0d7224 */ /* 0x000fe200078e0014 */
[----:B------:R-:W1:Y:S01]  /*1b280*/  LDCU.64 UR6, c[0x0][0x398] ;  /* 0x00007300ff0677ac */ /* 0x000e620008000a00 */
[----:B------:R-:W2:Y:S01]  /*1b290*/  SHFL.DOWN PT, R3, R4, 0x10, 0x1f ;  /* 0x0a001f0004037f89 */ /* 0x000ea200000e0000 */
[----:B0-----:R-:W-:-:S04]  /*1b2a0*/  IADD3 R8, P0, PT, R6, R5, RZ ;  /* 0x0000000506087210 */ /* 0x001fc80007f1e0ff */
[----:B------:R-:W-:Y:S01]  /*1b2b0*/  IADD3 R11, P1, PT, RZ, R8, RZ ;  /* 0x00000008ff0b7210 */ /* 0x000fe20007f3e0ff */
[----:B------:R-:W0:Y:S03]  /*1b2c0*/  SHFL.DOWN PT, R6, R8, 0x8, 0x1f ;  /* 0x09001f0008067f89 */ /* 0x000e2600000e0000 */
[----:B--2---:R-:W-:-:S05]  /*1b2d0*/  IADD3.X R14, PT, PT, R3, RZ, R4, P1, P0 ;  /* 0x000000ff030e7210 */ /* 0x004fca0000fe0404 */
        /* <DEDUP_REMOVED lines=12> */
[----:B------:R-:W-:-:S04]  /*1b3a0*/  IADD3 R6, P1, PT, RZ, R7, RZ ;  /* 0x00000007ff067210 */ /* 0x000fc80007f3e0ff */
[----:B--2---:R-:W-:Y:S02]  /*1b3b0*/  IADD3.X R5, PT, PT, R3, RZ, R8, P1, P0 ;  /* 0x000000ff03057210 */ /* 0x004fe40000fe0408 */
[----:B------:R-:W0:Y:S04]  /*1b3c0*/  SHFL.DOWN PT, R3, R7, 0x1, 0x1f ;  /* 0x08201f0007037f89 */ /* 0x000e2800000e0000 */
[----:B------:R-:W2:Y:S01]  /*1b3d0*/  SHFL.DOWN PT, R4, R5, 0x1, 0x1f ;  /* 0x08201f0005047f89 */ /* 0x000ea200000e0000 */
[----:B0-----:R-:W-:-:S04]  /*1b3e0*/  IADD3 R6, P0, P1, RZ, R6, R3 ;  /* 0x00000006ff067210 */ /* 0x001fc8000791e003 */
[----:B--2---:R-:W-:Y:S01]  /*1b3f0*/  IADD3.X R4, PT, PT, R4, R5, RZ, P0, P1 ;  /* 0x0000000504047210 */ /* 0x004fe200007e24ff */
[----:B------:R-:W-:-:S04]  /*1b400*/  IMAD.WIDE.U32 R10, R6, R15, RZ ;  /* 0x0000000f060a7225 */ /* 0x000fc800078e00ff */
[----:B------:R-:W-:-:S04]  /*1b410*/  IMAD R4, R4, R15, RZ ;  /* 0x0000000f04047224 */ /* 0x000fc800078e02ff */
[----:B------:R-:W-:-:S04]  /*1b420*/  IMAD R3, R6, R21, R4 ;  /* 0x0000001506037224 */ /* 0x000fc800078e0204 */
[----:B-1----:R-:W-:-:S07]  /*1b430*/  IMAD.IADD R3, R11, 0x1, R3 ;  /* 0x000000010b037824 */ /* 0x002fce00078e0203 */
.L_x_119:
[----:B------:R-:W-:Y:S02]  /*1b440*/  IMAD.MOV.U32 R12, RZ, RZ, RZ ;  /* 0x000000ffff0c7224 */ /* 0x000fe400078e00ff */
[----:B------:R-:W-:Y:S02]  /*1b450*/  IMAD.MOV.U32 R8, RZ, RZ, RZ ;  /* 0x000000ffff087224 */ /* 0x000fe400078e00ff */
[----:B------:R-:W-:-:S07]  /*1b460*/  IMAD.MOV.U32 R16, RZ, RZ, RZ ;  /* 0x000000ffff107224 */ /* 0x000fce00078e00ff */
.L_x_118:
        /* <DEDUP_REMOVED lines=18> */
[----:B------:R0:W5:Y:S01]  /*1b590*/  LDG.E.U8.CONSTANT R34, desc[UR8][R14.64+0x311400] ;  /* 0x311400080e227981 */ /* 0x000162000c1e9100 */
[----:B------:R-:W-:-:S02]  /*1b5a0*/  IMAD.IADD R4, R2, 0x1, R16 ;  /* 0x0000000102047824 */ /* 0x000fc400078e0210 */
[----:B------:R-:W-:-:S04]  /*1b5b0*/  VIADD R16, R16, 0x10 ;  /* 0x0000001010107836 */ /* 0x000fc80000000000 */
[----:B------:R-:W0:Y:S01]  /*1b5c0*/  LDS.128 R4, [R4] ;  /* 0x0000000004047984 */ /* 0x000e220000000c00 */
[----:B------:R-:W-:Y:S02]  /*1b5d0*/  ISETP.NE.AND P0, PT, R16, 0x100, PT ;  /* 0x000001001000780c */ /* 0x000fe40003f05270 */
        /* <DEDUP_REMOVED lines=18> */
[----:B------:R-:W-:Y:S08]  /*1b700*/  @P0 BRA `(.L_x_118) ;  /* 0xfffffffc00580947 */ /* 0x000ff0000383ffff */
[----:B------:R-:W-:-:S04]  /*1b710*/  IMAD R4, R13, -0x61c88647, R0 ;  /* 0x9e3779b90d047824 */ /* 0x000fc800078e0200 */
        /* <DEDUP_REMOVED lines=30> */
[----:B------:R-:W-:-:S03]  /*1b900*/  IMAD.IADD R4, R2, 0x1, R13 ;  /* 0x0000000102047824 */ /* 0x000fc600078e020d */
[----:B------:R-:W-:Y:S02]  /*1b910*/  SEL R5, R5, 0x7f, P0 ;  /* 0x0000007f05057807 */ /* 0x000fe40000000000 */
[C---:B------:R-:W-:Y:S01]  /*1b920*/  ISETP.GE.U32.AND P0, PT, R13.reuse, 0xe0, PT ;  /* 0x000000e00d00780c */ /* 0x040fe20003f06070 */
[----:B------:R-:W-:Y:S02]  /*1b930*/  VIADD R13, R13, 0x20 ;  /* 0x000000200d0d7836 */ /* 0x000fe40000000000 */
[----:B------:R0:W-:Y:S10]  /*1b940*/  STS.U8 [R4+0x100], R5 ;  /* 0x0001000504007388 */ /* 0x0001f40000000000 */
[----:B0-----:R-:W-:Y:S05]  /*1b950*/  @!P0 BRA `(.L_x_119) ;  /* 0xfffffff800b88947 */ /* 0x001fea000383ffff */
[----:B------:R-:W-:Y:S05]  /*1b960*/  BSYNC.RECONVERGENT B0 ;  /* 0x0000000000007941 */ /* 0x000fea0003800200 */
.L_x_117:
[----:B------:R-:W2:Y:S01]  /*1b970*/  LDL.64 R36, [R1+0x28] ;  /* 0x0000280001247983 */ /* 0x000ea20000100a00 */
[----:B------:R-:W-:-:S03]  /*1b980*/  NOP ;  /* 0x0000000000007918 */ /* 0x000fc60000000000 */
[----:B------:R-:W0:Y:S01]  /*1b990*/  LDS.S8 R3, [R9+0x100] ;  /* 0x0001000009037984 */ /* 0x000e220000000200 */
[----:B------:R-:W-:Y:S01]  /*1b9a0*/  UMOV UR5, 0x200 ;  /* 0x0000020000057882 */ /* 0x000fe20000000000 */
[----:B------:R-:W-:Y:S02]  /*1b9b0*/  BSSY.RECONVERGENT B0, `(.L_x_120) ;  /* 0x0000085000007945 */ /* 0x000fe40003800200 */
[----:B------:R-:W1:Y:S04]  /*1b9c0*/  LDS.S8 R4, [R9+0x120] ;  /* 0x0001200009047984 */ /* 0x000e680000000200 */
[----:B------:R-:W3:Y:S04]  /*1b9d0*/  LDS.S8 R5, [R9+0x140] ;  /* 0x0001400009057984 */ /* 0x000ee80000000200 */
[----:B------:R-:W4:Y:S04]  /*1b9e0*/  LDS.S8 R6, [R9+0x160] ;  /* 0x0001600009067984 */ /* 0x000f280000000200 */
[----:B------:R-:W5:Y:S04]  /*1b9f0*/  LDS.S8 R7, [R9+0x180] ;  /* 0x0001800009077984 */ /* 0x000f680000000200 */
[----:B------:R-:W5:Y:S04]  /*1ba00*/  LDS.S8 R8, [R9+0x1a0] ;  /* 0x0001a00009087984 */ /* 0x000f680000000200 */
[----:B------:R-:W5:Y:S04]  /*1ba10*/  LDS.S8 R10, [R9+0x1c0] ;  /* 0x0001c000090a7984 */ /* 0x000f680000000200 */
[----:B------:R-:W5:Y:S01]  /*1ba20*/  LDS.S8 R11, [R9+0x1e0] ;  /* 0x0001e000090b7984 */ /* 0x000f620000000200 */
[----:B0-----:R-:W-:-:S02]  /*1ba30*/  LEA R3, R3, UR5, 0x2 ;  /* 0x0000000503037c11 */ /* 0x001fc4000f8e10ff */
[----:B-1----:R-:W-:-:S04]  /*1ba40*/  LEA R4, R4, UR5, 0x2 ;  /* 0x0000000504047c11 */ /* 0x002fc8000f8e10ff */
[----:B------:R-:W0:Y:S01]  /*1ba50*/  LDC R3, c[0x3][R3] ;  /* 0x00c0000003037b82 */ /* 0x000e220000000800 */
[----:B---3--:R-:W-:Y:S02]  /*1ba60*/  LEA R5, R5, UR5, 0x2 ;  /* 0x0000000505057c11 */ /* 0x008fe4000f8e10ff */
[----:B----4-:R-:W-:-:S05]  /*1ba70*/  LEA R6, R6, UR5, 0x2 ;  /* 0x0000000506067c11 */ /* 0x010fca000f8e10ff */
[----:B------:R-:W1:Y:S01]  /*1ba80*/  LDC R4, c[0x3][R4] ;  /* 0x00c0000004047b82 */ /* 0x000e620000000800 */
[----:B-----5:R-:W-:Y:S02]  /*1ba90*/  LEA R7, R7, UR5, 0x2 ;  /* 0x0000000507077c11 */ /* 0x020fe4000f8e10ff */
[----:B------:R-:W-:-:S05]  /*1baa0*/  LEA R8, R8, UR5, 0x2 ;  /* 0x0000000508087c11 */ /* 0x000fca000f8e10ff */
[----:B------:R-:W3:Y:S01]  /*1bab0*/  LDC R5, c[0x3][R5] ;  /* 0x00c0000005057b82 */ /* 0x000ee20000000800 */
[----:B------:R-:W-:Y:S02]  /*1bac0*/  LEA R10, R10, UR5, 0x2 ;  /* 0x000000050a0a7c11 */ /* 0x000fe4000f8e10ff */
[----:B------:R-:W-:-:S05]  /*1bad0*/  LEA R11, R11, UR5, 0x2 ;  /* 0x000000050b0b7c11 */ /* 0x000fca000f8e10ff */
[----:B------:R-:W4:Y:S08]  /*1bae0*/  LDC R6, c[0x3][R6] ;  /* 0x00c0000006067b82 */ /* 0x000f300000000800 */
[----:B------:R-:W5:Y:S08]  /*1baf0*/  LDC R7, c[0x3][R7] ;  /* 0x00c0000007077b82 */ /* 0x000f700000000800 */
[----:B------:R-:W5:Y:S08]  /*1bb00*/  LDC R8, c[0x3][R8] ;  /* 0x00c0000008087b82 */ /* 0x000f700000000800 */
[----:B------:R-:W5:Y:S01]  /*1bb10*/  LDC R9, c[0x3][R10] ;  /* 0x00c000000a097b82 */ /* 0x000f620000000800 */
[----:B0-----:R-:W-:-:S07]  /*1bb20*/  SHF.R.S32.HI R12, RZ, 0x1f, R3 ;  /* 0x0000001fff0c7819 */ /* 0x001fce0000011403 */
[----:B------:R-:W0:Y:S01]  /*1bb30*/  LDC R11, c[0x3][R11] ;  /* 0x00c000000b0b7b82 */ /* 0x000e220000000800 */
[--C-:B-1----:R-:W-:Y:S02]  /*1bb40*/  SHF.R.S32.HI R13, RZ, 0x1f, R4.reuse ;  /* 0x0000001fff0d7819 */ /* 0x102fe40000011404 */
[----:B---3--:R-:W-:Y:S02]  /*1bb50*/  IADD3 R15, P0, P1, R5, R3, R4 ;  /* 0x00000003050f7210 */ /* 0x008fe4000791e004 */
[----:B------:R-:W-:-:S04]  /*1bb60*/  SHF.R.S32.HI R14, RZ, 0x1f, R5 ;  /* 0x0000001fff0e7819 */ /* 0x000fc80000011405 */
[----:B------:R-:W-:Y:S02]  /*1bb70*/  IADD3.X R16, PT, PT, R14, R12, R13, P0, P1 ;  /* 0x0000000c0e107210 */ /* 0x000fe400007e240d */
[--C-:B----4-:R-:W-:Y:S02]  /*1bb80*/  SHF.R.S32.HI R12, RZ, 0x1f, R6.reuse ;  /* 0x0000001fff0c7819 */ /* 0x110fe40000011406 */
[----:B-----5:R-:W-:Y:S02]  /*1bb90*/  IADD3 R14, P0, P1, R7, R15, R6 ;  /* 0x0000000f070e7210 */ /* 0x020fe4000791e006 */
[----:B------:R-:W-:-:S04]  /*1bba0*/  SHF.R.S32.HI R13, RZ, 0x1f, R7 ;  /* 0x0000001fff0d7819 */ /* 0x000fc80000011407 */
[----:B------:R-:W-:Y:S02]  /*1bbb0*/  IADD3.X R12, PT, PT, R13, R16, R12, P0, P1 ;  /* 0x000000100d0c7210 */ /* 0x000fe400007e240c */
[--C-:B------:R-:W-:Y:S02]  /*1bbc0*/  SHF.R.S32.HI R3, RZ, 0x1f, R8.reuse ;  /* 0x0000001fff037819 */ /* 0x100fe40000011408 */
[----:B------:R-:W-:Y:S02]  /*1bbd0*/  IADD3 R14, P2, P3, R9, R14, R8 ;  /* 0x0000000e090e7210 */ /* 0x000fe40007b5e008 */
[----:B------:R-:W-:-:S04]  /*1bbe0*/  SHF.R.S32.HI R4, RZ, 0x1f, R9 ;  /* 0x0000001fff047819 */ /* 0x000fc80000011409 */
[----:B------:R-:W-:Y:S02]  /*1bbf0*/  IADD3.X R4, PT, PT, R4, R12, R3, P2, P3 ;  /* 0x0000000c04047210 */ /* 0x000fe400017e6403 */
[C---:B0-----:R-:W-:Y:S02]  /*1bc00*/  IADD3 R14, P0, PT, R11.reuse, R14, RZ ;  /* 0x0000000e0b0e7210 */ /* 0x041fe40007f1e0ff */
[----:B------:R-:W-:Y:S02]  /*1bc10*/  ISETP.NE.AND P3, PT, R20, RZ, PT ;  /* 0x000000ff1400720c */ /* 0x000fe40003f65270 */
[----:B------:R-:W-:Y:S01]  /*1bc20*/  LEA.HI.X.SX32 R13, R11, R4, 0x1, P0 ;  /* 0x000000040b0d7211 */ /* 0x000fe200000f0eff */
[----:B------:R-:W0:Y:S04]  /*1bc30*/  SHFL.DOWN PT, R3, R14, 0x10, 0x1f ;  /* 0x0a001f000e037f89 */ /* 0x000e2800000e0000 */
[----:B------:R-:W1:Y:S01]  /*1bc40*/  SHFL.DOWN PT, R4, R13, 0x10, 0x1f ;  /* 0x0a001f000d047f89 */ /* 0x000e6200000e0000 */
[----:B0-----:R-:W-:-:S04]  /*1bc50*/  IADD3 R12, P0, PT, R3, R14, RZ ;  /* 0x0000000e030c7210 */ /* 0x001fc80007f1e0ff */
[----:B------:R-:W-:Y:S01]  /*1bc60*/  IADD3 R6, P1, PT, RZ, R12, RZ ;  /* 0x0000000cff067210 */ /* 0x000fe20007f3e0ff */
[----:B------:R0:W3:Y:S03]  /*1bc70*/  SHFL.DOWN PT, R3, R12, 0x8, 0x1f ;  /* 0x09001f000c037f89 */ /* 0x0000e600000e0000 */
[----:B-1----:R-:W-:-:S05]  /*1bc80*/  IADD3.X R9, PT, PT, R4, RZ, R13, P1, P0 ;  /* 0x000000ff04097210 */ /* 0x002fca0000fe040d */
[----:B------:R-:W1:Y:S01]  /*1bc90*/  SHFL.DOWN PT, R4, R9, 0x8, 0x1f ;  /* 0x09001f0009047f89 */ /* 0x000e6200000e0000 */
[----:B0-----:R-:W2:Y:S01]  /*1bca0*/  LDC.64 R12, c[0x0][0x380] ;  /* 0x0000e000ff0c7b82 */ /* 0x001ea20000000a00 */
[----:B---3--:R-:W-:-:S04]  /*1bcb0*/  IADD3 R7, P0, PT, R3, R6, RZ ;  /* 0x0000000603077210 */ /* 0x008fc80007f1e0ff */
        /* <DEDUP_REMOVED lines=10> */
[----:B------:R-:W-:Y:S02]  /*1bd60*/  IADD3 R8, P1, PT, RZ, R3, RZ ;  /* 0x00000003ff087210 */ /* 0x000fe40007f3e0ff */
[----:B------:R-:W0:Y:S02]  /*1bd70*/  SHFL.DOWN PT, R3, R3, 0x1, 0x1f ;  /* 0x08201f0003037f89 */ /* 0x000e2400000e0000 */
[----:B-1----:R-:W-:-:S05]  /*1bd80*/  IADD3.X R9, PT, PT, R4, RZ, R11, P1, P0 ;  /* 0x000000ff04097210 */ /* 0x002fca0000fe040b */
[----:B------:R-:W1:Y:S01]  /*1bd90*/  SHFL.DOWN PT, R6, R9, 0x1, 0x1f ;  /* 0x08201f0009067f89 */ /* 0x000e6200000e0000 */
[----:B--2---:R-:W-:Y:S02]  /*1bda0*/  IADD3 R4, P2, P4, R36, UR4, R12 ;  /* 0x0000000424047c10 */ /* 0x004fe4000fc5e00c */
[----:B0-----:R-:W-:Y:S02]  /*1bdb0*/  IADD3 R7, P0, P1, RZ, R8, R3 ;  /* 0x00000008ff077210 */ /* 0x001fe4000791e003 */
[----:B------:R-:W-:Y:S02]  /*1bdc0*/  IADD3.X R5, PT, PT, R37, R13, RZ, P2, P4 ;  /* 0x0000000d25057210 */ /* 0x000fe400017e84ff */
[----:B-1----:R-:W-:Y:S01]  /*1bdd0*/  IADD3.X R8, PT, PT, R6, R9, RZ, P0, P1 ;  /* 0x0000000906087210 */ /* 0x002fe200007e24ff */
[----:B------:R-:W-:Y:S08]  /*1bde0*/  @P3 BRA `(.L_x_121) ;  /* 0x0000000400043947 */ /* 0x000ff00003800000 */
[----:B------:R0:W5:Y:S01]  /*1bdf0*/  LDG.E.U8.CONSTANT R9, desc[UR8][R4.64+0x1] ;  /* 0x0000010804097981 */ /* 0x000162000c1e9100 */
[----:B------:R-:W-:Y:S01]  /*1be00*/  ISETP.GE.U32.AND P0, PT, R7, 0x1, PT ;  /* 0x000000010700780c */ /* 0x000fe20003f06070 */
[----:B------:R-:W-:Y:S01]  /*1be10*/  BSSY.RECONVERGENT B1, `(.L_x_122) ;  /* 0x0000038000017945 */ /* 0x000fe20003800200 */
[----:B------:R-:W-:Y:S02]  /*1be20*/  IMAD.MOV.U32 R6, RZ, RZ, RZ ;  /* 0x000000ffff067224 */ /* 0x000fe400078e00ff */
[----:B------:R-:W-:-:S13]  /*1be30*/  ISETP.GE.AND.EX P0, PT, R8, RZ, PT, P0 ;  /* 0x000000ff0800720c */ /* 0x000fda0003f06300 */
[----:B0-----:R-:W-:Y:S05]  /*1be40*/  @!P0 BRA `(.L_x_123) ;  /* 0x0000000000d08947 */ /* 0x001fea0003800000 */
[----:B------:R-:W-:Y:S01]  /*1be50*/  ISETP.GE.U32.AND P0, PT, R7, 0x10000, PT ;  /* 0x000100000700780c */ /* 0x000fe20003f06070 */
[----:B------:R-:W-:Y:S01]  /*1be60*/  BSSY.RECONVERGENT B2, `(.L_x_124) ;  /* 0x0000011000027945 */ /* 0x000fe20003800200 */
[----:B------:R-:W-:Y:S02]  /*1be70*/  IMAD.MOV.U32 R3, RZ, RZ, RZ ;  /* 0x000000ffff037224 */ /* 0x000fe400078e00ff */
[----:B------:R-:W-:Y:S01]  /*1be80*/  ISETP.GE.U32.AND.EX P0, PT, R8, RZ, PT, P0 ;  /* 0x000000ff0800720c */ /* 0x000fe20003f06100 */
[----:B------:R-:W-:Y:S02]  /*1be90*/  IMAD.MOV.U32 R4, RZ, RZ, R7 ;  /* 0x000000ffff047224 */ /* 0x000fe400078e0007 */
[----:B------:R-:W-:-:S10]  /*1bea0*/  IMAD.MOV.U32 R5, RZ, RZ, R8 ;  /* 0x000000ffff057224 */ /* 0x000fd400078e0008 */
[----:B------:R-:W-:Y:S05]  /*1beb0*/  @!P0 BRA `(.L_x_125) ;  /* 0x00000000002c8947 */ /* 0x000fea0003800000 */
[----:B------:R-:W-:Y:S01]  /*1bec0*/  BSSY.RECONVERGENT B3, `(.L_x_125) ;  /* 0x000000a000037945 */ /* 0x000fe20003800200 */
[----:B------:R-:W-:Y:S02]  /*1bed0*/  IMAD.MOV.U32 R3, RZ, RZ, RZ ;  /* 0x000000ffff037224 */ /* 0x000fe400078e00ff */
[----:B------:R-:W-:Y:S02]  /*1bee0*/  IMAD.MOV.U32 R4, RZ, RZ, R7 ;  /* 0x000000ffff047224 */ /* 0x000fe400078e0007 */
[----:B------:R-:W-:-:S07]  /*1bef0*/  IMAD.MOV.U32 R5, RZ, RZ, R8 ;  /* 0x000000ffff057224 */ /* 0x000fce00078e0008 */
.L_x_126:
[C---:B------:R-:W-:Y:S01]  /*1bf00*/  ISETP.GT.U32.AND P0, PT, R4.reuse, -0x1, PT ;  /* 0xffffffff0400780c */ /* 0x040fe20003f04070 */
[----:B------:R-:W-:Y:S01]  /*1bf10*/  VIADD R3, R3, 0x10 ;  /* 0x0000001003037836 */ /* 0x000fe20000000000 */
[--C-:B------:R-:W-:Y:S02]  /*1bf20*/  SHF.R.U64 R4, R4, 0x10, R5.reuse ;  /* 0x0000001004047819 */ /* 0x100fe40000001205 */
[----:B------:R-:W-:Y:S02]  /*1bf30*/  ISETP.GT.U32.AND.EX P0, PT, R5, RZ, PT, P0 ;  /* 0x000000ff0500720c */ /* 0x000fe40003f04100 */
[----:B------:R-:W-:-:S11]  /*1bf40*/  SHF.R.U32.HI R5, RZ, 0x10, R5 ;  /* 0x00000010ff057819 */ /* 0x000fd60000011605 */
[----:B------:R-:W-:Y:S05]  /*1bf50*/  @P0 BRA `(.L_x_126) ;  /* 0xfffffffc00e80947 */ /* 0x000fea000383ffff */
[----:B------:R-:W-:Y:S05]  /*1bf60*/  BSYNC.RECONVERGENT B3 ;  /* 0x0000000000037941 */ /* 0x000fea0003800200 */
.L_x_125:
[----:B------:R-:W-:Y:S05]  /*1bf70*/  BSYNC.RECONVERGENT B2 ;  /* 0x0000000000027941 */ /* 0x000fea0003800200 */
.L_x_124:
[----:B------:R-:W-:Y:S01]  /*1bf80*/  ISETP.GT.U32.AND P0, PT, R4, 0xff, PT ;  /* 0x000000ff0400780c */ /* 0x000fe20003f04070 */
[----:B------:R-:W-:-:S03]  /*1bf90*/  IMAD.MOV.U32 R10, RZ, RZ, R3 ;  /* 0x000000ffff0a7224 */ /* 0x000fc600078e0003 */
[----:B------:R-:W-:-:S13]  /*1bfa0*/  ISETP.GT.U32.AND.EX P0, PT, R5, RZ, PT, P0 ;  /* 0x000000ff0500720c */ /* 0x000fda0003f04100 */
[--C-:B------:R-:W-:Y:S01]  /*1bfb0*/  @P0 SHF.R.U64 R4, R4, 0x8, R5.reuse ;  /* 0x0000000804040819 */ /* 0x100fe20000001205 */
[----:B------:R-:W-:Y:S01]  /*1bfc0*/  @P0 VIADD R10, R10, 0x8 ;  /* 0x000000080a0a0836 */ /* 0x000fe20000000000 */
[----:B------:R-:W-:Y:S02]  /*1bfd0*/  @P0 SHF.R.U32.HI R5, RZ, 0x8, R5 ;  /* 0x00000008ff050819 */ /* 0x000fe40000011605 */
[----:B------:R-:W-:-:S04]  /*1bfe0*/  ISETP.GT.U32.AND P1, PT, R4, 0xf, PT ;  /* 0x0000000f0400780c */ /* 0x000fc80003f24070 */
        /* <DEDUP_REMOVED lines=10> */
[----:B------:R-:W-:Y:S01]  /*1c090*/  ISETP.GT.U32.AND.EX P0, PT, R5, RZ, PT, P0 ;  /* 0x000000ff0500720c */ /* 0x000fe20003f04100 */
[----:B------:R-:W-:-:S03]  /*1c0a0*/  IMAD.MOV.U32 R5, RZ, RZ, -0x1 ;  /* 0xffffffffff057424 */ /* 0x000fc600078e00ff */
[----:B------:R-:W-:-:S05]  /*1c0b0*/  SEL R3, RZ, 0x1, !P0 ;  /* 0x00000001ff037807 */ /* 0x000fca0004000000 */
[----:B------:R-:W-:-:S05]  /*1c0c0*/  IMAD.IADD R10, R10, 0x1, R3 ;  /* 0x000000010a0a7824 */ /* 0x000fca00078e0203 */
[----:B------:R-:W-:Y:S02]  /*1c0d0*/  ISETP.GE.AND P0, PT, R10, 0x4, PT ;  /* 0x000000040a00780c */ /* 0x000fe40003f06270 */
[----:B------:R-:W-:-:S11]  /*1c0e0*/  SHF.L.U32 R4, R5, R10, RZ ;  /* 0x0000000a05047219 */ /* 0x000fd600000006ff */
[----:B------:R-:W-:Y:S01]  /*1c0f0*/  @P0 SHF.L.U64.HI R5, R5, R10, 0xffffffff ;  /* 0xffffffff05050419 */ /* 0x000fe2000001020a */
[----:B------:R-:W-:Y:S01]  /*1c100*/  @P0 VIADD R3, R10, 0xfffffffc ;  /* 0xfffffffc0a030836 */ /* 0x000fe20000000000 */
[C---:B------:R-:W-:Y:S01]  /*1c110*/  @P0 IADD3 R6, P1, PT, R4.reuse, R7, RZ ;  /* 0x0000000704060210 */ /* 0x040fe20007f3e0ff */
[----:B------:R-:W-:Y:S01]  /*1c120*/  @!P0 IMAD.IADD R7, R4, 0x1, R7 ;  /* 0x0000000104078824 */ /* 0x000fe200078e0207 */
[----:B------:R-:W-:-:S03]  /*1c130*/  @!P0 IADD3 R4, PT, PT, -R10, 0x4, RZ ;  /* 0x000000040a048810 */ /* 0x000fc60007ffe1ff */
[----:B------:R-:W-:-:S05]  /*1c140*/  @P0 IMAD.X R5, R5, 0x1, R8, P1 ;  /* 0x0000000105050824 */ /* 0x000fca00008e0608 */
[----:B------:R-:W-:Y:S01]  /*1c150*/  @P0 SHF.R.S64 R6, R6, R3, R5 ;  /* 0x0000000306060219 */ /* 0x000fe20000001005 */
[----:B------:R-:W-:Y:S01]  /*1c160*/  IMAD.SHL.U32 R3, R10, 0x10, RZ ;  /* 0x000000100a037824 */ /* 0x000fe200078e00ff */
[----:B------:R-:W-:-:S04]  /*1c170*/  @!P0 SHF.L.U32 R6, R7, R4, RZ ;  /* 0x0000000407068219 */ /* 0x000fc800000006ff */
[----:B------:R-:W-:-:S07]  /*1c180*/  IADD3 R6, PT, PT, R3, -0x40, R6 ;  /* 0xffffffc003067810 */ /* 0x000fce0007ffe006 */
.L_x_123:
[----:B------:R-:W-:Y:S05]  /*1c190*/  BSYNC.RECONVERGENT B1 ;  /* 0x0000000000017941 */ /* 0x000fea0003800200 */
.L_x_122:
[----:B------:R-:W2:Y:S01]  /*1c1a0*/  LDL.LU R4, [R1+0x24] ;  /* 0x0000240001047983 */ /* 0x000ea20000300800 */
[----:B-----5:R-:W-:-:S06]  /*1c1b0*/  IMAD.IADD R3, R2, 0x1, R9 ;  /* 0x0000000102037824 */ /* 0x020fcc00078e0209 */
[----:B------:R-:W2:Y:S02]  /*1c1c0*/  LDS.S8 R3, [R3+0x100] ;  /* 0x0001000003037984 */ /* 0x000ea40000000200 */
[----:B--2---:R-:W-:-:S05]  /*1c1d0*/  IADD3 R4, PT, PT, -R3, R4, R6 ;  /* 0x0000000403047210 */ /* 0x004fca0007ffe106 */
[----:B------:R-:W-:-:S05]  /*1c1e0*/  VIADD R3, R4, 0xffffff80 ;  /* 0xffffff8004037836 */ /* 0x000fca0000000000 */
[----:B------:R0:W-:Y:S02]  /*1c1f0*/  STL [R1+0x24], R3 ;  /* 0x0000240301007387 */ /* 0x0001e40000100800 */
.L_x_121:
[----:B------:R-:W-:Y:S05]  /*1c200*/  BSYNC.RECONVERGENT B0 ;  /* 0x0000000000007941 */ /* 0x000fea0003800200 */
.L_x_120:
[----:B------:R-:W-:-:S04]  /*1c210*/  UIADD3 UR4, UPT, UPT, UR4, 0x1, URZ ;  /* 0x0000000104047890 */ /* 0x000fc8000fffe0ff */
[----:B------:R-:W-:-:S09]  /*1c220*/  UISETP.NE.AND UP0, UPT, UR4, 0x100, UPT ;  /* 0x000001000400788c */ /* 0x000fd2000bf05270 */
[----:B------:R-:W-:Y:S05]  /*1c230*/  BRA.U UP0, `(.L_x_127) ;  /* 0xfffffe4500807547 */ /* 0x000fea000b83ffff */
[----:B------:R-:W2:Y:S01]  /*1c240*/  LDL.128 R12, [R1] ;  /* 0x00000000010c7983 */ /* 0x000ea20000100c00 */
[----:B0-----:R-:W0:Y:S01]  /*1c250*/  @!P3 LDC.64 R2, c[0x0][0x3a8] ;  /* 0x0000ea00ff02bb82 */ /* 0x001e220000000a00 */
[----:B------:R-:W1:Y:S02]  /*1c260*/  LDCU.64 UR6, c[0x0][0x3a0] ;  /* 0x00007400ff0677ac */ /* 0x000e640008000a00 */
[----:B------:R-:W3:Y:S04]  /*1c270*/  LDL.LU R16, [R1+0x24] ;  /* 0x0000240001107983 */ /* 0x000ee80000300800 */
[----:B------:R-:W4:Y:S01]  /*1c280*/  LDL.128 R4, [R1+0x10] ;  /* 0x0000100001047983 */ /* 0x000f220000100c00 */
[----:B------:R-:W5:Y:S01]  /*1c290*/  S2R R10, SR_TID.X ;  /* 0x00000000000a7919 */ /* 0x000f620000002100 */
[----:B------:R-:W1:Y:S01]  /*1c2a0*/  S2R R9, SR_CTAID.X ;  /* 0x0000000000097919 */ /* 0x000e620000002500 */
[----:B-----5:R-:W-:-:S05]  /*1c2b0*/  IMAD.SHL.U32 R0, R10, 0x20, RZ ;  /* 0x000000200a007824 */ /* 0x020fca00078e00ff */
[----:B------:R-:W-:Y:S01]  /*1c2c0*/  LOP3.LUT R0, R0, 0x1c00, RZ, 0xc0, !PT ;  /* 0x00001c0000007812 */ /* 0x000fe200078ec0ff */
[----:B-1----:R-:W-:Y:S01]  /*1c2d0*/  @!P3 IMAD.SHL.U32 R8, R9, 0x8, RZ ;  /* 0x000000080908b824 */ /* 0x002fe200078e00ff */
[----:B------:R-:W-:-:S03]  /*1c2e0*/  @!P3 SHF.R.U32.HI R11, RZ, 0x5, R10 ;  /* 0x00000005ff0bb819 */ /* 0x000fc6000001160a */
[----:B------:R-:W-:Y:S01]  /*1c2f0*/  IMAD R0, R9, 0x2000, R0 ;  /* 0x0000200009007824 */ /* 0x000fe200078e0200 */
[----:B------:R-:W-:Y:S02]  /*1c300*/  LOP3.LUT R9, R10, 0x1f, RZ, 0xc0, !PT ;  /* 0x0000001f0a097812 */ /* 0x000fe400078ec0ff */
[----:B------:R-:W-:-:S03]  /*1c310*/  @!P3 LOP3.LUT R11, R8, R11, RZ, 0xfc, !PT ;  /* 0x0000000b080bb212 */ /* 0x000fc600078efcff */
[----:B------:R-:W-:Y:S02]  /*1c320*/  IMAD.IADD R0, R9, 0x1, R0 ;  /* 0x0000000109007824 */ /* 0x000fe400078e0200 */
[----:B0-----:R-:W-:-:S03]  /*1c330*/  @!P3 IMAD.WIDE R8, R11, 0x4, R2 ;  /* 0x000000040b08b825 */ /* 0x001fc600078e0202 */
[----:B------:R-:W-:-:S04]  /*1c340*/  IADD3 R2, P0, PT, R0, UR6, RZ ;  /* 0x0000000600027c10 */ /* 0x000fc8000ff1e0ff */
[----:B------:R-:W-:Y:S02]  /*1c350*/  LEA.HI.X.SX32 R3, R0, UR7, 0x1, P0 ;  /* 0x0000000700037c11 */ /* 0x000fe400080f0eff */
[C---:B--2---:R-:W-:Y:S02]  /*1c360*/  PRMT R11, R15.reuse, 0x7773, RZ ;  /* 0x000077730f0b7816 */ /* 0x044fe400000000ff */
[C---:B------:R-:W-:Y:S02]  /*1c370*/  PRMT R17, R15.reuse, 0x7772, RZ ;  /* 0x000077720f117816 */ /* 0x040fe400000000ff */
[C---:B------:R-:W-:Y:S02]  /*1c380*/  PRMT R21, R15.reuse, 0x7771, RZ ;  /* 0x000077710f157816 */ /* 0x040fe400000000ff */
[----:B------:R-:W-:Y:S01]  /*1c390*/  PRMT R25, R15, 0x7770, RZ ;  /* 0x000077700f197816 */ /* 0x000fe200000000ff */
[----:B---3--:R0:W-:Y:S01]  /*1c3a0*/  @!P3 STG.E desc[UR8][R8.64], R16 ;  /* 0x000000100800b986 */ /* 0x0081e2000c101908 */
[----:B------:R-:W-:-:S02]  /*1c3b0*/  PRMT R15, R13, 0x7773, RZ ;  /* 0x000077730d0f7816 */ /* 0x000fc400000000ff */
[C---:B------:R-:W-:Y:S02]  /*1c3c0*/  PRMT R19, R13.reuse, 0x7772, RZ ;  /* 0x000077720d137816 */ /* 0x040fe400000000ff */
[C---:B------:R-:W-:Y:S02]  /*1c3d0*/  PRMT R23, R13.reuse, 0x7771, RZ ;  /* 0x000077710d177816 */ /* 0x040fe400000000ff */
[----:B------:R-:W-:Y:S02]  /*1c3e0*/  PRMT R13, R13, 0x7770, RZ ;  /* 0x000077700d0d7816 */ /* 0x000fe400000000ff */
[C---:B------:R-:W-:Y:S02]  /*1c3f0*/  PRMT R27, R14.reuse, 0x7773, RZ ;  /* 0x000077730e1b7816 */ /* 0x040fe400000000ff */
[----:B------:R-:W-:Y:S02]  /*1c400*/  PRMT R29, R14, 0x7772, RZ ;  /* 0x000077720e1d7816 */ /* 0x000fe400000000ff */
[----:B0-----:R-:W-:-:S02]  /*1c410*/  PRMT R9, R12, 0x7773, RZ ;  /* 0x000077730c097816 */ /* 0x001fc400000000ff */
[----:B------:R-:W-:Y:S02]  /*1c420*/  PRMT R33, R14, 0x7771, RZ ;  /* 0x000077710e217816 */ /* 0x000fe400000000ff */
[C---:B------:R-:W-:Y:S02]  /*1c430*/  PRMT R31, R12.reuse, 0x7772, RZ ;  /* 0x000077720c1f7816 */ /* 0x040fe400000000ff */
[----:B------:R-:W-:Y:S01]  /*1c440*/  PRMT R35, R12, 0x7771, RZ ;  /* 0x000077710c237816 */ /* 0x000fe200000000ff */
[----:B------:R4:W-:Y:S01]  /*1c450*/  STG.E.U8 desc[UR8][R2.64+0x1e0], R11 ;  /* 0x0001e00b02007986 */ /* 0x0009e2000c101108 */
[----:B------:R-:W-:-:S03]  /*1c460*/  PRMT R37, R14, 0x7770, RZ ;  /* 0x000077700e257816 */ /* 0x000fc600000000ff */
[----:B------:R0:W-:Y:S01]  /*1c470*/  STG.E.U8 desc[UR8][R2.64+0x1c0], R17 ;  /* 0x0001c01102007986 */ /* 0x0001e2000c101108 */
[----:B------:R-:W-:-:S03]  /*1c480*/  PRMT R39, R12, 0x7770, RZ ;  /* 0x000077700c277816 */ /* 0x000fc600000000ff */
[----:B------:R1:W-:Y:S04]  /*1c490*/  STG.E.U8 desc[UR8][R2.64+0xc0], R19 ;  /* 0x0000c01302007986 */ /* 0x0003e8000c101108 */
[----:B------:R2:W-:Y:S01]  /*1c4a0*/  STG.E.U8 desc[UR8][R2.64+0x80], R13 ;  /* 0x0000800d02007986 */ /* 0x0005e2000c101108 */
[----:B----4-:R-:W-:-:S03]  /*1c4b0*/  PRMT R11, R5, 0x7773, RZ ;  /* 0x00007773050b7816 */ /* 0x010fc600000000ff */
[----:B------:R3:W-:Y:S01]  /*1c4c0*/  STG.E.U8 desc[UR8][R2.64+0xe0], R15 ;  /* 0x0000e00f02007986 */ /* 0x0007e2000c101108 */
[----:B0-----:R-:W-:-:S03]  /*1c4d0*/  PRMT R17, R5, 0x7771, RZ ;  /* 0x0000777105117816 */ /* 0x001fc600000000ff */
[----:B------:R0:W-:Y:S01]  /*1c4e0*/  STG.E.U8 desc[UR8][R2.64+0x60], R9 ;  /* 0x0000600902007986 */ /* 0x0001e2000c101108 */
[C---:B-1----:R-:W-:Y:S02]  /*1c4f0*/  PRMT R19, R5.reuse, 0x7770, RZ ;  /* 0x0000777005137816 */ /* 0x042fe400000000ff */
[----:B--2---:R-:W-:Y:S01]  /*1c500*/  PRMT R13, R5, 0x7772, RZ ;  /* 0x00007772050d7816 */ /* 0x004fe200000000ff */
[----:B------:R1:W-:Y:S01]  /*1c510*/  STG.E.U8 desc[UR8][R2.64+0x180], R25 ;  /* 0x0001801902007986 */ /* 0x0003e2000c101108 */
[C---:B------:R-:W-:Y:S02]  /*1c520*/  PRMT R5, R7.reuse, 0x7773, RZ ;  /* 0x0000777307057816 */ /* 0x040fe400000000ff */
[C---:B---3--:R-:W-:Y:S01]  /*1c530*/  PRMT R15, R7.reuse, 0x7771, RZ ;  /* 0x00007771070f7816 */ /* 0x048fe200000000ff */
[----:B------:R2:W-:Y:S01]  /*1c540*/  STG.E.U8 desc[UR8][R2.64+0x1a0], R21 ;  /* 0x0001a01502007986 */ /* 0x0005e2000c101108 */
[----:B0-----:R-:W-:-:S03]  /*1c550*/  PRMT R9, R7, 0x7772, RZ ;  /* 0x0000777207097816 */ /* 0x001fc600000000ff */
[----:B------:R0:W-:Y:S01]  /*1c560*/  STG.E.U8 desc[UR8][R2.64+0xa0], R23 ;  /* 0x0000a01702007986 */ /* 0x0001e2000c101108 */
[----:B------:R-:W-:-:S03]  /*1c570*/  PRMT R7, R7, 0x7770, RZ ;  /* 0x0000777007077816 */ /* 0x000fc600000000ff */
[----:B------:R3:W-:Y:S01]  /*1c580*/  STG.E.U8 desc[UR8][R2.64+0x160], R27 ;  /* 0x0001601b02007986 */ /* 0x0007e2000c101108 */
[----:B-1----:R-:W-:-:S03]  /*1c590*/  PRMT R25, R6, 0x7772, RZ ;  /* 0x0000777206197816 */ /* 0x002fc600000000ff */
[----:B------:R1:W-:Y:S01]  /*1c5a0*/  STG.E.U8 desc[UR8][R2.64+0x140], R29 ;  /* 0x0001401d02007986 */ /* 0x0003e2000c101108 */
[----:B--2---:R-:W-:-:S03]  /*1c5b0*/  PRMT R21, R6, 0x7773, RZ ;  /* 0x0000777306157816 */ /* 0x004fc600000000ff */
[----:B------:R2:W-:Y:S01]  /*1c5c0*/  STG.E.U8 desc[UR8][R2.64+0x120], R33 ;  /* 0x0001202102007986 */ /* 0x0005e2000c101108 */
[----:B0-----:R-:W-:-:S03]  /*1c5d0*/  PRMT R23, R4, 0x7773, RZ ;  /* 0x0000777304177816 */ /* 0x001fc600000000ff */
[----:B------:R0:W-:Y:S01]  /*1c5e0*/  STG.E.U8 desc[UR8][R2.64+0x40], R31 ;  /* 0x0000401f02007986 */ /* 0x0001e2000c101108 */
[----:B---3--:R-:W-:-:S03]  /*1c5f0*/  PRMT R27, R4, 0x7772, RZ ;  /* 0x00007772041b7816 */ /* 0x008fc600000000ff */
[----:B------:R3:W-:Y:S01]  /*1c600*/  STG.E.U8 desc[UR8][R2.64+0x20], R35 ;  /* 0x0000202302007986 */ /* 0x0007e2000c101108 */
[C---:B-1----:R-:W-:Y:S02]  /*1c610*/  PRMT R29, R6.reuse, 0x7771, RZ ;  /* 0x00007771061d7816 */ /* 0x042fe400000000ff */
[----:B--2---:R-:W-:Y:S02]  /*1c620*/  PRMT R33, R6, 0x7770, RZ ;  /* 0x0000777006217816 */ /* 0x004fe400000000ff */
[C---:B0-----:R-:W-:Y:S02]  /*1c630*/  PRMT R31, R4.reuse, 0x7771, RZ ;  /* 0x00007771041f7816 */ /* 0x041fe400000000ff */
[----:B---3--:R-:W-:Y:S01]  /*1c640*/  PRMT R35, R4, 0x7770, RZ ;  /* 0x0000777004237816 */ /* 0x008fe200000000ff */
[----:B------:R-:W-:Y:S04]  /*1c650*/  STG.E.U8 desc[UR8][R2.64+0x100], R37 ;  /* 0x0001002502007986 */ /* 0x000fe8000c101108 */
        /* <DEDUP_REMOVED lines=16> */
[----:B------:R-:W-:Y:S01]  /*1c760*/  STG.E.U8 desc[UR8][R2.64+0x3e0], R5 ;  /* 0x0003e00502007986 */ /* 0x000fe2000c101108 */
[----:B------:R-:W-:Y:S05]  /*1c770*/  EXIT ;  /* 0x000000000000794d */ /* 0x000fea0003800000 */
        .weak           $__internal_0_$__cuda_sm20_div_s64
        .type           $__internal_0_$__cuda_sm20_div_s64,@function
        .size           $__internal_0_$__cuda_sm20_div_s64,($__internal_1_$__cuda_sm20_rem_s64 - $__internal_0_$__cuda_sm20_div_s64)
$__internal_0_$__cuda_sm20_div_s64:
[----:B------:R-:W-:Y:S02]  /*1c780*/  IADD3 R18, P1, PT, RZ, -R13, RZ ;  /* 0x8000000dff127210 */ /* 0x000fe40007f3e0ff */
[----:B------:R-:W-:-:S03]  /*1c790*/  ISETP.GE.AND P0, PT, R12, RZ, PT ;  /* 0x000000ff0c00720c */ /* 0x000fc60003f06270 */
[----:B------:R-:W-:Y:S01]  /*1c7a0*/  IMAD.X R16, RZ, RZ, ~R12, P1 ;  /* 0x000000ffff107224 */ /* 0x000fe200008e0e0c */
[----:B------:R-:W-:-:S04]  /*1c7b0*/  SEL R18, R18, R13, !P0 ;  /* 0x0000000d12127207 */ /* 0x000fc80004000000 */
[----:B------:R-:W-:-:S04]  /*1c7c0*/  SEL R19, R16, R12, !P0 ;  /* 0x0000000c10137207 */ /* 0x000fc80004000000 */
[----:B------:R-:W0:Y:S08]  /*1c7d0*/  I2F.U64.RP R16, R18 ;  /* 0x0000001200107312 */ /* 0x000e300000309000 */
[----:B0-----:R-:W0:Y:S02]  /*1c7e0*/  MUFU.RCP R16, R16 ;  /* 0x0000001000107308 */ /* 0x001e240000001000 */
[----:B0-----:R-:W-:-:S06]  /*1c7f0*/  VIADD R16, R16, 0x1ffffffe ;  /* 0x1ffffffe10107836 */ /* 0x001fcc0000000000 */
[----:B------:R-:W0:Y:S02]  /*1c800*/  F2I.U64.TRUNC R16, R16 ;  /* 0x0000001000107311 */ /* 0x000e24000020d800 */
[----:B0-----:R-:W-:-:S04]  /*1c810*/  IMAD.WIDE.U32 R22, R16, R18, RZ ;  /* 0x0000001210167225 */ /* 0x001fc800078e00ff */
[----:B------:R-:W-:Y:S01]  /*1c820*/  IMAD R23, R16, R19, R23 ;  /* 0x0000001310177224 */ /* 0x000fe200078e0217 */
[----:B------:R-:W-:-:S03]  /*1c830*/  IADD3 R33, P0, PT, RZ, -R22, RZ ;  /* 0x80000016ff217210 */ /* 0x000fc60007f1e0ff */
[----:B------:R-:W-:Y:S02]  /*1c840*/  IMAD R23, R17, R18, R23 ;  /* 0x0000001211177224 */ /* 0x000fe400078e0217 */
[----:B------:R-:W-:-:S04]  /*1c850*/  IMAD.HI.U32 R22, R16, R33, RZ ;  /* 0x0000002110167227 */ /* 0x000fc800078e00ff */
[----:B------:R-:W-:Y:S02]  /*1c860*/  IMAD.X R34, RZ, RZ, ~R23, P0 ;  /* 0x000000ffff227224 */ /* 0x000fe400000e0e17 */
[----:B------:R-:W-:Y:S02]  /*1c870*/  IMAD.MOV.U32 R23, RZ, RZ, R16 ;  /* 0x000000ffff177224 */ /* 0x000fe400078e0010 */
[----:B------:R-:W-:-:S04]  /*1c880*/  IMAD.WIDE.U32 R22, P0, R16, R34, R22 ;  /* 0x0000002210167225 */ /* 0x000fc80007800016 */
[C---:B------:R-:W-:Y:S02]  /*1c890*/  IMAD R16, R17.reuse, R34, RZ ;  /* 0x0000002211107224 */ /* 0x040fe400078e02ff */
[----:B------:R-:W-:-:S04]  /*1c8a0*/  IMAD.HI.U32 R22, P1, R17, R33, R22 ;  /* 0x0000002111167227 */ /* 0x000fc80007820016 */
[----:B------:R-:W-:Y:S01]  /*1c8b0*/  IMAD.HI.U32 R34, R17, R34, RZ ;  /* 0x0000002211227227 */ /* 0x000fe200078e00ff */
[----:B------:R-:W-:-:S03]  /*1c8c0*/  IADD3 R23, P2, PT, R16, R22, RZ ;  /* 0x0000001610177210 */ /* 0x000fc60007f5e0ff */
[----:B------:R-:W-:Y:S02]  /*1c8d0*/  IMAD.X R33, R34, 0x1, R17, P0 ;  /* 0x0000000122217824 */ /* 0x000fe400000e0611 */
[----:B------:R-:W-:-:S03]  /*1c8e0*/  IMAD.WIDE.U32 R16, R23, R18, RZ ;  /* 0x0000001217107225 */ /* 0x000fc600078e00ff */
[----:B------:R-:W-:Y:S01]  /*1c8f0*/  IADD3.X R33, PT, PT, RZ, RZ, R33, P2, P1 ;  /* 0x000000ffff217210 */ /* 0x000fe200017e2421 */
[----:B------:R-:W-:Y:S01]  /*1c900*/  IMAD R22, R23, R19, R17 ;  /* 0x0000001317167224 */ /* 0x000fe200078e0211 */
[----:B------:R-:W-:Y:S02]  /*1c910*/  IADD3 R17, P0, PT, RZ, -R16, RZ ;  /* 0x80000010ff117210 */ /* 0x000fe40007f1e0ff */
[----:B------:R-:W-:Y:S01]  /*1c920*/  ISETP.GE.AND P1, PT, R10, RZ, PT ;  /* 0x000000ff0a00720c */ /* 0x000fe20003f26270 */
[----:B------:R-:W-:Y:S01]  /*1c930*/  IMAD R16, R33, R18, R22 ;  /* 0x0000001221107224 */ /* 0x000fe200078e0216 */
[----:B------:R-:W-:Y:S01]  /*1c940*/  IADD3 R34, P2, PT, RZ, -R14, RZ ;  /* 0x8000000eff227210 */ /* 0x000fe20007f5e0ff */
[----:B------:R-:W-:-:S03]  /*1c950*/  IMAD.HI.U32 R22, R23, R17, RZ ;  /* 0x0000001117167227 */ /* 0x000fc600078e00ff */
[----:B------:R-:W-:Y:S01]  /*1c960*/  SEL R14, R34, R14, !P1 ;  /* 0x0000000e220e7207 */ /* 0x000fe20004800000 */
[----:B------:R-:W-:-:S04]  /*1c970*/  IMAD.X R16, RZ, RZ, ~R16, P0 ;  /* 0x000000ffff107224 */ /* 0x000fc800000e0e10 */
[----:B------:R-:W-:-:S04]  /*1c980*/  IMAD.WIDE.U32 R22, P0, R23, R16, R22 ;  /* 0x0000001017167225 */ /* 0x000fc80007800016 */
[----:B------:R-:W-:-:S04]  /*1c990*/  IMAD.HI.U32 R22, P3, R33, R17, R22 ;  /* 0x0000001121167227 */ /* 0x000fc80007860016 */
[CC--:B------:R-:W-:Y:S02]  /*1c9a0*/  IMAD R17, R33.reuse, R16.reuse, RZ ;  /* 0x0000001021117224 */ /* 0x0c0fe400078e02ff */
[----:B------:R-:W-:-:S03]  /*1c9b0*/  IMAD.HI.U32 R16, R33, R16, RZ ;  /* 0x0000001021107227 */ /* 0x000fc600078e00ff */
[----:B------:R-:W-:Y:S01]  /*1c9c0*/  IADD3 R34, P4, PT, R17, R22, RZ ;  /* 0x0000001611227210 */ /* 0x000fe20007f9e0ff */
[----:B------:R-:W-:Y:S02]  /*1c9d0*/  IMAD.X R22, RZ, RZ, ~R10, P2 ;  /* 0x000000ffff167224 */ /* 0x000fe400010e0e0a */
[----:B------:R-:W-:Y:S02]  /*1c9e0*/  IMAD.X R23, R16, 0x1, R33, P0 ;  /* 0x0000000110177824 */ /* 0x000fe400000e0621 */
[----:B------:R-:W-:Y:S01]  /*1c9f0*/  IMAD.HI.U32 R16, R34, R14, RZ ;  /* 0x0000000e22107227 */ /* 0x000fe200078e00ff */
[-C--:B------:R-:W-:Y:S02]  /*1ca00*/  SEL R22, R22, R10.reuse, !P1 ;  /* 0x0000000a16167207 */ /* 0x080fe40004800000 */
[----:B------:R-:W-:Y:S01]  /*1ca10*/  IADD3.X R23, PT, PT, RZ, RZ, R23, P4, P3 ;  /* 0x000000ffff177210 */ /* 0x000fe200027e6417 */
[----:B------:R-:W-:Y:S01]  /*1ca20*/  IMAD.MOV.U32 R17, RZ, RZ, RZ ;  /* 0x000000ffff117224 */ /* 0x000fe200078e00ff */
[----:B------:R-:W-:Y:S01]  /*1ca30*/  LOP3.LUT R10, R12, R10, RZ, 0x3c, !PT ;  /* 0x0000000a0c0a7212 */ /* 0x000fe200078e3cff */
[----:B------:R-:W-:-:S04]  /*1ca40*/  IMAD.WIDE.U32 R16, R34, R22, R16 ;  /* 0x0000001622107225 */ /* 0x000fc800078e0010 */
[C---:B------:R-:W-:Y:S02]  /*1ca50*/  IMAD R33, R23.reuse, R22, RZ ;  /* 0x0000001617217224 */ /* 0x040fe400078e02ff */
[----:B------:R-:W-:-:S04]  /*1ca60*/  IMAD.HI.U32 R16, P0, R23, R14, R16 ;  /* 0x0000000e17107227 */ /* 0x000fc80007800010 */
[----:B------:R-:W-:Y:S01]  /*1ca70*/  IMAD.HI.U32 R17, R23, R22, RZ ;  /* 0x0000001617117227 */ /* 0x000fe200078e00ff */
[----:B------:R-:W-:-:S03]  /*1ca80*/  IADD3 R23, P1, PT, R33, R16, RZ ;  /* 0x0000001021177210 */ /* 0x000fc60007f3e0ff */
[----:B------:R-:W-:Y:S02]  /*1ca90*/  IMAD.X R33, RZ, RZ, R17, P0 ;  /* 0x000000ffff217224 */ /* 0x000fe400000e0611 */
[----:B------:R-:W-:-:S04]  /*1caa0*/  IMAD.WIDE.U32 R16, R23, R18, RZ ;  /* 0x0000001217107225 */ /* 0x000fc800078e00ff */
[----:B------:R-:W-:Y:S01]  /*1cab0*/  IMAD.X R33, RZ, RZ, R33, P1 ;  /* 0x000000ffff217224 */ /* 0x000fe200008e0621 */
[----:B------:R-:W-:Y:S01]  /*1cac0*/  IADD3 R14, P1, PT, -R16, R14, RZ ;  /* 0x0000000e100e7210 */ /* 0x000fe20007f3e1ff */
[C---:B------:R-:W-:Y:S01]  /*1cad0*/  IMAD R17, R23.reuse, R19, R17 ;  /* 0x0000001317117224 */ /* 0x040fe200078e0211 */
[----:B------:R-:W-:Y:S02]  /*1cae0*/  IADD3 R16, P2, PT, R23, 0x1, RZ ;  /* 0x0000000117107810 */ /* 0x000fe40007f5e0ff */
[-C--:B------:R-:W-:Y:S01]  /*1caf0*/  ISETP.GE.U32.AND P0, PT, R14, R18.reuse, PT ;  /* 0x000000120e00720c */ /* 0x080fe20003f06070 */
[----:B------:R-:W-:-:S04]  /*1cb00*/  IMAD R17, R33, R18, R17 ;  /* 0x0000001221117224 */ /* 0x000fc800078e0211 */
[----:B------:R-:W-:Y:S01]  /*1cb10*/  IMAD.X R22, R22, 0x1, ~R17, P1 ;  /* 0x0000000116167824 */ /* 0x000fe200008e0e11 */
[----:B------:R-:W-:-:S04]  /*1cb20*/  IADD3 R34, P1, PT, R14, -R18, RZ ;  /* 0x800000120e227210 */ /* 0x000fc80007f3e0ff */
[C---:B------:R-:W-:Y:S01]  /*1cb30*/  ISETP.GE.U32.AND.EX P0, PT, R22.reuse, R19, PT, P0 ;  /* 0x000000131600720c */ /* 0x040fe20003f06100 */
[----:B------:R-:W-:-:S03]  /*1cb40*/  IMAD.X R17, R22, 0x1, ~R19, P1 ;  /* 0x0000000116117824 */ /* 0x000fc600008e0e13 */
[----:B------:R-:W-:Y:S01]  /*1cb50*/  SEL R34, R34, R14, P0 ;  /* 0x0000000e22227207 */ /* 0x000fe20000000000 */
[----:B------:R-:W-:Y:S01]  /*1cb60*/  IMAD.X R14, RZ, RZ, R33, P2 ;  /* 0x000000ffff0e7224 */ /* 0x000fe200010e0621 */
[----:B------:R-:W-:Y:S02]  /*1cb70*/  SEL R16, R16, R23, P0 ;  /* 0x0000001710107207 */ /* 0x000fe40000000000 */
[----:B------:R-:W-:Y:S02]  /*1cb80*/  SEL R17, R17, R22, P0 ;  /* 0x0000001611117207 */ /* 0x000fe40000000000 */
[----:B------:R-:W-:Y:S02]  /*1cb90*/  ISETP.GE.U32.AND P1, PT, R34, R18, PT ;  /* 0x000000122200720c */ /* 0x000fe40003f26070 */
[----:B------:R-:W-:Y:S02]  /*1cba0*/  SEL R14, R14, R33, P0 ;  /* 0x000000210e0e7207 */ /* 0x000fe40000000000 */
[----:B------:R-:W-:-:S02]  /*1cbb0*/  IADD3 R18, P2, PT, R16, 0x1, RZ ;  /* 0x0000000110127810 */ /* 0x000fc40007f5e0ff */
[----:B------:R-:W-:Y:S02]  /*1cbc0*/  ISETP.GE.U32.AND.EX P0, PT, R17, R19, PT, P1 ;  /* 0x000000131100720c */ /* 0x000fe40003f06110 */
[----:B------:R-:W-:Y:S01]  /*1cbd0*/  ISETP.GE.AND P1, PT, R10, RZ, PT ;  /* 0x000000ff0a00720c */ /* 0x000fe20003f26270 */
[----:B------:R-:W-:Y:S01]  /*1cbe0*/  IMAD.X R17, RZ, RZ, R14, P2 ;  /* 0x000000ffff117224 */ /* 0x000fe200010e060e */
[----:B------:R-:W-:-:S04]  /*1cbf0*/  SEL R18, R18, R16, P0 ;  /* 0x0000001012127207 */ /* 0x000fc80000000000 */
[----:B------:R-:W-:Y:S02]  /*1cc00*/  SEL R17, R17, R14, P0 ;  /* 0x0000000e11117207 */ /* 0x000fe40000000000 */
[-C--:B------:R-:W-:Y:S02]  /*1cc10*/  IADD3 R14, P2, PT, RZ, -R18.reuse, RZ ;  /* 0x80000012ff0e7210 */ /* 0x080fe40007f5e0ff */
[----:B------:R-:W-:Y:S02]  /*1cc20*/  ISETP.NE.U32.AND P0, PT, R13, RZ, PT ;  /* 0x000000ff0d00720c */ /* 0x000fe40003f05070 */
[----:B------:R-:W-:Y:S01]  /*1cc30*/  SEL R14, R14, R18, !P1 ;  /* 0x000000120e0e7207 */ /* 0x000fe20004800000 */
[----:B------:R-:W-:Y:S01]  /*1cc40*/  IMAD.X R10, RZ, RZ, ~R17, P2 ;  /* 0x000000ffff0a7224 */ /* 0x000fe200010e0e11 */
[----:B------:R-:W-:-:S04]  /*1cc50*/  ISETP.NE.AND.EX P0, PT, R12, RZ, PT, P0 ;  /* 0x000000ff0c00720c */ /* 0x000fc80003f05300 */
[----:B------:R-:W-:Y:S02]  /*1cc60*/  SEL R10, R10, R17, !P1 ;  /* 0x000000110a0a7207 */ /* 0x000fe40004800000 */
[----:B------:R-:W-:Y:S02]  /*1cc70*/  SEL R14, R14, 0xffffffff, P0 ;  /* 0xffffffff0e0e7807 */ /* 0x000fe40000000000 */
[----:B------:R-:W-:Y:S01]  /*1cc80*/  SEL R16, R10, 0xffffffff, P0 ;  /* 0xffffffff0a107807 */ /* 0x000fe20000000000 */
[----:B------:R-:W-:Y:S02]  /*1cc90*/  IMAD.MOV.U32 R10, RZ, RZ, R11 ;  /* 0x000000ffff0a7224 */ /* 0x000fe400078e000b */
[----:B------:R-:W-:-:S04]  /*1cca0*/  IMAD.MOV.U32 R11, RZ, RZ, 0x0 ;  /* 0x00000000ff0b7424 */ /* 0x000fc800078e00ff */
[----:B------:R-:W-:Y:S05]  /*1ccb0*/  RET.REL.NODEC R10 `(_Z21train_sequence_kernelPKhliPK8EggModelPaPij) ;  /* 0xfffffe300ad07950 */ /* 0x000fea0003c3ffff */
        .weak           $__internal_1_$__cuda_sm20_rem_s64
        .type           $__internal_1_$__cuda_sm20_rem_s64,@function
        .size           $__internal_1_$__cuda_sm20_rem_s64,(.L_x_304 - $__internal_1_$__cuda_sm20_rem_s64)
$__internal_1_$__cuda_sm20_rem_s64:
[----:B------:R-:W-:Y:S02]  /*1ccc0*/  UIADD3 UR4, UP1, UPT, URZ, -UR6, URZ ;  /* 0x80000006ff047290 */ /* 0x000fe4000ff3e0ff */
[----:B------:R-:W-:Y:S02]  /*1ccd0*/  UISETP.GE.AND UP0, UPT, UR7, URZ, UPT ;  /* 0x000000ff0700728c */ /* 0x000fe4000bf06270 */
[----:B------:R-:W-:Y:S02]  /*1cce0*/  UIADD3.X UR5, UPT, UPT, URZ, ~UR7, URZ, UP1, !UPT ;  /* 0x80000007ff057290 */ /* 0x000fe40008ffe4ff */
[----:B------:R-:W-:Y:S02]  /*1ccf0*/  USEL UR4, UR4, UR6, !UP0 ;  /* 0x0000000604047287 */ /* 0x000fe4000c000000 */
[----:B------:R-:W-:-:S09]  /*1cd00*/  USEL UR5, UR5, UR7, !UP0 ;  /* 0x0000000705057287 */ /* 0x000fd2000c000000 */
[----:B------:R-:W0:Y:S08]  /*1cd10*/  I2F.U64.RP R8, UR4 ;  /* 0x0000000400087d12 */ /* 0x000e300008309000 */
[----:B0-----:R-:W0:Y:S02]  /*1cd20*/  MUFU.RCP R8, R8 ;  /* 0x0000000800087308 */ /* 0x001e240000001000 */
[----:B0-----:R-:W-:-:S06]  /*1cd30*/  VIADD R4, R8, 0x1ffffffe ;  /* 0x1ffffffe08047836 */ /* 0x001fcc0000000000 */
[----:B------:R-:W0:Y:S02]  /*1cd40*/  F2I.U64.TRUNC R4, R4 ;  /* 0x0000000400047311 */ /* 0x000e24000020d800 */
[----:B0-----:R-:W-:-:S04]  /*1cd50*/  IMAD.WIDE.U32 R6, R4, UR4, RZ ;  /* 0x0000000404067c25 */ /* 0x001fc8000f8e00ff */
[----:B------:R-:W-:Y:S01]  /*1cd60*/  IMAD R7, R4, UR5, R7 ;  /* 0x0000000504077c24 */ /* 0x000fe2000f8e0207 */
[----:B------:R-:W-:-:S03]  /*1cd70*/  IADD3 R9, P0, PT, RZ, -R6, RZ ;  /* 0x80000006ff097210 */ /* 0x000fc60007f1e0ff */
[----:B------:R-:W-:Y:S02]  /*1cd80*/  IMAD R7, R5, UR4, R7 ;  /* 0x0000000405077c24 */ /* 0x000fe4000f8e0207 */
[----:B------:R-:W-:-:S04]  /*1cd90*/  IMAD.HI.U32 R6, R4, R9, RZ ;  /* 0x0000000904067227 */ /* 0x000fc800078e00ff */
[----:B------:R-:W-:Y:S02]  /*1cda0*/  IMAD.X R11, RZ, RZ, ~R7, P0 ;  /* 0x000000ffff0b7224 */ /* 0x000fe400000e0e07 */
[----:B------:R-:W-:Y:S02]  /*1cdb0*/  IMAD.MOV.U32 R7, RZ, RZ, R4 ;  /* 0x000000ffff077224 */ /* 0x000fe400078e0004 */
[-C--:B------:R-:W-:Y:S02]  /*1cdc0*/  IMAD R13, R5, R11.reuse, RZ ;  /* 0x0000000b050d7224 */ /* 0x080fe400078e02ff */
[----:B------:R-:W-:-:S04]  /*1cdd0*/  IMAD.WIDE.U32 R6, P0, R4, R11, R6 ;  /* 0x0000000b04067225 */ /* 0x000fc80007800006 */
[----:B------:R-:W-:-:S04]  /*1cde0*/  IMAD.HI.U32 R11, R5, R11, RZ ;  /* 0x0000000b050b7227 */ /* 0x000fc800078e00ff */
[----:B------:R-:W-:-:S05]  /*1cdf0*/  IMAD.HI.U32 R6, P1, R5, R9, R6 ;  /* 0x0000000905067227 */ /* 0x000fca0007820006 */
[----:B------:R-:W-:Y:S01]  /*1ce00*/  IADD3 R7, P2, PT, R13, R6, RZ ;  /* 0x000000060d077210 */ /* 0x000fe20007f5e0ff */
[----:B------:R-:W-:-:S04]  /*1ce10*/  IMAD.X R6, R11, 0x1, R5, P0 ;  /* 0x000000010b067824 */ /* 0x000fc800000e0605 */
[C---:B------:R-:W-:Y:S01]  /*1ce20*/  IMAD.WIDE.U32 R4, R7.reuse, UR4, RZ ;  /* 0x0000000407047c25 */ /* 0x040fe2000f8e00ff */
[----:B------:R-:W-:Y:S02]  /*1ce30*/  IADD3.X R9, PT, PT, RZ, RZ, R6, P2, P1 ;  /* 0x000000ffff097210 */ /* 0x000fe400017e2406 */
[----:B------:R-:W-:Y:S01]  /*1ce40*/  ISETP.GE.AND P1, PT, R2, RZ, PT ;  /* 0x000000ff0200720c */ /* 0x000fe20003f26270 */
[----:B------:R-:W-:Y:S01]  /*1ce50*/  IMAD R6, R7, UR5, R5 ;  /* 0x0000000507067c24 */ /* 0x000fe2000f8e0205 */
[----:B------:R-:W-:Y:S02]  /*1ce60*/  IADD3 R11, P0, PT, RZ, -R4, RZ ;  /* 0x80000004ff0b7210 */ /* 0x000fe40007f1e0ff */
[----:B------:R-:W-:Y:S01]  /*1ce70*/  IADD3 R5, P4, PT, RZ, -R14, RZ ;  /* 0x8000000eff057210 */ /* 0x000fe20007f9e0ff */
[----:B------:R-:W-:Y:S02]  /*1ce80*/  IMAD R4, R9, UR4, R6 ;  /* 0x0000000409047c24 */ /* 0x000fe4000f8e0206 */
[----:B------:R-:W-:-:S04]  /*1ce90*/  IMAD.HI.U32 R6, R7, R11, RZ ;  /* 0x0000000b07067227 */ /* 0x000fc800078e00ff */
[----:B------:R-:W-:-:S04]  /*1cea0*/  IMAD.X R4, RZ, RZ, ~R4, P0 ;  /* 0x000000ffff047224 */ /* 0x000fc800000e0e04 */
[----:B------:R-:W-:-:S04]  /*1ceb0*/  IMAD.WIDE.U32 R6, P0, R7, R4, R6 ;  /* 0x0000000407067225 */ /* 0x000fc80007800006 */
[C---:B------:R-:W-:Y:S02]  /*1cec0*/  IMAD R8, R9.reuse, R4, RZ ;  /* 0x0000000409087224 */ /* 0x040fe400078e02ff */
[----:B------:R-:W-:Y:S01]  /*1ced0*/  IMAD.HI.U32 R7, P2, R9, R11, R6 ;  /* 0x0000000b09077227 */ /* 0x000fe20007840006 */
[----:B------:R-:W-:-:S03]  /*1cee0*/  SEL R6, R5, R14, !P1 ;  /* 0x0000000e05067207 */ /* 0x000fc60004800000 */
[----:B------:R-:W-:Y:S01]  /*1cef0*/  IMAD.HI.U32 R4, R9, R4, RZ ;  /* 0x0000000409047227 */ /* 0x000fe200078e00ff */
[----:B------:R-:W-:-:S03]  /*1cf00*/  IADD3 R7, P3, PT, R8, R7, RZ ;  /* 0x0000000708077210 */ /* 0x000fc60007f7e0ff */
[----:B------:R-:W-:Y:S02]  /*1cf10*/  IMAD.X R5, RZ, RZ, ~R2, P4 ;  /* 0x000000ffff057224 */ /* 0x000fe400020e0e02 */
[----:B------:R-:W-:Y:S02]  /*1cf20*/  IMAD.X R9, R4, 0x1, R9, P0 ;  /* 0x0000000104097824 */ /* 0x000fe400000e0609 */
[----:B------:R-:W-:Y:S01]  /*1cf30*/  IMAD.HI.U32 R4, R7, R6, RZ ;  /* 0x0000000607047227 */ /* 0x000fe200078e00ff */
[----:B------:R-:W-:Y:S02]  /*1cf40*/  SEL R8, R5, R2, !P1 ;  /* 0x0000000205087207 */ /* 0x000fe40004800000 */
[----:B------:R-:W-:Y:S01]  /*1cf50*/  IADD3.X R9, PT, PT, RZ, RZ, R9, P3, P2 ;  /* 0x000000ffff097210 */ /* 0x000fe20001fe4409 */
[----:B------:R-:W-:Y:S02]  /*1cf60*/  IMAD.MOV.U32 R5, RZ, RZ, RZ ;  /* 0x000000ffff057224 */ /* 0x000fe400078e00ff */
[----:B------:R-:W-:-:S04]  /*1cf70*/  IMAD.WIDE.U32 R4, R7, R8, R4 ;  /* 0x0000000807047225 */ /* 0x000fc800078e0004 */
[C---:B------:R-:W-:Y:S02]  /*1cf80*/  IMAD R7, R9.reuse, R8, RZ ;  /* 0x0000000809077224 */ /* 0x040fe400078e02ff */
[----:B------:R-:W-:-:S04]  /*1cf90*/  IMAD.HI.U32 R4, P0, R9, R6, R4 ;  /* 0x0000000609047227 */ /* 0x000fc80007800004 */
[----:B------:R-:W-:Y:S01]  /*1cfa0*/  IMAD.HI.U32 R2, R9, R8, RZ ;  /* 0x0000000809027227 */ /* 0x000fe200078e00ff */
[----:B------:R-:W-:-:S03]  /*1cfb0*/  IADD3 R7, P2, PT, R7, R4, RZ ;  /* 0x0000000407077210 */ /* 0x000fc60007f5e0ff */
[----:B------:R-:W-:Y:S02]  /*1cfc0*/  IMAD.X R2, RZ, RZ, R2, P0 ;  /* 0x000000ffff027224 */ /* 0x000fe400000e0602 */
[----:B------:R-:W-:-:S04]  /*1cfd0*/  IMAD.WIDE.U32 R4, R7, UR4, RZ ;  /* 0x0000000407047c25 */ /* 0x000fc8000f8e00ff */
[----:B------:R-:W-:Y:S01]  /*1cfe0*/  IMAD.X R2, RZ, RZ, R2, P2 ;  /* 0x000000ffff027224 */ /* 0x000fe200010e0602 */
[----:B------:R-:W-:Y:S01]  /*1cff0*/  IADD3 R6, P2, PT, -R4, R6, RZ ;  /* 0x0000000604067210 */ /* 0x000fe20007f5e1ff */
[----:B------:R-:W-:-:S03]  /*1d000*/  IMAD R7, R7, UR5, R5 ;  /* 0x0000000507077c24 */ /* 0x000fc6000f8e0205 */
[----:B------:R-:W-:Y:S01]  /*1d010*/  ISETP.GE.U32.AND P0, PT, R6, UR4, PT ;  /* 0x0000000406007c0c */ /* 0x000fe2000bf06070 */
[----:B------:R-:W-:-:S04]  /*1d020*/  IMAD R2, R2, UR4, R7 ;  /* 0x0000000402027c24 */ /* 0x000fc8000f8e0207 */
[----:B------:R-:W-:Y:S01]  /*1d030*/  IMAD.X R7, R8, 0x1, ~R2, P2 ;  /* 0x0000000108077824 */ /* 0x000fe200010e0e02 */
[----:B------:R-:W-:-:S04]  /*1d040*/  IADD3 R5, P2, PT, R6, -UR4, RZ ;  /* 0x8000000406057c10 */ /* 0x000fc8000ff5e0ff */
[C---:B------:R-:W-:Y:S02]  /*1d050*/  ISETP.GE.U32.AND.EX P0, PT, R7.reuse, UR5, PT, P0 ;  /* 0x0000000507007c0c */ /* 0x040fe4000bf06100 */
[----:B------:R-:W-:Y:S02]  /*1d060*/  IADD3.X R4, PT, PT, R7, ~UR5, RZ, P2, !PT ;  /* 0x8000000507047c10 */ /* 0x000fe400097fe4ff */
[----:B------:R-:W-:Y:S02]  /*1d070*/  SEL R5, R5, R6, P0 ;  /* 0x0000000605057207 */ /* 0x000fe40000000000 */
[----:B------:R-:W-:Y:S02]  /*1d080*/  SEL R4, R4, R7, P0 ;  /* 0x0000000704047207 */ /* 0x000fe40000000000 */
[C---:B------:R-:W-:Y:S02]  /*1d090*/  ISETP.GE.U32.AND P0, PT, R5.reuse, UR4, PT ;  /* 0x0000000405007c0c */ /* 0x040fe4000bf06070 */
[----:B------:R-:W-:-:S02]  /*1d0a0*/  IADD3 R2, P2, PT, R5, -UR4, RZ ;  /* 0x8000000405027c10 */ /* 0x000fc4000ff5e0ff */
[C---:B------:R-:W-:Y:S02]  /*1d0b0*/  ISETP.GE.U32.AND.EX P0, PT, R4.reuse, UR5, PT, P0 ;  /* 0x0000000504007c0c */ /* 0x040fe4000bf06100 */
[----:B------:R-:W-:Y:S02]  /*1d0c0*/  IADD3.X R7, PT, PT, R4, ~UR5, RZ, P2, !PT ;  /* 0x8000000504077c10 */ /* 0x000fe400097fe4ff */
[----:B------:R-:W-:Y:S02]  /*1d0d0*/  SEL R2, R2, R5, P0 ;  /* 0x0000000502027207 */ /* 0x000fe40000000000 */
[----:B------:R-:W-:Y:S02]  /*1d0e0*/  SEL R7, R7, R4, P0 ;  /* 0x0000000407077207 */ /* 0x000fe40000000000 */
[----:B------:R-:W-:Y:S02]  /*1d0f0*/  IADD3 R5, P2, PT, RZ, -R2, RZ ;  /* 0x80000002ff057210 */ /* 0x000fe40007f5e0ff */
[----:B------:R-:W-:-:S02]  /*1d100*/  ISETP.NE.U32.AND P0, PT, RZ, UR6, PT ;  /* 0x00000006ff007c0c */ /* 0x000fc4000bf05070 */
[----:B------:R-:W-:Y:S01]  /*1d110*/  SEL R2, R5, R2, !P1 ;  /* 0x0000000205027207 */ /* 0x000fe20004800000 */
[----:B------:R-:W-:Y:S01]  /*1d120*/  IMAD.X R4, RZ, RZ, ~R7, P2 ;  /* 0x000000ffff047224 */ /* 0x000fe200010e0e07 */
[----:B------:R-:W-:Y:S01]  /*1d130*/  ISETP.NE.AND.EX P0, PT, RZ, UR7, PT, P0 ;  /* 0x00000007ff007c0c */ /* 0x000fe2000bf05300 */
[----:B------:R-:W-:-:S03]  /*1d140*/  IMAD.MOV.U32 R5, RZ, RZ, 0x0 ;  /* 0x00000000ff057424 */ /* 0x000fc600078e00ff */
[----:B------:R-:W-:Y:S01]  /*1d150*/  SEL R7, R4, R7, !P1 ;  /* 0x0000000704077207 */ /* 0x000fe20004800000 */
[----:B------:R-:W-:Y:S01]  /*1d160*/  IMAD.MOV.U32 R4, RZ, RZ, R0 ;  /* 0x000000ffff047224 */ /* 0x000fe200078e0000 */
[----:B------:R-:W-:Y:S02]  /*1d170*/  SEL R2, R2, 0xffffffff, P0 ;  /* 0xffffffff02027807 */ /* 0x000fe40000000000 */
[----:B------:R-:W-:Y:S01]  /*1d180*/  SEL R7, R7, 0xffffffff, P0 ;  /* 0xffffffff07077807 */ /* 0x000fe20000000000 */
[----:B------:R-:W-:Y:S06]  /*1d190*/  RET.REL.NODEC R4 `(_Z21train_sequence_kernelPKhliPK8EggModelPaPij) ;  /* 0xfffffe2c04987950 */ /* 0x000fec0003c3ffff */
.L_x_128:
        /* <DEDUP_REMOVED lines=14> */
.L_x_304:


//--------------------- .text._Z24generate_sequence_kernelPK8EggModeljPKhiiPh --------------------------
	.section	.text._Z24generate_sequence_kernelPK8EggModeljPKhiiPh,"ax",@progbits
	.align	128
        .global         _Z24generate_sequence_kernelPK8EggModeljPKhiiPh
        .type           _Z24generate_sequence_kernelPK8EggModeljPKhiiPh,@function
        .size           _Z24generate_sequence_kernelPK8EggModeljPKhiiPh,(.L_x_306 - _Z24generate_sequence_kernelPK8EggModeljPKhiiPh)
        .other          _Z24generate_sequence_kernelPK8EggModeljPKhiiPh,@"STO_CUDA_ENTRY STV_DEFAULT"
_Z24generate_sequence_kernelPK8EggModeljPKhiiPh:
.text._Z24generate_sequence_kernelPK8EggModeljPKhiiPh:
[----:B------:R-:W0:Y:S01]  /*0000*/  LDC R1, c[0x0][0x37c] ;  /* 0x0000df00ff017b82 */ /* 0x000e220000000800 */
[----:B------:R-:W1:Y:S01]  /*0010*/  S2R R0, SR_TID.X ;  /* 0x0000000000007919 */ /* 0x000e620000002100 */
[----:B------:R-:W-:Y:S01]  /*0020*/  BSSY.RECONVERGENT B0, `(.L_x_129) ;  /* 0x000007f000007945 */ /* 0x000fe20003800200 */
[----:B0-----:R-:W-:Y:S01]  /*0030*/  VIADD R1, R1, 0xffffffb0 ;  /* 0xffffffb001017836 */ /* 0x001fe20000000000 */
[----:B-1----:R-:W-:-:S13]  /*0040*/  ISETP.GT.U32.AND P0, PT, R0, 0xff, PT ;  /* 0x000000ff0000780c */ /* 0x002fda0003f04070 */
[----:B------:R-:W-:Y:S05]  /*0050*/  @P0 BRA `(.L_x_130) ;  /* 0x0000000400ec0947 */ /* 0x000fea0003800000 */
[----:B------:R-:W0:Y:S01]  /*0060*/  LDC R3, c[0x0][0x360] ;  /* 0x0000d800ff037b82 */ /* 0x000e220000000800 */
[----:B------:R-:W-:Y:S01]  /*0070*/  BSSY.RECONVERGENT B1, `(.L_x_131) ;  /* 0x0000036000017945 */ /* 0x000fe20003800200 */
[----:B0-----:R-:W0:Y:S01]  /*0080*/  I2F.U32.RP R8, R3 ;  /* 0x0000000300087306 */ /* 0x001e220000209000 */
[----:B------:R-:W-:-:S05]  /*0090*/  IMAD.IADD R2, R0, 0x1, R3 ;  /* 0x0000000100027824 */ /* 0x000fca00078e0203 */
[C---:B------:R-:W-:Y:S02]  /*00a0*/  ISETP.GE.U32.AND P0, PT, R2.reuse, 0x100, PT ;  /* 0x000001000200780c */ /* 0x040fe40003f06070 */
[----:B------:R-:W-:Y:S02]  /*00b0*/  VIMNMX.U32 R7, PT, PT, R2, 0x100, !PT ;  /* 0x0000010002077848 */ /* 0x000fe40007fe0000 */
[----:B------:R-:W-:-:S04]  /*00c0*/  SEL R6, RZ, 0x1, P0 ;  /* 0x00000001ff067807 */ /* 0x000fc80000000000 */
[----:B------:R-:W-:Y:S01]  /*00d0*/  IADD3 R7, PT, PT, R7, -R2, -R6 ;  /* 0x8000000207077210 */ /* 0x000fe20007ffe806 */
[----:B0-----:R-:W0:Y:S02]  /*00e0*/  MUFU.RCP R8, R8 ;  /* 0x0000000800087308 */ /* 0x001e240000001000 */
[----:B0-----:R-:W-:-:S06]  /*00f0*/  VIADD R5, R8, 0xffffffe ;  /* 0x0ffffffe08057836 */ /* 0x001fcc0000000000 */
[----:B------:R-:W0:Y:S02]  /*0100*/  F2I.FTZ.U32.TRUNC.NTZ R5, R5 ;  /* 0x0000000500057305 */ /* 0x000e24000021f000 */
[----:B0-----:R-:W-:-:S04]  /*0110*/  IMAD.MOV R4, RZ, RZ, -R5 ;  /* 0x000000ffff047224 */ /* 0x001fc800078e0a05 */
[----:B------:R-:W-:Y:S02]  /*0120*/  IMAD R9, R4, R3, RZ ;  /* 0x0000000304097224 */ /* 0x000fe400078e02ff */
[----:B------:R-:W-:-:S04]  /*0130*/  IMAD.MOV.U32 R4, RZ, RZ, RZ ;  /* 0x000000ffff047224 */ /* 0x000fc800078e00ff */
[----:B------:R-:W-:Y:S01]  /*0140*/  IMAD.HI.U32 R4, R5, R9, R4 ;  /* 0x0000000905047227 */ /* 0x000fe200078e0004 */
[----:B------:R-:W-:-:S05]  /*0150*/  LOP3.LUT R5, RZ, R3, RZ, 0x33, !PT ;  /* 0x00000003ff057212 */ /* 0x000fca00078e33ff */
[----:B------:R-:W-:-:S04]  /*0160*/  IMAD.HI.U32 R2, R4, R7, RZ ;  /* 0x0000000704027227 */ /* 0x000fc800078e00ff */
[----:B------:R-:W-:-:S04]  /*0170*/  IMAD.MOV R8, RZ, RZ, -R2 ;  /* 0x000000ffff087224 */ /* 0x000fc800078e0a02 */
[----:B------:R-:W-:-:S05]  /*0180*/  IMAD R8, R3, R8, R7 ;  /* 0x0000000803087224 */ /* 0x000fca00078e0207 */
[----:B------:R-:W-:-:S13]  /*0190*/  ISETP.GE.U32.AND P0, PT, R8, R3, PT ;  /* 0x000000030800720c */ /* 0x000fda0003f06070 */
[----:B------:R-:W-:Y:S02]  /*01a0*/  @P0 IMAD.IADD R8, R8, 0x1, -R3 ;  /* 0x0000000108080824 */ /* 0x000fe400078e0a03 */
[----:B------:R-:W-:Y:S01]  /*01b0*/  @P0 VIADD R2, R2, 0x1 ;  /* 0x0000000102020836 */ /* 0x000fe20000000000 */
[----:B------:R-:W-:Y:S02]  /*01c0*/  ISETP.NE.U32.AND P0, PT, R3, RZ, PT ;  /* 0x000000ff0300720c */ /* 0x000fe40003f05070 */
[----:B------:R-:W-:-:S13]  /*01d0*/  ISETP.GE.U32.AND P1, PT, R8, R3, PT ;  /* 0x000000030800720c */ /* 0x000fda0003f26070 */
[----:B------:R-:W-:-:S05]  /*01e0*/  @P1 VIADD R2, R2, 0x1 ;  /* 0x0000000102021836 */ /* 0x000fca0000000000 */
[----:B------:R-:W-:-:S05]  /*01f0*/  SEL R7, R5, R2, !P0 ;  /* 0x0000000205077207 */ /* 0x000fca0004000000 */
[----:B------:R-:W-:Y:S02]  /*0200*/  IMAD.IADD R7, R6, 0x1, R7 ;  /* 0x0000000106077824 */ /* 0x000fe400078e0207 */
[----:B------:R-:W-:-:S03]  /*0210*/  IMAD.MOV.U32 R6, RZ, RZ, R0 ;  /* 0x000000ffff067224 */ /* 0x000fc600078e0000 */
[C---:B------:R-:W-:Y:S02]  /*0220*/  LOP3.LUT R2, R7.reuse, 0x3, RZ, 0xc0, !PT ;  /* 0x0000000307027812 */ /* 0x040fe400078ec0ff */
[----:B------:R-:W-:Y:S02]  /*0230*/  ISETP.GE.U32.AND P3, PT, R7, 0x3, PT ;  /* 0x000000030700780c */ /* 0x000fe40003f66070 */
[----:B------:R-:W-:-:S13]  /*0240*/  ISETP.NE.AND P1, PT, R2, 0x3, PT ;  /* 0x000000030200780c */ /* 0x000fda0003f25270 */
[----:B------:R-:W-:Y:S05]  /*0250*/  @!P1 BRA `(.L_x_132) ;  /* 0x00000000005c9947 */ /* 0x000fea0003800000 */
[----:B------:R-:W-:Y:S02]  /*0260*/  VIADD R7, R7, 0x1 ;  /* 0x0000000107077836 */ /* 0x000fe40000000000 */
[----:B------:R-:W-:Y:S02]  /*0270*/  IMAD.MOV.U32 R8, RZ, RZ, RZ ;  /* 0x000000ffff087224 */ /* 0x000fe400078e00ff */
[----:B------:R-:W-:Y:S01]  /*0280*/  IMAD.MOV.U32 R6, RZ, RZ, R0 ;  /* 0x000000ffff067224 */ /* 0x000fe200078e0000 */
[----:B------:R-:W-:-:S07]  /*0290*/  LOP3.LUT R7, R7, 0x3, RZ, 0xc0, !PT ;  /* 0x0000000307077812 */ /* 0x000fce00078ec0ff */
.L_x_133:
[----:B0-----:R-:W-:Y:S02]  /*02a0*/  IMAD.IADD R2, R6, 0x1, -R0 ;  /* 0x0000000106027824 */ /* 0x001fe400078e0a00 */
[----:B------:R-:W-:Y:S02]  /*02b0*/  VIADD R8, R8, 0x1 ;  /* 0x0000000108087836 */ /* 0x000fe40000000000 */
[----:B------:R-:W-:-:S04]  /*02c0*/  IMAD.HI.U32 R10, R4, R2, RZ ;  /* 0x00000002040a7227 */ /* 0x000fc800078e00ff */
[----:B------:R-:W-:Y:S02]  /*02d0*/  IMAD.MOV R9, RZ, RZ, -R10 ;  /* 0x000000ffff097224 */ /* 0x000fe400078e0a0a */
[C---:B------:R-:W-:Y:S02]  /*02e0*/  IMAD.IADD R6, R3.reuse, 0x1, R6 ;  /* 0x0000000103067824 */ /* 0x040fe400078e0206 */
[----:B------:R-:W-:-:S05]  /*02f0*/  IMAD R2, R3, R9, R2 ;  /* 0x0000000903027224 */ /* 0x000fca00078e0202 */
[----:B------:R-:W-:-:S13]  /*0300*/  ISETP.GE.U32.AND P1, PT, R2, R3, PT ;  /* 0x000000030200720c */ /* 0x000fda0003f26070 */
[----:B------:R-:W-:Y:S02]  /*0310*/  @P1 IMAD.IADD R2, R2, 0x1, -R3 ;  /* 0x0000000102021824 */ /* 0x000fe400078e0a03 */
[----:B------:R-:W-:Y:S01]  /*0320*/  @P1 VIADD R10, R10, 0x1 ;  /* 0x000000010a0a1836 */ /* 0x000fe20000000000 */
[----:B------:R-:W-:Y:S02]  /*0330*/  ISETP.NE.AND P1, PT, R8, R7, PT ;  /* 0x000000070800720c */ /* 0x000fe40003f25270 */
[----:B------:R-:W-:-:S13]  /*0340*/  ISETP.GE.U32.AND P2, PT, R2, R3, PT ;  /* 0x000000030200720c */ /* 0x000fda0003f46070 */
[----:B------:R-:W-:-:S05]  /*0350*/  @P2 VIADD R10, R10, 0x1 ;  /* 0x000000010a0a2836 */ /* 0x000fca0000000000 */
[----:B------:R-:W-:-:S05]  /*0360*/  SEL R2, R5, R10, !P0 ;  /* 0x0000000a05027207 */ /* 0x000fca0004000000 */
[----:B------:R-:W-:-:S05]  /*0370*/  IMAD.IADD R2, R1, 0x1, R2 ;  /* 0x0000000101027824 */ /* 0x000fca00078e0202 */
[----:B------:R0:W-:Y:S04]  /*0380*/  STL.U8 [R2], RZ ;  /* 0x000000ff02007387 */ /* 0x0001e80000100000 */
[----:B------:R0:W-:Y:S04]  /*0390*/  STL.U8 [R2+0x8], RZ ;  /* 0x000008ff02007387 */ /* 0x0001e80000100000 */
[----:B------:R0:W-:Y:S04]  /*03a0*/  STL.U8 [R2+0x10], RZ ;  /* 0x000010ff02007387 */ /* 0x0001e80000100000 */
[----:B------:R0:W-:Y:S01]  /*03b0*/  STL.U8 [R2+0x18], RZ ;  /* 0x000018ff02007387 */ /* 0x0001e20000100000 */
[----:B------:R-:W-:Y:S05]  /*03c0*/  @P1 BRA `(.L_x_133) ;  /* 0xfffffffc00b41947 */ /* 0x000fea000383ffff */
.L_x_132:
[----:B------:R-:W-:Y:S05]  /*03d0*/  BSYNC.RECONVERGENT B1 ;  /* 0x0000000000017941 */ /* 0x000fea0003800200 */
.L_x_131:
[----:B------:R-:W-:Y:S05]  /*03e0*/  @!P3 BRA `(.L_x_130) ;  /* 0x000000040008b947 */ /* 0x000fea0003800000 */
.L_x_134:
[----:B------:R-:W-:Y:S02]  /*03f0*/  IMAD.IADD R8, R6, 0x1, -R0 ;  /* 0x0000000106087824 */ /* 0x000fe400078e0a00 */
[----:B01----:R-:W-:Y:S02]  /*0400*/  IMAD.IADD R2, R3, 0x1, R6 ;  /* 0x0000000103027824 */ /* 0x003fe400078e0206 */
[----:B------:R-:W-:-:S04]  /*0410*/  IMAD.HI.U32 R16, R4, R8, RZ ;  /* 0x0000000804107227 */ /* 0x000fc800078e00ff */
[C-C-:B------:R-:W-:Y:S02]  /*0420*/  IMAD.IADD R6, R2.reuse, 0x1, R3.reuse ;  /* 0x0000000102067824 */ /* 0x140fe400078e0203 */
[----:B------:R-:W-:Y:S02]  /*0430*/  IMAD.IADD R2, R2, 0x1, -R0 ;  /* 0x0000000102027824 */ /* 0x000fe400078e0a00 */
[----:B------:R-:W-:Y:S02]  /*0440*/  IMAD.MOV R10, RZ, RZ, -R16 ;  /* 0x000000ffff0a7224 */ /* 0x000fe400078e0a10 */
[C---:B------:R-:W-:Y:S02]  /*0450*/  IMAD.IADD R7, R6.reuse, 0x1, -R0 ;  /* 0x0000000106077824 */ /* 0x040fe400078e0a00 */
[----:B------:R-:W-:Y:S02]  /*0460*/  IMAD.IADD R9, R6, 0x1, R3 ;  /* 0x0000000106097824 */ /* 0x000fe400078e0203 */
[----:B------:R-:W-:-:S04]  /*0470*/  IMAD.HI.U32 R6, R4, R2, RZ ;  /* 0x0000000204067227 */ /* 0x000fc800078e00ff */
[----:B------:R-:W-:Y:S02]  /*0480*/  IMAD R18, R3, R10, R8 ;  /* 0x0000000a03127224 */ /* 0x000fe400078e0208 */
[----:B------:R-:W-:Y:S02]  /*0490*/  IMAD.MOV R10, RZ, RZ, -R6 ;  /* 0x000000ffff0a7224 */ /* 0x000fe400078e0a06 */
[----:B------:R-:W-:Y:S01]  /*04a0*/  IMAD.HI.U32 R8, R4, R7, RZ ;  /* 0x0000000704087227 */ /* 0x000fe200078e00ff */
[----:B------:R-:W-:-:S03]  /*04b0*/  ISETP.GE.U32.AND P1, PT, R18, R3, PT ;  /* 0x000000031200720c */ /* 0x000fc60003f26070 */
[----:B------:R-:W-:Y:S02]  /*04c0*/  IMAD.IADD R11, R9, 0x1, -R0 ;  /* 0x00000001090b7824 */ /* 0x000fe400078e0a00 */
[----:B------:R-:W-:Y:S02]  /*04d0*/  IMAD R2, R3, R10, R2 ;  /* 0x0000000a03027224 */ /* 0x000fe400078e0202 */
[----:B------:R-:W-:Y:S02]  /*04e0*/  IMAD.MOV R14, RZ, RZ, -R8 ;  /* 0x000000ffff0e7224 */ /* 0x000fe400078e0a08 */
[----:B------:R-:W-:Y:S01]  /*04f0*/  IMAD.HI.U32 R12, R4, R11, RZ ;  /* 0x0000000b040c7227 */ /* 0x000fe200078e00ff */
[----:B------:R-:W-:-:S03]  /*0500*/  ISETP.GE.U32.AND P5, PT, R2, R3, PT ;  /* 0x000000030200720c */ /* 0x000fc60003fa6070 */
[C---:B------:R-:W-:Y:S02]  /*0510*/  IMAD R10, R3.reuse, R14, R7 ;  /* 0x0000000e030a7224 */ /* 0x040fe400078e0207 */
[----:B------:R-:W-:Y:S02]  /*0520*/  IMAD.MOV R14, RZ, RZ, -R12 ;  /* 0x000000ffff0e7224 */ /* 0x000fe400078e0a0c */
[----:B------:R-:W-:Y:S01]  /*0530*/  @P1 IMAD.IADD R18, R18, 0x1, -R3 ;  /* 0x0000000112121824 */ /* 0x000fe200078e0a03 */
[-C--:B------:R-:W-:Y:S01]  /*0540*/  ISETP.GE.U32.AND P4, PT, R10, R3.reuse, PT ;  /* 0x000000030a00720c */ /* 0x080fe20003f86070 */
[----:B------:R-:W-:Y:S02]  /*0550*/  IMAD R14, R3, R14, R11 ;  /* 0x0000000e030e7224 */ /* 0x000fe400078e020b */
[----:B------:R-:W-:Y:S01]  /*0560*/  @P1 VIADD R16, R16, 0x1 ;  /* 0x0000000110101836 */ /* 0x000fe20000000000 */
[-C--:B------:R-:W-:Y:S01]  /*0570*/  ISETP.GE.U32.AND P6, PT, R18, R3.reuse, PT ;  /* 0x000000031200720c */ /* 0x080fe20003fc6070 */
[----:B------:R-:W-:Y:S01]  /*0580*/  @P5 IMAD.IADD R2, R2, 0x1, -R3 ;  /* 0x0000000102025824 */ /* 0x000fe200078e0a03 */
[----:B------:R-:W-:Y:S01]  /*0590*/  ISETP.GE.U32.AND P2, PT, R14, R3, PT ;  /* 0x000000030e00720c */ /* 0x000fe20003f46070 */
[----:B------:R-:W-:-:S03]  /*05a0*/  @P5 VIADD R6, R6, 0x1 ;  /* 0x0000000106065836 */ /* 0x000fc60000000000 */
[----:B------:R-:W-:-:S03]  /*05b0*/  ISETP.GE.U32.AND P3, PT, R2, R3, PT ;  /* 0x000000030200720c */ /* 0x000fc60003f66070 */
[--C-:B------:R-:W-:Y:S02]  /*05c0*/  @P4 IMAD.IADD R10, R10, 0x1, -R3.reuse ;  /* 0x000000010a0a4824 */ /* 0x100fe400078e0a03 */
[----:B------:R-:W-:Y:S02]  /*05d0*/  @P4 VIADD R8, R8, 0x1 ;  /* 0x0000000108084836 */ /* 0x000fe40000000000 */
[----:B------:R-:W-:Y:S01]  /*05e0*/  @P6 VIADD R16, R16, 0x1 ;  /* 0x0000000110106836 */ /* 0x000fe20000000000 */
[-C--:B------:R-:W-:Y:S01]  /*05f0*/  ISETP.GE.U32.AND P1, PT, R10, R3.reuse, PT ;  /* 0x000000030a00720c */ /* 0x080fe20003f26070 */
[----:B------:R-:W-:Y:S02]  /*0600*/  @P2 IMAD.IADD R14, R14, 0x1, -R3 ;  /* 0x000000010e0e2824 */ /* 0x000fe400078e0a03 */
[----:B------:R-:W-:Y:S01]  /*0610*/  @P2 VIADD R12, R12, 0x1 ;  /* 0x000000010c0c2836 */ /* 0x000fe20000000000 */
[----:B------:R-:W-:Y:S01]  /*0620*/  SEL R2, R5, R16, !P0 ;  /* 0x0000001005027207 */ /* 0x000fe20004000000 */
[----:B------:R-:W-:Y:S01]  /*0630*/  @P3 VIADD R6, R6, 0x1 ;  /* 0x0000000106063836 */ /* 0x000fe20000000000 */
[----:B------:R-:W-:-:S03]  /*0640*/  ISETP.GE.U32.AND P5, PT, R14, R3, PT ;  /* 0x000000030e00720c */ /* 0x000fc60003fa6070 */
[----:B------:R-:W-:Y:S01]  /*0650*/  IMAD.IADD R11, R1, 0x1, R2 ;  /* 0x00000001010b7824 */ /* 0x000fe200078e0202 */
[----:B------:R-:W-:Y:S01]  /*0660*/  SEL R2, R5, R6, !P0 ;  /* 0x0000000605027207 */ /* 0x000fe20004000000 */
[----:B------:R-:W-:Y:S02]  /*0670*/  IMAD.IADD R6, R9, 0x1, R3 ;  /* 0x0000000109067824 */ /* 0x000fe400078e0203 */
[----:B------:R-:W-:Y:S01]  /*0680*/  @P1 VIADD R8, R8, 0x1 ;  /* 0x0000000108081836 */ /* 0x000fe20000000000 */
[----:B------:R1:W-:Y:S01]  /*0690*/  STL.U8 [R11], RZ ;  /* 0x000000ff0b007387 */ /* 0x0003e20000100000 */
[----:B------:R-:W-:Y:S01]  /*06a0*/  IMAD.IADD R10, R1, 0x1, R2 ;  /* 0x00000001010a7824 */ /* 0x000fe200078e0202 */
[----:B------:R-:W-:Y:S02]  /*06b0*/  ISETP.GE.U32.AND P1, PT, R6, 0x100, PT ;  /* 0x000001000600780c */ /* 0x000fe40003f26070 */
[----:B------:R-:W-:Y:S01]  /*06c0*/  SEL R2, R5, R8, !P0 ;  /* 0x0000000805027207 */ /* 0x000fe20004000000 */
[----:B------:R-:W-:Y:S01]  /*06d0*/  @P5 VIADD R12, R12, 0x1 ;  /* 0x000000010c0c5836 */ /* 0x000fe20000000000 */
[----:B------:R1:W-:Y:S03]  /*06e0*/  STL.U8 [R11+0x8], RZ ;  /* 0x000008ff0b007387 */ /* 0x0003e60000100000 */
[----:B------:R-:W-:Y:S01]  /*06f0*/  IMAD.IADD R7, R1, 0x1, R2 ;  /* 0x0000000101077824 */ /* 0x000fe200078e0202 */
[----:B------:R-:W-:Y:S01]  /*0700*/  SEL R2, R5, R12, !P0 ;  /* 0x0000000c05027207 */ /* 0x000fe20004000000 */
[----:B------:R1:W-:Y:S04]  /*0710*/  STL.U8 [R11+0x10], RZ ;  /* 0x000010ff0b007387 */ /* 0x0003e80000100000 */
[----:B------:R-:W-:Y:S01]  /*0720*/  IMAD.IADD R2, R1, 0x1, R2 ;  /* 0x0000000101027824 */ /* 0x000fe200078e0202 */
[----:B------:R1:W-:Y:S04]  /*0730*/  STL.U8 [R11+0x18], RZ ;  /* 0x000018ff0b007387 */ /* 0x0003e80000100000 */
[----:B------:R1:W-:Y:S04]  /*0740*/  STL.U8 [R10], RZ ;  /* 0x000000ff0a007387 */ /* 0x0003e80000100000 */
[----:B------:R1:W-:Y:S04]  /*0750*/  STL.U8 [R10+0x8], RZ ;  /* 0x000008ff0a007387 */ /* 0x0003e80000100000 */
[----:B------:R1:W-:Y:S04]  /*0760*/  STL.U8 [R10+0x10], RZ ;  /* 0x000010ff0a007387 */ /* 0x0003e80000100000 */
        /* <DEDUP_REMOVED lines=8> */
[----:B------:R1:W-:Y:S01]  /*07f0*/  STL.U8 [R2+0x18], RZ ;  /* 0x000018ff02007387 */ /* 0x0003e20000100000 */
[----:B------:R-:W-:Y:S05]  /*0800*/  @!P1 BRA `(.L_x_134) ;  /* 0xfffffff800f89947 */ /* 0x000fea000383ffff */
.L_x_130:
[----:B------:R-:W-:Y:S05]  /*0810*/  BSYNC.RECONVERGENT B0 ;  /* 0x0000000000007941 */ /* 0x000fea0003800200 */
.L_x_129:
[----:B------:R-:W2:Y:S02]  /*0820*/  LDC.64 R18, c[0x0][0x398] ;  /* 0x0000e600ff127b82 */ /* 0x000ea40000000a00 */
[----:B--2---:R-:W-:-:S05]  /*0830*/  IMAD.IADD R19, R19, 0x1, R18 ;  /* 0x0000000113137824 */ /* 0x004fca00078e0212 */
[----:B------:R-:W-:-:S13]  /*0840*/  ISETP.GE.AND P0, PT, R19, 0x1, PT ;  /* 0x000000011300780c */ /* 0x000fda0003f06270 */
[----:B------:R-:W-:Y:S05]  /*0850*/  @!P0 EXIT ;  /* 0x000000000000894d */ /* 0x000fea0003800000 */
[----:B------:R-:W2:Y:S01]  /*0860*/  LDCU UR12, c[0x0][0x360] ;  /* 0x00006c00ff0c77ac */ /* 0x000ea20008000800 */
[----:B------:R-:W3:Y:S01]  /*0870*/  S2UR UR4, SR_CgaCtaId ;  /* 0x00000000000479c3 */ /* 0x000ee20000008800 */
[----:B------:R-:W-:Y:S01]  /*0880*/  SHF.R.U32.HI R16, RZ, 0x2, R0 ;  /* 0x00000002ff107819 */ /* 0x000fe20000011600 */
[----:B------:R-:W4:Y:S01]  /*0890*/  LDCU.64 UR6, c[0x0][0x380] ;  /* 0x00007000ff0677ac */ /* 0x000f220008000a00 */
[----:B------:R-:W-:Y:S02]  /*08a0*/  LOP3.LUT R18, R0, 0x1f, RZ, 0xc0, !PT ;  /* 0x0000001f00127812 */ /* 0x000fe400078ec0ff */
[----:B------:R-:W-:Y:S01]  /*08b0*/  LOP3.LUT R16, R16, 0xf8, RZ, 0xc0, !PT ;  /* 0x000000f810107812 */ /* 0x000fe200078ec0ff */
[----:B------:R-:W0:Y:S01]  /*08c0*/  LDCU.64 UR10, c[0x0][0x358] ;  /* 0x00006b00ff0a77ac */ /* 0x000e220008000a00 */
[----:B--2---:R-:W2:Y:S01]  /*08d0*/  I2F.U32.RP R4, UR12 ;  /* 0x0000000c00047d06 */ /* 0x004ea20008209000 */
[----:B------:R-:W-:Y:S01]  /*08e0*/  VIADD R14, R0, UR12 ;  /* 0x0000000c000e7c36 */ /* 0x000fe20008000000 */
[----:B------:R-:W-:Y:S01]  /*08f0*/  ISETP.NE.U32.AND P2, PT, RZ, UR12, PT ;  /* 0x0000000cff007c0c */ /* 0x000fe2000bf45070 */
[----:B------:R-:W-:-:S03]  /*0900*/  USHF.R.U32.HI UR14, URZ, 0x5, UR12 ;  /* 0x00000005ff0e7899 */ /* 0x000fc6000801160c */
[C---:B------:R-:W-:Y:S02]  /*0910*/  ISETP.GE.U32.AND P0, PT, R14.reuse, 0x100, PT ;  /* 0x000001000e00780c */ /* 0x040fe40003f06070 */
[----:B------:R-:W-:Y:S02]  /*0920*/  VIMNMX.U32 R5, PT, PT, R14, 0x100, !PT ;  /* 0x000001000e057848 */ /* 0x000fe40007fe0000 */
[----:B------:R-:W-:-:S04]  /*0930*/  SEL R15, RZ, 0x1, P0 ;  /* 0x00000001ff0f7807 */ /* 0x000fc80000000000 */
[----:B------:R-:W-:Y:S01]  /*0940*/  IADD3 R5, PT, PT, R5, -R14, -R15 ;  /* 0x8000000e05057210 */ /* 0x000fe20007ffe80f */
[----:B--2---:R-:W0:Y:S02]  /*0950*/  MUFU.RCP R4, R4 ;  /* 0x0000000400047308 */ /* 0x004e240000001000 */
[----:B01----:R-:W-:-:S06]  /*0960*/  VIADD R2, R4, 0xffffffe ;  /* 0x0ffffffe04027836 */ /* 0x003fcc0000000000 */
[----:B------:R0:W1:Y:S02]  /*0970*/  F2I.FTZ.U32.TRUNC.NTZ R3, R2 ;  /* 0x0000000200037305 */ /* 0x000064000021f000 */
[----:B0-----:R-:W-:Y:S02]  /*0980*/  IMAD.MOV.U32 R2, RZ, RZ, RZ ;  /* 0x000000ffff027224 */ /* 0x001fe400078e00ff */
[----:B-1----:R-:W-:-:S04]  /*0990*/  IMAD.MOV R7, RZ, RZ, -R3 ;  /* 0x000000ffff077224 */ /* 0x002fc800078e0a03 */
[----:B------:R-:W-:-:S04]  /*09a0*/  IMAD R7, R7, UR12, RZ ;  /* 0x0000000c07077c24 */ /* 0x000fc8000f8e02ff */
[----:B------:R-:W-:Y:S01]  /*09b0*/  IMAD.HI.U32 R4, R3, R7, R2 ;  /* 0x0000000703047227 */ /* 0x000fe200078e0002 */
[----:B------:R-:W-:-:S05]  /*09c0*/  PRMT R3, RZ, 0x7610, R3 ;  /* 0x00007610ff037816 */ /* 0x000fca0000000003 */
[----:B------:R-:W-:-:S04]  /*09d0*/  IMAD.HI.U32 R4, R4, R5, RZ ;  /* 0x0000000504047227 */ /* 0x000fc800078e00ff */
[----:B------:R-:W-:-:S04]  /*09e0*/  IMAD.MOV R2, RZ, RZ, -R4 ;  /* 0x000000ffff027224 */ /* 0x000fc800078e0a04 */
[----:B------:R-:W-:Y:S02]  /*09f0*/  IMAD R5, R2, UR12, R5 ;  /* 0x0000000c02057c24 */ /* 0x000fe4000f8e0205 */
[----:B------:R-:W0:Y:S03]  /*0a00*/  LDC R2, c[0x0][0x360] ;  /* 0x0000d800ff027b82 */ /* 0x000e260000000800 */
[----:B------:R-:W-:-:S13]  /*0a10*/  ISETP.GE.U32.AND P0, PT, R5, UR12, PT ;  /* 0x0000000c05007c0c */ /* 0x000fda000bf06070 */
[----:B------:R-:W-:Y:S02]  /*0a20*/  @P0 VIADD R5, R5, -UR12 ;  /* 0x8000000c05050c36 */ /* 0x000fe40008000000 */
[----:B------:R-:W-:Y:S01]  /*0a30*/  @P0 VIADD R4, R4, 0x1 ;  /* 0x0000000104040836 */ /* 0x000fe20000000000 */
[----:B----4-:R-:W-:Y:S01]  /*0a40*/  IADD3 R22, P0, PT, R0, UR6, RZ ;  /* 0x0000000600167c10 */ /* 0x010fe2000ff1e0ff */
[----:B------:R-:W-:Y:S01]  /*0a50*/  UMOV UR6, 0x400 ;  /* 0x0000040000067882 */ /* 0x000fe20000000000 */
[----:B------:R-:W-:Y:S01]  /*0a60*/  ISETP.GE.U32.AND P1, PT, R5, UR12, PT ;  /* 0x0000000c05007c0c */ /* 0x000fe2000bf26070 */
[----:B------:R-:W-:Y:S02]  /*0a70*/  VIADD R5, R14, UR12 ;  /* 0x0000000c0e057c36 */ /* 0x000fe40008000000 */
[----:B------:R-:W-:Y:S01]  /*0a80*/  IMAD.X R23, RZ, RZ, UR7, P0 ;  /* 0x00000007ff177e24 */ /* 0x000fe200080e06ff */
[----:B------:R-:W-:Y:S01]  /*0a90*/  UIADD3 UR7, UPT, UPT, UR6, 0x110, URZ ;  /* 0x0000011006077890 */ /* 0x000fe2000fffe0ff */
[----:B------:R-:W-:Y:S01]  /*0aa0*/  IADD3 RZ, P0, PT, R22, UR12, RZ ;  /* 0x0000000c16ff7c10 */ /* 0x000fe2000ff1e0ff */
[----:B---3--:R-:W-:-:S02]  /*0ab0*/  ULEA UR6, UR4, UR6, 0x18 ;  /* 0x0000000604067291 */ /* 0x008fc4000f8ec0ff */
[----:B------:R-:W-:Y:S01]  /*0ac0*/  ULEA UR7, UR4, UR7, 0x18 ;  /* 0x0000000704077291 */ /* 0x000fe2000f8ec0ff */
[----:B0-----:R-:W-:Y:S02]  /*0ad0*/  LEA.HI.X.SX32 R21, R2, R23, 0x1, P0 ;  /* 0x0000001702157211 */ /* 0x001fe400000f0eff */
[----:B------:R-:W-:Y:S01]  /*0ae0*/  UMOV UR4, URZ ;  /* 0x000000ff00047c82 */ /* 0x000fe20008000000 */
[----:B------:R-:W-:Y:S01]  /*0af0*/  LEA R17, R0, UR6, 0x3 ;  /* 0x0000000600117c11 */ /* 0x000fe2000f8e18ff */
[----:B------:R-:W-:Y:S01]  /*0b00*/  @P1 VIADD R4, R4, 0x1 ;  /* 0x0000000104041836 */ /* 0x000fe20000000000 */
[----:B------:R-:W-:Y:S01]  /*0b10*/  @!P2 LOP3.LUT R4, RZ, UR12, RZ, 0x33, !PT ;  /* 0x0000000cff04ac12 */ /* 0x000fe2000f8e33ff */
[----:B------:R-:W-:Y:S01]  /*0b20*/  VIADD R12, R0, UR7 ;  /* 0x00000007000c7c36 */ /* 0x000fe20008000000 */
[----:B------:R-:W-:-:S03]  /*0b30*/  UIMAD UR13, UR12, 0x3, UR7 ;  /* 0x000000030c0d78a4 */ /* 0x000fc6000f8e0207 */
[----:B------:R-:W-:Y:S02]  /*0b40*/  IMAD.IADD R15, R15, 0x1, R4 ;  /* 0x000000010f0f7824 */ /* 0x000fe400078e0204 */
[----:B------:R-:W-:Y:S02]  /*0b50*/  VIADD R4, R1, 0x30 ;  /* 0x0000003001047836 */ /* 0x000fe40000000000 */
[C---:B------:R-:W-:Y:S01]  /*0b60*/  VIADD R7, R15.reuse, 0x1 ;  /* 0x000000010f077836 */ /* 0x040fe20000000000 */
[----:B------:R-:W-:Y:S01]  /*0b70*/  LOP3.LUT R13, R15, 0x3, RZ, 0xc0, !PT ;  /* 0x000000030f0d7812 */ /* 0x000fe200078ec0ff */
[----:B------:R-:W-:-:S03]  /*0b80*/  VIADD R6, R12, UR12 ;  /* 0x0000000c0c067c36 */ /* 0x000fc60008000000 */
[----:B------:R-:W-:-:S07]  /*0b90*/  LOP3.LUT R7, R7, 0x3, RZ, 0xc0, !PT ;  /* 0x0000000307077812 */ /* 0x000fce00078ec0ff */
.L_x_257:
[----:B0-----:R-:W0:Y:S01]  /*0ba0*/  LDCU UR5, c[0x0][0x398] ;  /* 0x00007300ff0577ac */ /* 0x001e220008000800 */
[----:B------:R-:W-:Y:S01]  /*0bb0*/  ISETP.GT.U32.AND P0, PT, R0, 0xff, PT ;  /* 0x000000ff0000780c */ /* 0x000fe20003f04070 */
[----:B0-----:R-:W-:-:S09]  /*0bc0*/  UISETP.GE.AND UP0, UPT, UR4, UR5, UPT ;  /* 0x000000050400728c */ /* 0x001fd2000bf06270 */
[----:B-123-5:R-:W-:Y:S05]  /*0bd0*/  BRA.U UP0, `(.L_x_135) ;  /* 0x0000000100187547 */ /* 0x02efea000b800000 */
[----:B------:R-:W0:Y:S02]  /*0be0*/  LDCU.64 UR8, c[0x0][0x390] ;  /* 0x00007200ff0877ac */ /* 0x000e240008000a00 */
[----:B0-----:R-:W-:-:S04]  /*0bf0*/  UIADD3 UR5, UP0, UPT, UR4, UR8, URZ ;  /* 0x0000000804057290 */ /* 0x001fc8000ff1e0ff */
[----:B------:R-:W-:Y:S02]  /*0c00*/  UIADD3.X UR8, UPT, UPT, URZ, UR9, URZ, UP0, !UPT ;  /* 0x00000009ff087290 */ /* 0x000fe400087fe4ff */
[----:B------:R-:W-:-:S04]  /*0c10*/  IMAD.U32 R8, RZ, RZ, UR5 ;  /* 0x00000005ff087e24 */ /* 0x000fc8000f8e00ff */
[----:B------:R-:W-:-:S05]  /*0c20*/  IMAD.U32 R9, RZ, RZ, UR8 ;  /* 0x00000008ff097e24 */ /* 0x000fca000f8e00ff */
[----:B------:R0:W5:Y:S02]  /*0c30*/  LDG.E.U8 R3, desc[UR10][R8.64] ;  /* 0x0000000a08037981 */ /* 0x000164000c1e1100 */
.L_x_135:
[----:B------:R-:W-:Y:S04]  /*0c40*/  BSSY.RECONVERGENT B0, `(.L_x_136) ;  /* 0x0000046000007945 */ /* 0x000fe80003800200 */
[----:B------:R-:W-:Y:S05]  /*0c50*/  @P0 BRA `(.L_x_137) ;  /* 0x0000000400100947 */ /* 0x000fea0003800000 */
[----:B------:R-:W-:Y:S01]  /*0c60*/  ISETP.NE.AND P0, PT, R13, 0x3, PT ;  /* 0x000000030d00780c */ /* 0x000fe20003f05270 */
[----:B------:R-:W-:Y:S01]  /*0c70*/  BSSY.RECONVERGENT B1, `(.L_x_138) ;  /* 0x000001b000017945 */ /* 0x000fe20003800200 */
[----:B------:R-:W-:Y:S01]  /*0c80*/  ISETP.GE.U32.AND P1, PT, R15, 0x3, PT ;  /* 0x000000030f00780c */ /* 0x000fe20003f26070 */
[----:B------:R-:W-:Y:S01]  /*0c90*/  IMAD.MOV.U32 R31, RZ, RZ, R0 ;  /* 0x000000ffff1f7224 */ /* 0x000fe200078e0000 */
[----:B-----5:R-:W-:-:S09]  /*0ca0*/  LOP3.LUT R39, R3, 0xff, RZ, 0xc0, !PT ;  /* 0x000000ff03277812 */ /* 0x020fd200078ec0ff */
[----:B------:R-:W-:Y:S05]  /*0cb0*/  @!P0 BRA `(.L_x_139) ;  /* 0x0000000000588947 */ /* 0x000fea0003800000 */
[----:B0-----:R-:W0:Y:S01]  /*0cc0*/  LDC.64 R8, c[0x0][0x380] ;  /* 0x0000e000ff087b82 */ /* 0x001e220000000a00 */
[----:B------:R-:W-:-:S05]  /*0cd0*/  IMAD R11, R0, 0x100, R39 ;  /* 0x00000100000b7824 */ /* 0x000fca00078e0227 */
[----:B0-----:R-:W-:-:S05]  /*0ce0*/  IADD3 R10, P0, PT, R11, R8, RZ ;  /* 0x000000080b0a7210 */ /* 0x001fca0007f1e0ff */
[----:B------:R-:W-:-:S06]  /*0cf0*/  IMAD.X R11, RZ, RZ, R9, P0 ;  /* 0x000000ffff0b7224 */ /* 0x000fcc00000e0609 */
[----:B------:R-:W2:Y:S01]  /*0d00*/  LDG.E.U8.CONSTANT R11, desc[UR10][R10.64] ;  /* 0x0000000a0a0b7981 */ /* 0x000ea2000c1e9100 */
[----:B------:R-:W-:Y:S01]  /*0d10*/  ISETP.NE.AND P0, PT, R13, RZ, PT ;  /* 0x000000ff0d00720c */ /* 0x000fe20003f05270 */
[----:B------:R-:W-:Y:S02]  /*0d20*/  IMAD.MOV.U32 R31, RZ, RZ, R14 ;  /* 0x000000ffff1f7224 */ /* 0x000fe400078e000e */
[----:B--2---:R1:W-:Y:S10]  /*0d30*/  STS.U8 [R0+UR7], R11 ;  /* 0x0000000b00007988 */ /* 0x0043f40008000007 */
[----:B------:R-:W-:Y:S05]  /*0d40*/  @!P0 BRA `(.L_x_139) ;  /* 0x0000000000348947 */ /* 0x000fea0003800000 */
[----:B------:R-:W-:Y:S01]  /*0d50*/  ISETP.NE.AND P0, PT, R13, 0x1, PT ;  /* 0x000000010d00780c */ /* 0x000fe20003f05270 */
[----:B-1----:R-:W-:-:S05]  /*0d60*/  IMAD R11, R14, 0x100, R39 ;  /* 0x000001000e0b7824 */ /* 0x002fca00078e0227 */
[----:B------:R-:W-:-:S05]  /*0d70*/  IADD3 R10, P2, PT, R11, R8, RZ ;  /* 0x000000080b0a7210 */ /* 0x000fca0007f5e0ff */
[----:B------:R-:W-:Y:S02]  /*0d80*/  IMAD.X R11, RZ, RZ, R9, P2 ;  /* 0x000000ffff0b7224 */ /* 0x000fe400010e0609 */
[----:B------:R-:W-:-:S04]  /*0d90*/  @P0 IMAD R25, R5, 0x100, R39 ;  /* 0x0000010005190824 */ /* 0x000fc800078e0227 */
[----:B------:R-:W2:Y:S01]  /*0da0*/  LDG.E.U8.CONSTANT R11, desc[UR10][R10.64] ;  /* 0x0000000a0a0b7981 */ /* 0x000ea2000c1e9100 */
[----:B------:R-:W-:-:S05]  /*0db0*/  @P0 IADD3 R8, P3, PT, R25, R8, RZ ;  /* 0x0000000819080210 */ /* 0x000fca0007f7e0ff */
[----:B------:R-:W-:-:S06]  /*0dc0*/  @P0 IMAD.X R9, RZ, RZ, R9, P3 ;  /* 0x000000ffff090224 */ /* 0x000fcc00018e0609 */
[----:B------:R-:W3:Y:S01]  /*0dd0*/  @P0 LDG.E.U8.CONSTANT R9, desc[UR10][R8.64] ;  /* 0x0000000a08090981 */ /* 0x000ee2000c1e9100 */
[----:B------:R-:W-:Y:S02]  /*0de0*/  IMAD.MOV.U32 R31, RZ, RZ, R5 ;  /* 0x000000ffff1f7224 */ /* 0x000fe400078e0005 */
[----:B------:R-:W-:Y:S01]  /*0df0*/  @P0 VIADD R31, R5, UR12 ;  /* 0x0000000c051f0c36 */ /* 0x000fe20008000000 */
[----:B--2---:R2:W-:Y:S04]  /*0e00*/  STS.U8 [R12+UR12], R11 ;  /* 0x0000000b0c007988 */ /* 0x0045e8000800000c */
[----:B---3--:R2:W-:Y:S02]  /*0e10*/  @P0 STS.U8 [R6+UR12], R9 ;  /* 0x0000000906000988 */ /* 0x0085e4000800000c */
.L_x_139:
[----:B------:R-:W-:Y:S05]  /*0e20*/  BSYNC.RECONVERGENT B1 ;  /* 0x0000000000017941 */ /* 0x000fea0003800200 */
.L_x_138:
[----:B------:R-:W-:Y:S05]  /*0e30*/  @!P1 BRA `(.L_x_137) ;  /* 0x0000000000989947 */ /* 0x000fea0003800000 */
[----:B------:R-:W3:Y:S01]  /*0e40*/  S2R R30, SR_CgaCtaId ;  /* 0x00000000001e7919 */ /* 0x000ee20000008800 */
[----:B------:R-:W4:Y:S01]  /*0e50*/  LDCU.64 UR8, c[0x0][0x380] ;  /* 0x00007000ff0877ac */ /* 0x000f220008000a00 */
[----:B0-2---:R-:W-:Y:S01]  /*0e60*/  MOV R9, 0x400 ;  /* 0x0000040000097802 */ /* 0x005fe20000000f00 */
[C---:B------:R-:W-:Y:S02]  /*0e70*/  IMAD.SHL.U32 R35, R31.reuse, 0x100, RZ ;  /* 0x000001001f237824 */ /* 0x040fe400078e00ff */
[----:B------:R-:W-:Y:S02]  /*0e80*/  VIADD R10, R31, UR12 ;  /* 0x0000000c1f0a7c36 */ /* 0x000fe40008000000 */
[----:B------:R-:W-:Y:S02]  /*0e90*/  IMAD R8, R2, 0x300, R35 ;  /* 0x0000030002087824 */ /* 0x000fe400078e0223 */
[----:B------:R-:W-:Y:S02]  /*0ea0*/  IMAD R33, R10, 0x100, R39 ;  /* 0x000001000a217824 */ /* 0x000fe400078e0227 */
[----:B------:R-:W-:-:S02]  /*0eb0*/  VIADD R9, R9, 0x110 ;  /* 0x0000011009097836 */ /* 0x000fc40000000000 */
[----:B------:R-:W-:Y:S01]  /*0ec0*/  IMAD R10, R2, 0x200, R35 ;  /* 0x00000200020a7824 */ /* 0x000fe200078e0223 */
[----:B------:R-:W-:Y:S01]  /*0ed0*/  LOP3.LUT R35, R35, R39, RZ, 0xfc, !PT ;  /* 0x0000002723237212 */ /* 0x000fe200078efcff */
[C---:B------:R-:W-:Y:S02]  /*0ee0*/  IMAD.IADD R37, R39.reuse, 0x1, R8 ;  /* 0x0000000127257824 */ /* 0x040fe400078e0208 */
[----:B------:R-:W-:Y:S02]  /*0ef0*/  IMAD.IADD R39, R39, 0x1, R10 ;  /* 0x0000000127277824 */ /* 0x000fe400078e020a */
[----:B----4-:R-:W-:Y:S02]  /*0f00*/  IMAD.U32 R26, RZ, RZ, UR8 ;  /* 0x00000008ff1a7e24 */ /* 0x010fe4000f8e00ff */
[----:B------:R-:W-:Y:S01]  /*0f10*/  IMAD.U32 R27, RZ, RZ, UR9 ;  /* 0x00000009ff1b7e24 */ /* 0x000fe2000f8e00ff */
[----:B---3--:R-:W-:-:S07]  /*0f20*/  LEA R30, R30, R9, 0x18 ;  /* 0x000000091e1e7211 */ /* 0x008fce00078ec0ff */
.L_x_140:
[-C--:B------:R-:W-:Y:S02]  /*0f30*/  IADD3 R28, P0, PT, R35, R26.reuse, RZ ;  /* 0x0000001a231c7210 */ /* 0x080fe40007f1e0ff */
[----:B------:R-:W-:-:S03]  /*0f40*/  IADD3 R24, P1, PT, R33, R26, RZ ;  /* 0x0000001a21187210 */ /* 0x000fc60007f3e0ff */
[--C-:B------:R-:W-:Y:S01]  /*0f50*/  IMAD.X R29, RZ, RZ, R27.reuse, P0 ;  /* 0x000000ffff1d7224 */ /* 0x100fe200000e061b */
[-C--:B------:R-:W-:Y:S01]  /*0f60*/  IADD3 R10, P0, PT, R39, R26.reuse, RZ ;  /* 0x0000001a270a7210 */ /* 0x080fe20007f1e0ff */
[--C-:B------:R-:W-:Y:S01]  /*0f70*/  IMAD.X R25, RZ, RZ, R27.reuse, P1 ;  /* 0x000000ffff197224 */ /* 0x100fe200008e061b */
[----:B------:R-:W-:Y:S02]  /*0f80*/  IADD3 R8, P1, PT, R37, R26, RZ ;  /* 0x0000001a25087210 */ /* 0x000fe40007f3e0ff */
[----:B------:R-:W2:Y:S01]  /*0f90*/  LDG.E.U8.CONSTANT R28, desc[UR10][R28.64] ;  /* 0x0000000a1c1c7981 */ /* 0x000ea2000c1e9100 */
[--C-:B-1----:R-:W-:Y:S02]  /*0fa0*/  IMAD.X R11, RZ, RZ, R27.reuse, P0 ;  /* 0x000000ffff0b7224 */ /* 0x102fe400000e061b */
[----:B------:R-:W-:Y:S01]  /*0fb0*/  IMAD.X R9, RZ, RZ, R27, P1 ;  /* 0x000000ffff097224 */ /* 0x000fe200008e061b */
[----:B------:R-:W3:Y:S04]  /*0fc0*/  LDG.E.U8.CONSTANT R24, desc[UR10][R24.64] ;  /* 0x0000000a18187981 */ /* 0x000ee8000c1e9100 */
[----:B------:R-:W4:Y:S04]  /*0fd0*/  LDG.E.U8.CONSTANT R10, desc[UR10][R10.64] ;  /* 0x0000000a0a0a7981 */ /* 0x000f28000c1e9100 */
[----:B------:R-:W5:Y:S01]  /*0fe0*/  LDG.E.U8.CONSTANT R8, desc[UR10][R8.64] ;  /* 0x0000000a08087981 */ /* 0x000f62000c1e9100 */
[----:B------:R-:W-:Y:S01]  /*0ff0*/  IMAD.IADD R41, R30, 0x1, R31 ;  /* 0x000000011e297824 */ /* 0x000fe200078e021f */
[----:B------:R-:W0:Y:S03]  /*1000*/  LDC R45, c[0x0][0x360] ;  /* 0x0000d800ff2d7b82 */ /* 0x000e260000000800 */
[----:B------:R-:W-:-:S02]  /*1010*/  IMAD R43, R2, 0x2, R41 ;  /* 0x00000002022b7824 */ /* 0x000fc400078e0229 */
[----:B0-----:R-:W-:Y:S01]  /*1020*/  IMAD.WIDE.U32 R26, R45, 0x400, R26 ;  /* 0x000004002d1a7825 */ /* 0x001fe200078e001a */
[----:B--2---:R-:W-:Y:S04]  /*1030*/  STS.U8 [R41], R28 ;  /* 0x0000001c29007388 */ /* 0x004fe80000000000 */
[----:B---3--:R-:W-:Y:S04]  /*1040*/  STS.U8 [R41+UR12], R24 ;  /* 0x0000001829007988 */ /* 0x008fe8000800000c */
[----:B----4-:R-:W-:Y:S04]  /*1050*/  STS.U8 [R43], R10 ;  /* 0x0000000a2b007388 */ /* 0x010fe80000000000 */
[----:B-----5:R0:W-:Y:S02]  /*1060*/  STS.U8 [R31+UR13], R8 ;  /* 0x000000081f007988 */ /* 0x0201e4000800000d */
[----:B0-----:R-:W-:-:S05]  /*1070*/  IMAD R31, R2, 0x4, R31 ;  /* 0x00000004021f7824 */ /* 0x001fca00078e021f */
[----:B------:R-:W-:-:S13]  /*1080*/  ISETP.GE.U32.AND P0, PT, R31, 0x100, PT ;  /* 0x000001001f00780c */ /* 0x000fda0003f06070 */
[----:B------:R-:W-:Y:S05]  /*1090*/  @!P0 BRA `(.L_x_140) ;  /* 0xfffffffc00a48947 */ /* 0x000fea000383ffff */
.L_x_137:
[----:B------:R-:W-:Y:S05]  /*10a0*/  BSYNC.RECONVERGENT B0 ;  /* 0x0000000000007941 */ /* 0x000fea0003800200 */
.L_x_136:
[----:B------:R-:W-:Y:S06]  /*10b0*/  BAR.SYNC.DEFER_BLOCKING 0x0 ;  /* 0x0000000000007b1d */ /* 0x000fec0000010000 */
[----:B------:R-:W-:-:S05]  /*10c0*/  UMOV UR5, URZ ;  /* 0x000000ff00057c82 */ /* 0x000fca0008000000 */
.L_x_193:
[----:B------:R-:W-:Y:S01]  /*10d0*/  ISETP.GT.U32.AND P6, PT, R0, 0xff, PT ;  /* 0x000000ff0000780c */ /* 0x000fe20003fc4070 */
[----:B------:R-:W-:Y:S01]  /*10e0*/  BSSY.RECONVERGENT B0, `(.L_x_141) ;  /* 0x0000016000007945 */ /* 0x000fe20003800200 */
[----:B------:R-:W-:Y:S02]  /*10f0*/  IMAD.MOV.U32 R25, RZ, RZ, RZ ;  /* 0x000000ffff197224 */ /* 0x000fe400078e00ff */
[----:B------:R-:W-:-:S09]  /*1100*/  IMAD.MOV.U32 R26, RZ, RZ, RZ ;  /* 0x000000ffff1a7224 */ /* 0x000fd200078e00ff */
[----:B--2---:R-:W-:Y:S05]  /*1110*/  @P6 BRA `(.L_x_142) ;  /* 0x0000000000486947 */ /* 0x004fea0003800000 */
[----:B0-2---:R-:W1:Y:S01]  /*1120*/  S2R R9, SR_CgaCtaId ;  /* 0x0000000000097919 */ /* 0x005e620000008800 */
[----:B------:R-:W-:Y:S01]  /*1130*/  MOV R8, 0x400 ;  /* 0x0000040000087802 */ /* 0x000fe20000000f00 */
[----:B------:R-:W-:Y:S02]  /*1140*/  IMAD.MOV.U32 R25, RZ, RZ, RZ ;  /* 0x000000ffff197224 */ /* 0x000fe400078e00ff */
[----:B------:R-:W-:Y:S02]  /*1150*/  IMAD.MOV.U32 R26, RZ, RZ, RZ ;  /* 0x000000ffff1a7224 */ /* 0x000fe400078e00ff */
[----:B------:R-:W-:-:S05]  /*1160*/  VIADD R8, R8, 0x110 ;  /* 0x0000011008087836 */ /* 0x000fca0000000000 */
[----:B-1----:R-:W-:Y:S01]  /*1170*/  LEA R11, R9, R8, 0x18 ;  /* 0x00000008090b7211 */ /* 0x002fe200078ec0ff */
[----:B------:R-:W-:-:S07]  /*1180*/  IMAD.MOV.U32 R8, RZ, RZ, R0 ;  /* 0x000000ffff087224 */ /* 0x000fce00078e0000 */
.L_x_143:
[----:B------:R-:W-:Y:S02]  /*1190*/  IMAD.IADD R9, R11, 0x1, R8 ;  /* 0x000000010b097824 */ /* 0x000fe400078e0208 */
[----:B------:R-:W-:-:S04]  /*11a0*/  VIADD R8, R8, UR12 ;  /* 0x0000000c08087c36 */ /* 0x000fc80008000000 */
[----:B------:R-:W0:Y:S01]  /*11b0*/  LDS.S8 R9, [R9] ;  /* 0x0000000009097984 */ /* 0x000e220000000200 */
[----:B------:R-:W-:Y:S02]  /*11c0*/  ISETP.GE.U32.AND P0, PT, R8, 0x100, PT ;  /* 0x000001000800780c */ /* 0x000fe40003f06070 */
[----:B0-----:R-:W-:-:S04]  /*11d0*/  PRMT R10, R9, 0x9910, RZ ;  /* 0x00009910090a7816 */ /* 0x001fc800000000ff */
[----:B------:R-:W-:-:S04]  /*11e0*/  IABS R10, R10 ;  /* 0x0000000a000a7213 */ /* 0x000fc80000000000 */
[----:B------:R-:W-:-:S04]  /*11f0*/  PRMT R10, R10, 0x7710, RZ ;  /* 0x000077100a0a7816 */ /* 0x000fc800000000ff */
[----:B------:R-:W-:-:S04]  /*1200*/  LOP3.LUT R10, R10, 0xffff, RZ, 0xc0, !PT ;  /* 0x0000ffff0a0a7812 */ /* 0x000fc800078ec0ff */
[----:B------:R-:W-:-:S05]  /*1210*/  IADD3 R25, P1, PT, R10, R25, RZ ;  /* 0x000000190a197210 */ /* 0x000fca0007f3e0ff */
[----:B------:R-:W-:Y:S01]  /*1220*/  IMAD.X R26, RZ, RZ, R26, P1 ;  /* 0x000000ffff1a7224 */ /* 0x000fe200008e061a */
[----:B------:R-:W-:Y:S07]  /*1230*/  @!P0 BRA `(.L_x_143) ;  /* 0xfffffffc00d48947 */ /* 0x000fee000383ffff */
.L_x_142:
[----:B------:R-:W-:Y:S05]  /*1240*/  BSYNC.RECONVERGENT B0 ;  /* 0x0000000000007941 */ /* 0x000fea0003800200 */
.L_x_141:
[----:B0-----:R-:W0:Y:S01]  /*1250*/  SHFL.DOWN PT, R8, R25, 0x10, 0x1f ;  /* 0x0a001f0019087f89 */ /* 0x001e2200000e0000 */
[----:B------:R-:W-:Y:S01]  /*1260*/  BAR.SYNC.DEFER_BLOCKING 0x0 ;  /* 0x0000000000007b1d */ /* 0x000fe20000010000 */
[----:B------:R-:W-:-:S05]  /*1270*/  ISETP.GE.U32.AND P2, PT, R0, UR14, PT ;  /* 0x0000000e00007c0c */ /* 0x000fca000bf46070 */
[----:B--2---:R-:W2:Y:S01]  /*1280*/  SHFL.DOWN PT, R9, R26, 0x10, 0x1f ;  /* 0x0a001f001a097f89 */ /* 0x004ea200000e0000 */
[----:B0-----:R-:W-:-:S04]  /*1290*/  IADD3 R10, P0, PT, R8, R25, RZ ;  /* 0x00000019080a7210 */ /* 0x001fc80007f1e0ff */
[----:B------:R-:W-:Y:S01]  /*12a0*/  IADD3 R27, P1, PT, RZ, R10, RZ ;  /* 0x0000000aff1b7210 */ /* 0x000fe20007f3e0ff */
[----:B------:R-:W0:Y:S03]  /*12b0*/  SHFL.DOWN PT, R8, R10, 0x8, 0x1f ;  /* 0x09001f000a087f89 */ /* 0x000e2600000e0000 */
[----:B--2---:R-:W-:-:S05]  /*12c0*/  IADD3.X R24, PT, PT, R9, RZ, R26, P1, P0 ;  /* 0x000000ff09187210 */ /* 0x004fca0000fe041a */
[----:B------:R-:W2:Y:S01]  /*12d0*/  SHFL.DOWN PT, R9, R24, 0x8, 0x1f ;  /* 0x09001f0018097f89 */ /* 0x000ea200000e0000 */
[----:B0-----:R-:W-:-:S04]  /*12e0*/  IADD3 R27, P0, PT, R8, R27, RZ ;  /* 0x0000001b081b7210 */ /* 0x001fc80007f1e0ff */
[----:B-1----:R-:W-:Y:S01]  /*12f0*/  IADD3 R11, P1, PT, RZ, R27, RZ ;  /* 0x0000001bff0b7210 */ /* 0x002fe20007f3e0ff */
[----:B------:R-:W0:Y:S03]  /*1300*/  SHFL.DOWN PT, R8, R27, 0x4, 0x1f ;  /* 0x08801f001b087f89 */ /* 0x000e2600000e0000 */
[----:B--2---:R-:W-:-:S05]  /*1310*/  IADD3.X R28, PT, PT, R9, RZ, R24, P1, P0 ;  /* 0x000000ff091c7210 */ /* 0x004fca0000fe0418 */
        /* <DEDUP_REMOVED lines=9> */
[----:B-1----:R-:W-:Y:S02]  /*13b0*/  IADD3.X R24, PT, PT, R9, RZ, R10, P1, P0 ;  /* 0x000000ff09187210 */ /* 0x002fe40000fe040a */
[----:B------:R-:W-:Y:S02]  /*13c0*/  ISETP.GT.U32.AND P0, PT, R0, 0x1f, PT ;  /* 0x0000001f0000780c */ /* 0x000fe40003f04070 */
[----:B------:R-:W-:Y:S01]  /*13d0*/  ISETP.NE.AND P1, PT, R18, RZ, PT ;  /* 0x000000ff1200720c */ /* 0x000fe20003f25270 */
[----:B------:R-:W1:Y:S10]  /*13e0*/  SHFL.DOWN PT, R9, R24, 0x1, 0x1f ;  /* 0x08201f0018097f89 */ /* 0x000e7400000e0000 */
[----:B------:R2:W-:Y:S01]  /*13f0*/  @!P0 STS.64 [R17], RZ ;  /* 0x000000ff11008388 */ /* 0x0005e20000000a00 */
[----:B------:R-:W-:Y:S01]  /*1400*/  BAR.SYNC.DEFER_BLOCKING 0x0 ;  /* 0x0000000000007b1d */ /* 0x000fe20000010000 */
[----:B0-----:R-:W-:-:S02]  /*1410*/  IADD3 R8, P3, P4, RZ, R11, R8 ;  /* 0x0000000bff087210 */ /* 0x001fc40007c7e008 */
[----:B------:R-:W-:Y:S02]  /*1420*/  CS2R R10, SRZ ;  /* 0x00000000000a7805 */ /* 0x000fe4000001ff00 */
[----:B-1----:R-:W-:Y:S02]  /*1430*/  IADD3.X R9, PT, PT, R9, R24, RZ, P3, P4 ;  /* 0x0000001809097210 */ /* 0x002fe40001fe84ff */
[----:B------:R-:W-:-:S03]  /*1440*/  PLOP3.LUT P3, PT, PT, PT, PT, 0x8, 0x80 ;  /* 0x000000000080781c */ /* 0x000fc60003f6e170 */
[----:B------:R2:W-:Y:S01]  /*1450*/  @!P1 STS.64 [R16+UR6], R8 ;  /* 0x0000000810009988 */ /* 0x0005e20008000a06 */
[----:B------:R-:W-:Y:S06]  /*1460*/  BAR.SYNC.DEFER_BLOCKING 0x0 ;  /* 0x0000000000007b1d */ /* 0x000fec0000010000 */
[----:B------:R2:W0:Y:S01]  /*1470*/  @!P2 LDS.64 R10, [R17] ;  /* 0x00000000110aa984 */ /* 0x0004220000000a00 */
[----:B------:R-:W-:Y:S05]  /*1480*/  @P0 BRA `(.L_x_144) ;  /* 0x0000000000800947 */ /* 0x000fea0003800000 */
[----:B------:R-:W-:Y:S01]  /*1490*/  UMOV UR8, 0xffffffff ;  /* 0xffffffff00087882 */ /* 0x000fe20000000000 */
[----:B------:R-:W-:Y:S02]  /*14a0*/  ISETP.NE.AND P0, PT, R0, RZ, PT ;  /* 0x000000ff0000720c */ /* 0x000fe40003f05270 */
[----:B------:R-:W-:Y:S11]  /*14b0*/  BRA.DIV UR8, `(.L_x_145) ;  /* 0x0000007a08dc7947 */ /* 0x000ff6000b800000 */
[----:B0-2---:R-:W0:Y:S04]  /*14c0*/  SHFL.DOWN PT, R9, R10, 0x10, 0x1f ;  /* 0x0a001f000a097f89 */ /* 0x005e2800000e0000 */
        /* <DEDUP_REMOVED lines=20> */
[----:B------:R1:W2:Y:S04]  /*1610*/  SHFL.DOWN PT, R28, R11, 0x1, 0x1f ;  /* 0x08201f000b1c7f89 */ /* 0x0002a800000e0000 */
.L_x_268:
[----:B------:R-:W3:Y:S01]  /*1620*/  @!P0 S2R R25, SR_CgaCtaId ;  /* 0x0000000000198919 */ /* 0x000ee20000008800 */
[----:B0-----:R-:W-:Y:S02]  /*1630*/  IADD3 R8, P1, P2, RZ, R9, R8 ;  /* 0x00000009ff087210 */ /* 0x001fe40007a3e008 */
[----:B------:R-:W-:Y:S02]  /*1640*/  @!P0 MOV R10, 0x400 ;  /* 0x00000400000a8802 */ /* 0x000fe40000000f00 */
[----:B--2---:R-:W-:Y:S02]  /*1650*/  IADD3.X R9, PT, PT, R28, R11, RZ, P1, P2 ;  /* 0x0000000b1c097210 */ /* 0x004fe40000fe44ff */
[----:B------:R-:W-:Y:S02]  /*1660*/  @!P0 PLOP3.LUT P3, PT, PT, PT, PT, 0x80, 0x8 ;  /* 0x000000000008881c */ /* 0x000fe40003f6f070 */
[----:B---3--:R-:W-:-:S05]  /*1670*/  @!P0 LEA R25, R25, R10, 0x18 ;  /* 0x0000000a19198211 */ /* 0x008fca00078ec0ff */
[----:B------:R3:W-:Y:S06]  /*1680*/  @!P0 STS.64 [R25], R8 ;  /* 0x0000000819008388 */ /* 0x0007ec0000000a00 */
.L_x_144:
[----:B------:R-:W-:Y:S05]  /*1690*/  WARPSYNC.ALL ;  /* 0x0000000000007948 */ /* 0x000fea0003800000 */
[----:B------:R-:W4:Y:S08]  /*16a0*/  S2UR UR9, SR_CgaCtaId ;  /* 0x00000000000979c3 */ /* 0x000f300000008800 */
[----:B------:R-:W-:Y:S01]  /*16b0*/  BAR.SYNC.DEFER_BLOCKING 0x0 ;  /* 0x0000000000007b1d */ /* 0x000fe20000010000 */
[----:B---3--:R-:W-:-:S05]  /*16c0*/  IMAD.U32 R25, RZ, RZ, UR5 ;  /* 0x00000005ff197e24 */ /* 0x008fca000f8e00ff */
[----:B------:R-:W-:Y:S02]  /*16d0*/  UMOV UR8, 0x400 ;  /* 0x0000040000087882 */ /* 0x000fe40000000000 */
[----:B01----:R-:W0:Y:S01]  /*16e0*/  LDC.64 R10, c[0x0][0x380] ;  /* 0x0000e000ff0a7b82 */ /* 0x003e220000000a00 */
[----:B------:R-:W-:Y:S01]  /*16f0*/  BSSY.RECONVERGENT B0, `(.L_x_146) ;  /* 0x0000048000007945 */ /* 0x000fe20003800200 */
[----:B----4-:R-:W-:Y:S01]  /*1700*/  ULEA UR8, UR9, UR8, 0x18 ;  /* 0x0000000809087291 */ /* 0x010fe2000f8ec0ff */
[----:B0-----:R-:W-:-:S08]  /*1710*/  IMAD.WIDE.U32 R10, R25, 0x200, R10 ;  /* 0x00000200190a7825 */ /* 0x001fd000078e000a */
[----:B--2---:R-:W0:Y:S02]  /*1720*/  LDS.64 R8, [UR8] ;  /* 0x00000008ff087984 */ /* 0x004e240008000a00 */
[----:B0-----:R-:W-:-:S04]  /*1730*/  ISETP.GT.U32.AND P0, PT, R8, 0x1, PT ;  /* 0x000000010800780c */ /* 0x001fc80003f04070 */
        /* <DEDUP_REMOVED lines=13> */
[----:B------:R-:W-:Y:S01]  /*1810*/  SEL R32, R32, RZ, P0 ;  /* 0x000000ff20207207 */ /* 0x000fe20000000000 */
[----:B------:R-:W-:Y:S06]  /*1820*/  @P6 BRA `(.L_x_147) ;  /* 0x0000000000d06947 */ /* 0x000fec0003800000 */
[----:B------:R-:W-:-:S07]  /*1830*/  IMAD.MOV.U32 R35, RZ, RZ, R0 ;  /* 0x000000ffff237224 */ /* 0x000fce00078e0000 */
.L_x_151:
[----:B0-----:R-:W-:-:S05]  /*1840*/  IADD3 R8, P0, PT, R10, R35, RZ ;  /* 0x000000230a087210 */ /* 0x001fca0007f1e0ff */
[----:B------:R-:W-:-:S05]  /*1850*/  IMAD.X R9, RZ, RZ, R11, P0 ;  /* 0x000000ffff097224 */ /* 0x000fca00000e060b */
[----:B------:R-:W2:Y:S01]  /*1860*/  LDG.E.U8.CONSTANT R8, desc[UR10][R8.64+0x320800] ;  /* 0x3208000a08087981 */ /* 0x000ea2000c1e9100 */
[----:B------:R-:W0:Y:S01]  /*1870*/  S2UR UR9, SR_CgaCtaId ;  /* 0x00000000000979c3 */ /* 0x000e220000008800 */
[----:B------:R-:W-:Y:S01]  /*1880*/  UMOV UR8, 0x400 ;  /* 0x0000040000087882 */ /* 0x000fe20000000000 */
[----:B------:R-:W-:Y:S01]  /*1890*/  BSSY.RECONVERGENT B1, `(.L_x_148) ;  /* 0x0000024000017945 */ /* 0x000fe20003800200 */
[----:B------:R-:W-:-:S04]  /*18a0*/  UIADD3 UR8, UPT, UPT, UR8, 0x110, URZ ;  /* 0x0000011008087890 */ /* 0x000fc8000fffe0ff */
[----:B0-----:R-:W-:-:S06]  /*18b0*/  ULEA UR8, UR9, UR8, 0x18 ;  /* 0x0000000809087291 */ /* 0x001fcc000f8ec0ff */
[----:B------:R-:W-:-:S03]  /*18c0*/  VIADD R33, R35, UR8 ;  /* 0x0000000823217c36 */ /* 0x000fc60008000000 */
[----:B------:R0:W1:Y:S02]  /*18d0*/  LDS.S8 R26, [R35+UR8] ;  /* 0x00000008231a7984 */ /* 0x0000640008000200 */
[----:B0-----:R-:W-:-:S05]  /*18e0*/  VIADD R35, R35, UR12 ;  /* 0x0000000c23237c36 */ /* 0x001fca0008000000 */
[----:B------:R-:W-:Y:S02]  /*18f0*/  ISETP.GE.U32.AND P4, PT, R35, 0x100, PT ;  /* 0x000001002300780c */ /* 0x000fe40003f86070 */
[----:B--2---:R-:W-:-:S05]  /*1900*/  PRMT R27, R8, 0x8880, RZ ;  /* 0x00008880081b7816 */ /* 0x004fca00000000ff */
[----:B-1----:R-:W-:-:S05]  /*1910*/  IMAD.WIDE R26, R27, R26, RZ ;  /* 0x0000001a1b1a7225 */ /* 0x002fca00078e02ff */
        /* <DEDUP_REMOVED lines=18> */
[----:B------:R-:W-:Y:S01]  /*1a40*/  ISETP.GE.U32.AND P1, PT, R27, R34, PT ;  /* 0x000000221b00720c */ /* 0x000fe20003f26070 */
[----:B------:R-:W-:-:S12]  /*1a50*/  IMAD.MOV.U32 R27, RZ, RZ, RZ ;  /* 0x000000ffff1b7224 */ /* 0x000fd800078e00ff */
[----:B------:R-:W-:Y:S01]  /*1a60*/  @P1 VIADD R9, R9, 0x1 ;  /* 0x0000000109091836 */ /* 0x000fe20000000000 */
[----:B------:R-:W-:-:S05]  /*1a70*/  @!P2 LOP3.LUT R9, RZ, R34, RZ, 0x33, !PT ;  /* 0x00000022ff09a212 */ /* 0x000fca00078e33ff */
[----:B------:R-:W-:Y:S01]  /*1a80*/  IMAD.MOV.U32 R26, RZ, RZ, R9 ;  /* 0x000000ffff1a7224 */ /* 0x000fe200078e0009 */
[----:B------:R-:W-:Y:S06]  /*1a90*/  BRA `(.L_x_150) ;  /* 0x00000000000c7947 */ /* 0x000fec0003800000 */
.L_x_149:
[----:B------:R-:W-:Y:S01]  /*1aa0*/  IMAD.MOV.U32 R25, RZ, RZ, R34 ;  /* 0x000000ffff197224 */ /* 0x000fe200078e0022 */
[----:B------:R-:W-:-:S07]  /*1ab0*/  MOV R24, 0x1ad0 ;  /* 0x00001ad000187802 */ /* 0x000fce0000000f00 */
[----:B-----5:R-:W-:Y:S05]  /*1ac0*/  CALL.REL.NOINC `($__internal_2_$__cuda_sm20_div_s64) ;  /* 0x0000008400987944 */ /* 0x020fea0003c00000 */
.L_x_150:
[----:B------:R-:W-:Y:S05]  /*1ad0*/  BSYNC.RECONVERGENT B1 ;  /* 0x0000000000017941 */ /* 0x000fea0003800200 */
.L_x_148:
[----:B------:R-:W-:-:S04]  /*1ae0*/  ISETP.GT.U32.AND P0, PT, R26, -0x7f, PT ;  /* 0xffffff811a00780c */ /* 0x000fc80003f04070 */
[----:B------:R-:W-:-:S04]  /*1af0*/  ISETP.GT.AND.EX P0, PT, R27, -0x1, PT, P0 ;  /* 0xffffffff1b00780c */ /* 0x000fc80003f04300 */
[----:B------:R-:W-:Y:S02]  /*1b00*/  SEL R8, R26, 0xffffff81, P0 ;  /* 0xffffff811a087807 */ /* 0x000fe40000000000 */
[----:B------:R-:W-:Y:S02]  /*1b10*/  SEL R26, R27, 0xffffffff, P0 ;  /* 0xffffffff1b1a7807 */ /* 0x000fe40000000000 */
[----:B------:R-:W-:-:S04]  /*1b20*/  ISETP.LT.U32.AND P0, PT, R8, 0x7f, PT ;  /* 0x0000007f0800780c */ /* 0x000fc80003f01070 */
[----:B------:R-:W-:-:S04]  /*1b30*/  ISETP.LT.AND.EX P0, PT, R26, RZ, PT, P0 ;  /* 0x000000ff1a00720c */ /* 0x000fc80003f01300 */
[----:B------:R-:W-:-:S05]  /*1b40*/  SEL R8, R8, 0x7f, P0 ;  /* 0x0000007f08087807 */ /* 0x000fca0000000000 */
[----:B------:R0:W-:Y:S01]  /*1b50*/  STS.U8 [R33], R8 ;  /* 0x0000000821007388 */ /* 0x0001e20000000000 */
[----:B------:R-:W-:Y:S05]  /*1b60*/  @!P4 BRA `(.L_x_151) ;  /* 0xfffffffc0034c947 */ /* 0x000fea000383ffff */
.L_x_147:
[----:B------:R-:W-:Y:S05]  /*1b70*/  BSYNC.RECONVERGENT B0 ;  /* 0x0000000000007941 */ /* 0x000fea0003800200 */
.L_x_146:
[----:B------:R-:W-:Y:S01]  /*1b80*/  R2UR UR8, R1 ;  /* 0x00000000010872ca */ /* 0x000fe200000e0000 */
[----:B------:R-:W-:Y:S06]  /*1b90*/  BAR.SYNC.DEFER_BLOCKING 0x0 ;  /* 0x0000000000007b1d */ /* 0x000fec0000010000 */
[----:B------:R-:W-:Y:S06]  /*1ba0*/  BSSY.RECONVERGENT B0, `(.L_x_152) ;  /* 0x0000022000007945 */ /* 0x000fec0003800200 */
[----:B------:R-:W-:Y:S01]  /*1bb0*/  UIMAD UR8, UR5, 0x8, UR8 ;  /* 0x00000008050878a4 */ /* 0x000fe2000f8e0208 */
[----:B------:R-:W-:Y:S11]  /*1bc0*/  @P6 BRA `(.L_x_153) ;  /* 0x00000000007c6947 */ /* 0x000ff60003800000 */
[----:B------:R-:W1:Y:S01]  /*1bd0*/  I2F.U32.RP R24, UR12 ;  /* 0x0000000c00187d06 */ /* 0x000e620008209000 */
[----:B------:R-:W2:Y:S01]  /*1be0*/  S2R R27, SR_CgaCtaId ;  /* 0x00000000001b7919 */ /* 0x000ea20000008800 */
[----:B------:R-:W-:Y:S02]  /*1bf0*/  MOV R25, 0x400 ;  /* 0x0000040000197802 */ /* 0x000fe40000000f00 */
[----:B------:R-:W-:Y:S02]  /*1c00*/  ISETP.NE.U32.AND P2, PT, RZ, UR12, PT ;  /* 0x0000000cff007c0c */ /* 0x000fe4000bf45070 */
[----:B------:R-:W-:Y:S01]  /*1c10*/  LOP3.LUT R29, RZ, UR12, RZ, 0x33, !PT ;  /* 0x0000000cff1d7c12 */ /* 0x000fe2000f8e33ff */
[----:B------:R-:W-:Y:S01]  /*1c20*/  VIADD R26, R25, 0x110 ;  /* 0x00000110191a7836 */ /* 0x000fe20000000000 */
[----:B-1----:R-:W0:Y:S02]  /*1c30*/  MUFU.RCP R24, R24 ;  /* 0x0000001800187308 */ /* 0x002e240000001000 */
[----:B0-----:R-:W-:-:S02]  /*1c40*/  VIADD R8, R24, 0xffffffe ;  /* 0x0ffffffe18087836 */ /* 0x001fc40000000000 */
[----:B--2---:R-:W-:-:S04]  /*1c50*/  LEA R26, R27, R26, 0x18 ;  /* 0x0000001a1b1a7211 */ /* 0x004fc800078ec0ff */
[----:B------:R0:W1:Y:S02]  /*1c60*/  F2I.FTZ.U32.TRUNC.NTZ R9, R8 ;  /* 0x0000000800097305 */ /* 0x000064000021f000 */
[----:B0-----:R-:W-:Y:S02]  /*1c70*/  IMAD.MOV.U32 R8, RZ, RZ, RZ ;  /* 0x000000ffff087224 */ /* 0x001fe400078e00ff */
[----:B-1----:R-:W-:-:S04]  /*1c80*/  IMAD.MOV R28, RZ, RZ, -R9 ;  /* 0x000000ffff1c7224 */ /* 0x002fc800078e0a09 */
[----:B------:R-:W-:-:S04]  /*1c90*/  IMAD R25, R28, UR12, RZ ;  /* 0x0000000c1c197c24 */ /* 0x000fc8000f8e02ff */
[----:B------:R-:W-:-:S04]  /*1ca0*/  IMAD.HI.U32 R27, R9, R25, R8 ;  /* 0x00000019091b7227 */ /* 0x000fc800078e0008 */
[----:B------:R-:W-:-:S07]  /*1cb0*/  IMAD.MOV.U32 R9, RZ, RZ, R0 ;  /* 0x000000ffff097224 */ /* 0x000fce00078e0000 */
.L_x_154:
[----:B------:R-:W-:-:S04]  /*1cc0*/  IMAD.IADD R8, R9, 0x1, -R0 ;  /* 0x0000000109087824 */ /* 0x000fc800078e0a00 */
[----:B-1----:R-:W-:-:S04]  /*1cd0*/  IMAD.HI.U32 R24, R27, R8, RZ ;  /* 0x000000081b187227 */ /* 0x002fc800078e00ff */
[----:B------:R-:W-:-:S04]  /*1ce0*/  IMAD.MOV R25, RZ, RZ, -R24 ;  /* 0x000000ffff197224 */ /* 0x000fc800078e0a18 */
[----:B------:R-:W-:-:S05]  /*1cf0*/  IMAD R8, R25, UR12, R8 ;  /* 0x0000000c19087c24 */ /* 0x000fca000f8e0208 */
[----:B------:R-:W-:-:S13]  /*1d00*/  ISETP.GE.U32.AND P0, PT, R8, UR12, PT ;  /* 0x0000000c08007c0c */ /* 0x000fda000bf06070 */
[----:B------:R-:W-:Y:S02]  /*1d10*/  @P0 VIADD R8, R8, -UR12 ;  /* 0x8000000c08080c36 */ /* 0x000fe40008000000 */
[----:B------:R-:W-:-:S03]  /*1d20*/  @P0 VIADD R24, R24, 0x1 ;  /* 0x0000000118180836 */ /* 0x000fc60000000000 */
[----:B------:R-:W-:-:S13]  /*1d30*/  ISETP.GE.U32.AND P1, PT, R8, UR12, PT ;  /* 0x0000000c08007c0c */ /* 0x000fda000bf26070 */
[----:B------:R-:W-:-:S05]  /*1d40*/  @P1 VIADD R24, R24, 0x1 ;  /* 0x0000000118181836 */ /* 0x000fca0000000000 */
[----:B------:R-:W-:-:S06]  /*1d50*/  SEL R24, R29, R24, !P2 ;  /* 0x000000181d187207 */ /* 0x000fcc0005000000 */
[----:B------:R-:W2:Y:S01]  /*1d60*/  LDL.U8 R24, [R24+UR8] ;  /* 0x0000000818187983 */ /* 0x000ea20008100000 */
[----:B------:R-:W-:Y:S02]  /*1d70*/  IMAD.IADD R25, R26, 0x1, R9 ;  /* 0x000000011a197824 */ /* 0x000fe400078e0209 */
[----:B------:R-:W-:-:S05]  /*1d80*/  VIADD R9, R9, UR12 ;  /* 0x0000000c09097c36 */ /* 0x000fca0008000000 */
[----:B------:R-:W-:Y:S01]  /*1d90*/  ISETP.GE.U32.AND P0, PT, R9, 0x100, PT ;  /* 0x000001000900780c */ /* 0x000fe20003f06070 */
[----:B--2---:R1:W-:-:S12]  /*1da0*/  STS.U8 [R25+0x100], R24 ;  /* 0x0001001819007388 */ /* 0x0043d80000000000 */
[----:B------:R-:W-:Y:S05]  /*1db0*/  @!P0 BRA `(.L_x_154) ;  /* 0xfffffffc00c08947 */ /* 0x000fea000383ffff */
.L_x_153:
[----:B------:R-:W-:Y:S05]  /*1dc0*/  BSYNC.RECONVERGENT B0 ;  /* 0x0000000000007941 */ /* 0x000fea0003800200 */
.L_x_152:
[----:B------:R-:W-:Y:S06]  /*1dd0*/  BAR.SYNC.DEFER_BLOCKING 0x0 ;  /* 0x0000000000007b1d */ /* 0x000fec0000010000 */
[----:B------:R-:W2:Y:S01]  /*1de0*/  LDCU.64 UR16, c[0x0][0x380] ;  /* 0x00007000ff1077ac */ /* 0x000ea20008000a00 */
[----:B------:R-:W-:Y:S04]  /*1df0*/  BSSY.RECONVERGENT B0, `(.L_x_155) ;  /* 0x0000047000007945 */ /* 0x000fe80003800200 */
[----:B------:R-:W-:Y:S05]  /*1e00*/  @P6 BRA `(.L_x_156) ;  /* 0x0000000400146947 */ /* 0x000fea0003800000 */
[----:B------:R-:W-:-:S07]  /*1e10*/  IMAD.MOV.U32 R26, RZ, RZ, R0 ;  /* 0x000000ffff1a7224 */ /* 0x000fce00078e0000 */
.L_x_158:
[----:B------:R-:W3:Y:S01]  /*1e20*/  S2R R29, SR_CgaCtaId ;  /* 0x00000000001d7919 */ /* 0x000ee20000008800 */
[----:B0-----:R-:W-:Y:S02]  /*1e30*/  MOV R8, 0x400 ;  /* 0x0000040000087802 */ /* 0x001fe40000000f00 */
[----:B------:R-:W-:Y:S01]  /*1e40*/  CS2R R30, SRZ ;  /* 0x00000000001e7805 */ /* 0x000fe2000001ff00 */
[----:B------:R-:W-:Y:S02]  /*1e50*/  IMAD.MOV.U32 R32, RZ, RZ, RZ ;  /* 0x000000ffff207224 */ /* 0x000fe400078e00ff */
[----:B------:R-:W-:Y:S02]  /*1e60*/  IMAD.MOV.U32 R27, RZ, RZ, RZ ;  /* 0x000000ffff1b7224 */ /* 0x000fe400078e00ff */
[----:B------:R-:W-:Y:S02]  /*1e70*/  VIADD R8, R8, 0x110 ;  /* 0x0000011008087836 */ /* 0x000fe40000000000 */
[----:B------:R-:W-:-:S03]  /*1e80*/  IMAD.MOV.U32 R28, RZ, RZ, RZ ;  /* 0x000000ffff1c7224 */ /* 0x000fc600078e00ff */
[----:B---3--:R-:W-:-:S07]  /*1e90*/  LEA R29, R29, R8, 0x18 ;  /* 0x000000081d1d7211 */ /* 0x008fce00078ec0ff */
.L_x_157:
[----:B-1----:R-:W-:Y:S02]  /*1ea0*/  IMAD R24, R32, 0x100, R26 ;  /* 0x0000010020187824 */ /* 0x002fe400078e021a */
[----:B------:R-:W-:Y:S02]  /*1eb0*/  IMAD.U32 R9, RZ, RZ, UR5 ;  /* 0x00000005ff097e24 */ /* 0x000fe4000f8e00ff */
[----:B------:R-:W-:Y:S02]  /*1ec0*/  IMAD.MOV.U32 R25, RZ, RZ, RZ ;  /* 0x000000ffff197224 */ /* 0x000fe400078e00ff */
[----:B------:R-:W-:-:S03]  /*1ed0*/  IMAD.WIDE.U32 R8, R9, 0x3fe00, R24 ;  /* 0x0003fe0009087825 */ /* 0x000fc600078e0018 */
[----:B------:R-:W-:-:S05]  /*1ee0*/  IADD3 R8, P0, PT, R10, R8, RZ ;  /* 0x000000080a087210 */ /* 0x000fca0007f1e0ff */
[----:B------:R-:W-:-:S05]  /*1ef0*/  IMAD.X R9, R11, 0x1, R9, P0 ;  /* 0x000000010b097824 */ /* 0x000fca00000e0609 */
[----:B------:R-:W3:Y:S04]  /*1f00*/  LDG.E.U8.CONSTANT R35, desc[UR10][R8.64+0x10300] ;  /* 0x0103000a08237981 */ /* 0x000ee8000c1e9100 */
[----:B------:R-:W3:Y:S04]  /*1f10*/  LDG.E.U8.CONSTANT R34, desc[UR10][R8.64+0x10200] ;  /* 0x0102000a08227981 */ /* 0x000ee8000c1e9100 */
[----:B------:R-:W4:Y:S04]  /*1f20*/  LDG.E.U8.CONSTANT R33, desc[UR10][R8.64+0x10100] ;  /* 0x0101000a08217981 */ /* 0x000f28000c1e9100 */
[----:B------:R-:W4:Y:S04]  /*1f30*/  LDG.E.U8.CONSTANT R36, desc[UR10][R8.64+0x10000] ;  /* 0x0100000a08247981 */ /* 0x000f28000c1e9100 */
[----:B------:R-:W2:Y:S01]  /*1f40*/  LDG.E.U8.CONSTANT R25, desc[UR10][R8.64+0x10700] ;  /* 0x0107000a08197981 */ /* 0x000ea2000c1e9100 */
[----:B---3--:R-:W-:-:S03]  /*1f50*/  PRMT R35, R34, 0x3340, R35 ;  /* 0x0000334022237816 */ /* 0x008fc60000000023 */
[----:B------:R-:W3:Y:S01]  /*1f60*/  LDG.E.U8.CONSTANT R34, desc[UR10][R8.64+0x10600] ;  /* 0x0106000a08227981 */ /* 0x000ee2000c1e9100 */
[----:B----4-:R-:W-:-:S04]  /*1f70*/  PRMT R36, R36, 0x3340, R33 ;  /* 0x0000334024247816 */ /* 0x010fc80000000021 */
[----:B------:R-:W-:Y:S02]  /*1f80*/  PRMT R33, R36, 0x5410, R35 ;  /* 0x0000541024217816 */ /* 0x000fe40000000023 */
[----:B------:R-:W4:Y:S04]  /*1f90*/  LDG.E.U8.CONSTANT R35, desc[UR10][R8.64+0x10500] ;  /* 0x0105000a08237981 */ /* 0x000f28000c1e9100 */
[----:B------:R-:W4:Y:S01]  /*1fa0*/  LDG.E.U8.CONSTANT R36, desc[UR10][R8.64+0x10400] ;  /* 0x0104000a08247981 */ /* 0x000f22000c1e9100 */
[----:B------:R-:W-:-:S04]  /*1fb0*/  IMAD.U32 R37, RZ, RZ, UR5 ;  /* 0x00000005ff257e24 */ /* 0x000fc8000f8e00ff */
[----:B------:R-:W-:-:S05]  /*1fc0*/  IMAD R24, R37, 0x40000, R24 ;  /* 0x0004000025187824 */ /* 0x000fca00078e0218 */
[----:B--2---:R-:W-:Y:S02]  /*1fd0*/  IADD3 R24, P0, PT, R24, UR16, RZ ;  /* 0x0000001018187c10 */ /* 0x004fe4000ff1e0ff */
[----:B---3--:R-:W-:-:S03]  /*1fe0*/  PRMT R38, R34, 0x3340, R25 ;  /* 0x0000334022267816 */ /* 0x008fc60000000019 */
[----:B------:R-:W-:-:S05]  /*1ff0*/  IMAD.X R25, RZ, RZ, UR17, P0 ;  /* 0x00000011ff197e24 */ /* 0x000fca00080e06ff */
[----:B------:R-:W2:Y:S04]  /*2000*/  LDG.E.U8.CONSTANT R34, desc[UR10][R24.64+0x20300] ;  /* 0x0203000a18227981 */ /* 0x000ea8000c1e9100 */
[----:B------:R-:W2:Y:S01]  /*2010*/  LDG.E.U8.CONSTANT R37, desc[UR10][R24.64+0x20200] ;  /* 0x0202000a18257981 */ /* 0x000ea2000c1e9100 */
[----:B----4-:R-:W-:-:S04]  /*2020*/  PRMT R35, R36, 0x3340, R35 ;  /* 0x0000334024237816 */ /* 0x010fc80000000023 */
[----:B------:R-:W-:Y:S01]  /*2030*/  PRMT R36, R35, 0x5410, R38 ;  /* 0x0000541023247816 */ /* 0x000fe20000000026 */
[----:B------:R-:W-:-:S05]  /*2040*/  IMAD.IADD R35, R29, 0x1, R32 ;  /* 0x000000011d237824 */ /* 0x000fca00078e0220 */
[----:B------:R-:W0:Y:S02]  /*2050*/  LDS.64 R8, [R35] ;  /* 0x0000000023087984 */ /* 0x000e240000000a00 */
[----:B0-----:R-:W-:-:S04]  /*2060*/  IDP.4A.S8.S8 R33, R33, R8, RZ ;  /* 0x0000000821217226 */ /* 0x001fc800000006ff */
[----:B------:R-:W-:Y:S02]  /*2070*/  IDP.4A.S8.S8 R33, R36, R9, R33 ;  /* 0x0000000924217226 */ /* 0x000fe40000000621 */
[----:B------:R-:W3:Y:S04]  /*2080*/  LDG.E.U8.CONSTANT R9, desc[UR10][R24.64+0x20100] ;  /* 0x0201000a18097981 */ /* 0x000ee8000c1e9100 */
[----:B------:R-:W3:Y:S01]  /*2090*/  LDG.E.U8.CONSTANT R36, desc[UR10][R24.64+0x20000] ;  /* 0x0200000a18247981 */ /* 0x000ee2000c1e9100 */
[----:B--2---:R-:W-:-:S03]  /*20a0*/  PRMT R8, R37, 0x3340, R34 ;  /* 0x0000334025087816 */ /* 0x004fc60000000022 */
[----:B------:R-:W2:Y:S04]  /*20b0*/  LDG.E.U8.CONSTANT R37, desc[UR10][R24.64+0x20700] ;  /* 0x0207000a18257981 */ /* 0x000ea8000c1e9100 */
[----:B------:R-:W2:Y:S01]  /*20c0*/  LDG.E.U8.CONSTANT R34, desc[UR10][R24.64+0x20600] ;  /* 0x0206000a18227981 */ /* 0x000ea2000c1e9100 */
[----:B---3--:R-:W-:-:S03]  /*20d0*/  PRMT R9, R36, 0x3340, R9 ;  /* 0x0000334024097816 */ /* 0x008fc60000000009 */
[----:B------:R-:W3:Y:S01]  /*20e0*/  LDG.E.U8.CONSTANT R36, desc[UR10][R24.64+0x20500] ;  /* 0x0205000a18247981 */ /* 0x000ee2000c1e9100 */
[----:B--2---:R-:W-:-:S03]  /*20f0*/  PRMT R34, R34, 0x3340, R37 ;  /* 0x0000334022227816 */ /* 0x004fc60000000025 */
[----:B------:R-:W3:Y:S01]  /*2100*/  LDG.E.U8.CONSTANT R37, desc[UR10][R24.64+0x20400] ;  /* 0x0204000a18257981 */ /* 0x000ee2000c1e9100 */
[----:B------:R-:W-:-:S03]  /*2110*/  PRMT R39, R9, 0x5410, R8 ;  /* 0x0000541009277816 */ /* 0x000fc60000000008 */
[----:B------:R-:W0:Y:S01]  /*2120*/  LDS.64 R8, [R35+0x100] ;  /* 0x0001000023087984 */ /* 0x000e220000000a00 */
[----:B------:R-:W-:-:S05]  /*2130*/  VIADD R32, R32, 0x8 ;  /* 0x0000000820207836 */ /* 0x000fca0000000000 */
[----:B------:R-:W-:Y:S02]  /*2140*/  ISETP.NE.AND P0, PT, R32, 0x100, PT ;  /* 0x000001002000780c */ /* 0x000fe40003f05270 */
[----:B------:R-:W-:-:S04]  /*2150*/  IADD3 R27, P1, PT, R33, R27, RZ ;  /* 0x0000001b211b7210 */ /* 0x000fc80007f3e0ff */
[----:B------:R-:W-:Y:S01]  /*2160*/  LEA.HI.X.SX32 R28, R33, R28, 0x1, P1 ;  /* 0x0000001c211c7211 */ /* 0x000fe200008f0eff */
[----:B0-----:R-:W-:Y:S01]  /*2170*/  IDP.4A.S8.S8 R8, R39, R8, RZ ;  /* 0x0000000827087226 */ /* 0x001fe200000006ff */
[----:B---3--:R-:W-:-:S04]  /*2180*/  PRMT R37, R37, 0x3340, R36 ;  /* 0x0000334025257816 */ /* 0x008fc80000000024 */
[----:B------:R-:W-:-:S05]  /*2190*/  PRMT R34, R37, 0x5410, R34 ;  /* 0x0000541025227816 */ /* 0x000fca0000000022 */
[----:B------:R-:W-:-:S05]  /*21a0*/  IDP.4A.S8.S8 R8, R34, R9, R8 ;  /* 0x0000000922087226 */ /* 0x000fca0000000608 */
[----:B------:R-:W-:-:S04]  /*21b0*/  IADD3 R31, P2, PT, R8, R31, RZ ;  /* 0x0000001f081f7210 */ /* 0x000fc80007f5e0ff */
[----:B------:R-:W-:Y:S01]  /*21c0*/  LEA.HI.X.SX32 R30, R8, R30, 0x1, P2 ;  /* 0x0000001e081e7211 */ /* 0x000fe200010f0eff */
[----:B------:R-:W-:Y:S08]  /*21d0*/  @P0 BRA `(.L_x_157) ;  /* 0xfffffffc00300947 */ /* 0x000ff0000383ffff */
[----:B------:R-:W-:Y:S01]  /*21e0*/  SHF.R.U64 R28, R27, 0x8, R28 ;  /* 0x000000081b1c7819 */ /* 0x000fe2000000121c */
[----:B------:R-:W-:Y:S01]  /*21f0*/  IMAD.IADD R29, R29, 0x1, R26 ;  /* 0x000000011d1d7824 */ /* 0x000fe200078e021a */
[----:B------:R-:W-:Y:S01]  /*2200*/  SHF.R.U64 R30, R31, 0x8, R30 ;  /* 0x000000081f1e7819 */ /* 0x000fe2000000121e */
[----:B------:R-:W-:-:S03]  /*2210*/  VIADD R26, R26, UR12 ;  /* 0x0000000c1a1a7c36 */ /* 0x000fc60008000000 */
[----:B------:R3:W-:Y:S02]  /*2220*/  STS.U8 [R29+0x300], R28 ;  /* 0x0003001c1d007388 */ /* 0x0007e40000000000 */
[----:B------:R-:W-:Y:S02]  /*2230*/  ISETP.GE.U32.AND P0, PT, R26, 0x100, PT ;  /* 0x000001001a00780c */ /* 0x000fe40003f06070 */
[----:B------:R3:W-:Y:S11]  /*2240*/  STS.U8 [R29+0x200], R30 ;  /* 0x0002001e1d007388 */ /* 0x0007f60000000000 */
[----:B---3--:R-:W-:Y:S05]  /*2250*/  @!P0 BRA `(.L_x_158) ;  /* 0xfffffff800f08947 */ /* 0x008fea000383ffff */
.L_x_156:
[----:B--2---:R-:W-:Y:S05]  /*2260*/  BSYNC.RECONVERGENT B0 ;  /* 0x0000000000007941 */ /* 0x004fea0003800200 */
.L_x_155:
[----:B------:R-:W-:Y:S06]  /*2270*/  BAR.SYNC.DEFER_BLOCKING 0x0 ;  /* 0x0000000000007b1d */ /* 0x000fec0000010000 */
[----:B------:R-:W-:Y:S04]  /*2280*/  BSSY.RECONVERGENT B0, `(.L_x_159) ;  /* 0x0000029000007945 */ /* 0x000fe80003800200 */
[----:B------:R-:W-:Y:S05]  /*2290*/  @P6 BRA `(.L_x_160) ;  /* 0x00000000009c6947 */ /* 0x000fea0003800000 */
[----:B------:R-:W2:Y:S01]  /*22a0*/  S2R R9, SR_CgaCtaId ;  /* 0x0000000000097919 */ /* 0x000ea20000008800 */
[----:B0-----:R-:W-:Y:S01]  /*22b0*/  MOV R8, 0x400 ;  /* 0x0000040000087802 */ /* 0x001fe20000000f00 */
[----:B-1----:R-:W-:-:S04]  /*22c0*/  IMAD.MOV.U32 R25, RZ, RZ, R0 ;  /* 0x000000ffff197224 */ /* 0x002fc800078e0000 */
[----:B------:R-:W-:-:S05]  /*22d0*/  VIADD R8, R8, 0x110 ;  /* 0x0000011008087836 */ /* 0x000fca0000000000 */
[----:B--2---:R-:W-:-:S07]  /*22e0*/  LEA R24, R9, R8, 0x18 ;  /* 0x0000000809187211 */ /* 0x004fce00078ec0ff */
.L_x_161:
[----:B------:R-:W-:-:S05]  /*22f0*/  IADD3 R8, P0, PT, R10, R25, RZ ;  /* 0x000000190a087210 */ /* 0x000fca0007f1e0ff */
[----:B--2---:R-:W-:-:S05]  /*2300*/  IMAD.X R9, RZ, RZ, R11, P0 ;  /* 0x000000ffff097224 */ /* 0x004fca00000e060b */
[----:B------:R-:W2:Y:S01]  /*2310*/  LDG.E.U8.CONSTANT R8, desc[UR10][R8.64+0x110000] ;  /* 0x1100000a08087981 */ /* 0x000ea2000c1e9100 */
[----:B------:R-:W-:Y:S02]  /*2320*/  IMAD.IADD R26, R24, 0x1, R25 ;  /* 0x00000001181a7824 */ /* 0x000fe400078e0219 */
[----:B------:R-:W-:-:S03]  /*2330*/  VIADD R25, R25, UR12 ;  /* 0x0000000c19197c36 */ /* 0x000fc60008000000 */
[----:B------:R-:W0:Y:S04]  /*2340*/  LDS.S8 R28, [R26+0x300] ;  /* 0x000300001a1c7984 */ /* 0x000e280000000200 */
[----:B------:R-:W1:Y:S04]  /*2350*/  LDS.S8 R29, [R26+0x200] ;  /* 0x000200001a1d7984 */ /* 0x000e680000000200 */
[----:B------:R-:W3:Y:S01]  /*2360*/  LDS.S8 R27, [R26+0x100] ;  /* 0x000100001a1b7984 */ /* 0x000ee20000000200 */
[----:B0-----:R-:W-:Y:S02]  /*2370*/  SHF.R.S32.HI R30, RZ, 0x1f, R28 ;  /* 0x0000001fff1e7819 */ /* 0x001fe4000001141c */
[----:B--2---:R-:W-:-:S04]  /*2380*/  PRMT R31, R8, 0x8880, RZ ;  /* 0x00008880081f7816 */ /* 0x004fc800000000ff */
[----:B-1----:R-:W-:Y:S02]  /*2390*/  IADD3 R28, P0, P1, R31, R29, R28 ;  /* 0x0000001d1f1c7210 */ /* 0x002fe4000791e01c */
[----:B------:R-:W-:Y:S02]  /*23a0*/  SHF.R.S32.HI R29, RZ, 0x1f, R29 ;  /* 0x0000001fff1d7819 */ /* 0x000fe4000001141d */
[----:B------:R-:W-:-:S04]  /*23b0*/  SHF.R.S32.HI R31, RZ, 0x1f, R31 ;  /* 0x0000001fff1f7819 */ /* 0x000fc8000001141f */
[----:B------:R-:W-:Y:S02]  /*23c0*/  IADD3.X R29, PT, PT, R31, R29, R30, P0, P1 ;  /* 0x0000001d1f1d7210 */ /* 0x000fe400007e241e */
[----:B------:R-:W-:-:S04]  /*23d0*/  ISETP.GT.U32.AND P0, PT, R28, -0x7f, PT ;  /* 0xffffff811c00780c */ /* 0x000fc80003f04070 */
[----:B------:R-:W-:-:S04]  /*23e0*/  ISETP.GT.AND.EX P0, PT, R29, -0x1, PT, P0 ;  /* 0xffffffff1d00780c */ /* 0x000fc80003f04300 */
[----:B------:R-:W-:Y:S02]  /*23f0*/  SEL R31, R28, 0xffffff81, P0 ;  /* 0xffffff811c1f7807 */ /* 0x000fe40000000000 */
[----:B------:R-:W-:Y:S02]  /*2400*/  SEL R8, R29, 0xffffffff, P0 ;  /* 0xffffffff1d087807 */ /* 0x000fe40000000000 */
[----:B------:R-:W-:Y:S02]  /*2410*/  ISETP.LT.U32.AND P0, PT, R31, 0x7f, PT ;  /* 0x0000007f1f00780c */ /* 0x000fe40003f01070 */
[----:B---3--:R-:W-:Y:S02]  /*2420*/  SHF.R.S32.HI R28, RZ, 0x1f, R27 ;  /* 0x0000001fff1c7819 */ /* 0x008fe4000001141b */
[----:B------:R-:W-:-:S04]  /*2430*/  ISETP.LT.AND.EX P0, PT, R8, RZ, PT, P0 ;  /* 0x000000ff0800720c */ /* 0x000fc80003f01300 */
[----:B------:R-:W-:Y:S02]  /*2440*/  SEL R31, R31, 0x7f, P0 ;  /* 0x0000007f1f1f7807 */ /* 0x000fe40000000000 */
[----:B------:R-:W-:Y:S02]  /*2450*/  SEL R8, R8, RZ, P0 ;  /* 0x000000ff08087207 */ /* 0x000fe40000000000 */
[----:B------:R-:W-:Y:S01]  /*2460*/  IADD3 R29, P0, PT, R31, 0x7f, RZ ;  /* 0x0000007f1f1d7810 */ /* 0x000fe20007f1e0ff */
[----:B------:R2:W-:Y:S04]  /*2470*/  STS.U8 [R26+0x300], R31 ;  /* 0x0003001f1a007388 */ /* 0x0005e80000000000 */
[----:B------:R-:W-:Y:S01]  /*2480*/  IMAD.X R8, RZ, RZ, R8, P0 ;  /* 0x000000ffff087224 */ /* 0x000fe200000e0608 */
[----:B------:R-:W-:-:S03]  /*2490*/  ISETP.GE.U32.AND P0, PT, R25, 0x100, PT ;  /* 0x000001001900780c */ /* 0x000fc60003f06070 */
[-C--:B------:R-:W-:Y:S02]  /*24a0*/  IMAD R30, R8, R27.reuse, RZ ;  /* 0x0000001b081e7224 */ /* 0x080fe400078e02ff */
[----:B------:R-:W-:-:S04]  /*24b0*/  IMAD.WIDE.U32 R8, R29, R27, RZ ;  /* 0x0000001b1d087225 */ /* 0x000fc800078e00ff */
[----:B------:R-:W-:-:S04]  /*24c0*/  IMAD R29, R28, R29, R30 ;  /* 0x0000001d1c1d7224 */ /* 0x000fc800078e021e */
[----:B------:R-:W-:-:S05]  /*24d0*/  IMAD.IADD R9, R9, 0x1, R29 ;  /* 0x0000000109097824 */ /* 0x000fca00078e021d */
[----:B------:R-:W-:-:S05]  /*24e0*/  SHF.R.U64 R9, R8, 0x8, R9 ;  /* 0x0000000808097819 */ /* 0x000fca0000001209 */
[----:B------:R2:W-:Y:S01]  /*24f0*/  STS.U8 [R26+0x200], R9 ;  /* 0x000200091a007388 */ /* 0x0005e20000000000 */
[----:B------:R-:W-:Y:S05]  /*2500*/  @!P0 BRA `(.L_x_161) ;  /* 0xfffffffc00788947 */ /* 0x000fea000383ffff */
.L_x_160:
[----:B------:R-:W-:Y:S05]  /*2510*/  BSYNC.RECONVERGENT B0 ;  /* 0x0000000000007941 */ /* 0x000fea0003800200 */
.L_x_159:
[----:B------:R-:W-:Y:S06]  /*2520*/  BAR.SYNC.DEFER_BLOCKING 0x0 ;  /* 0x0000000000007b1d */ /* 0x000fec0000010000 */
[----:B------:R-:W3:Y:S01]  /*2530*/  LDCU.64 UR16, c[0x0][0x380] ;  /* 0x00007000ff1077ac */ /* 0x000ee20008000a00 */
[----:B------:R-:W-:Y:S04]  /*2540*/  BSSY.RECONVERGENT B0, `(.L_x_162) ;  /* 0x000007a000007945 */ /* 0x000fe80003800200 */
[----:B------:R-:W-:Y:S05]  /*2550*/  @P6 BRA `(.L_x_163) ;  /* 0x0000000400e06947 */ /* 0x000fea0003800000 */
[----:B------:R-:W-:-:S07]  /*2560*/  IMAD.MOV.U32 R29, RZ, RZ, R0 ;  /* 0x000000ffff1d7224 */ /* 0x000fce00078e0000 */
.L_x_165:
[----:B--2---:R-:W2:Y:S01]  /*2570*/  S2R R9, SR_CgaCtaId ;  /* 0x0000000000097919 */ /* 0x004ea20000008800 */
[----:B0-----:R-:W-:Y:S01]  /*2580*/  MOV R8, 0x400 ;  /* 0x0000040000087802 */ /* 0x001fe20000000f00 */
[----:B------:R-:W-:Y:S01]  /*2590*/  IMAD.MOV.U32 R28, RZ, RZ, RZ ;  /* 0x000000ffff1c7224 */ /* 0x000fe200078e00ff */
[----:B------:R-:W-:Y:S01]  /*25a0*/  CS2R R30, SRZ ;  /* 0x00000000001e7805 */ /* 0x000fe2000001ff00 */
[----:B------:R-:W-:Y:S02]  /*25b0*/  IMAD.MOV.U32 R27, RZ, RZ, RZ ;  /* 0x000000ffff1b7224 */ /* 0x000fe400078e00ff */
[----:B------:R-:W-:Y:S02]  /*25c0*/  VIADD R8, R8, 0x110 ;  /* 0x0000011008087836 */ /* 0x000fe40000000000 */
[----:B------:R-:W-:-:S03]  /*25d0*/  IMAD.MOV.U32 R32, RZ, RZ, RZ ;  /* 0x000000ffff207224 */ /* 0x000fc600078e00ff */
[----:B--2---:R-:W-:-:S07]  /*25e0*/  LEA R26, R9, R8, 0x18 ;  /* 0x00000008091a7211 */ /* 0x004fce00078ec0ff */
.L_x_164:
[----:B------:R-:W-:Y:S02]  /*25f0*/  IMAD R8, R32, 0x100, R29 ;  /* 0x0000010020087824 */ /* 0x000fe400078e021d */
[----:B------:R-:W-:-:S04]  /*2600*/  IMAD.U32 R9, RZ, RZ, UR5 ;  /* 0x00000005ff097e24 */ /* 0x000fc8000f8e00ff */
[----:B------:R-:W-:-:S05]  /*2610*/  IMAD R8, R9, 0x40000, R8 ;  /* 0x0004000009087824 */ /* 0x000fca00078e0208 */
[----:B-1-3--:R-:W-:-:S05]  /*2620*/  IADD3 R24, P0, PT, R8, UR16, RZ ;  /* 0x0000001008187c10 */ /* 0x00afca000ff1e0ff */
[----:B------:R-:W-:-:S05]  /*2630*/  IMAD.X R25, RZ, RZ, UR17, P0 ;  /* 0x00000011ff197e24 */ /* 0x000fca00080e06ff */
[----:B------:R-:W2:Y:S04]  /*2640*/  LDG.E.U8.CONSTANT R33, desc[UR10][R24.64+0x30100] ;  /* 0x0301000a18217981 */ /* 0x000ea8000c1e9100 */
[----:B------:R-:W2:Y:S04]  /*2650*/  LDG.E.U8.CONSTANT R34, desc[UR10][R24.64+0x30000] ;  /* 0x0300000a18227981 */ /* 0x000ea8000c1e9100 */
[----:B------:R-:W3:Y:S04]  /*2660*/  LDG.E.U8.CONSTANT R8, desc[UR10][R24.64+0x30300] ;  /* 0x0303000a18087981 */ /* 0x000ee8000c1e9100 */
[----:B------:R-:W3:Y:S04]  /*2670*/  LDG.E.U8.CONSTANT R9, desc[UR10][R24.64+0x30200] ;  /* 0x0302000a18097981 */ /* 0x000ee8000c1e9100 */
[----:B------:R-:W4:Y:S04]  /*2680*/  LDG.E.U8.CONSTANT R37, desc[UR10][R24.64+0x40200] ;  /* 0x0402000a18257981 */ /* 0x000f28000c1e9100 */
[----:B------:R-:W4:Y:S04]  /*2690*/  LDG.E.U8.CONSTANT R36, desc[UR10][R24.64+0x30500] ;  /* 0x0305000a18247981 */ /* 0x000f28000c1e9100 */
[----:B------:R-:W4:Y:S01]  /*26a0*/  LDG.E.U8.CONSTANT R39, desc[UR10][R24.64+0x40000] ;  /* 0x0400000a18277981 */ /* 0x000f22000c1e9100 */
[----:B--2---:R-:W-:-:S03]  /*26b0*/  PRMT R34, R34, 0x3340, R33 ;  /* 0x0000334022227816 */ /* 0x004fc60000000021 */
[----:B------:R-:W2:Y:S01]  /*26c0*/  LDG.E.U8.CONSTANT R33, desc[UR10][R24.64+0x30400] ;  /* 0x0304000a18217981 */ /* 0x000ea2000c1e9100 */
[----:B---3--:R-:W-:-:S03]  /*26d0*/  PRMT R35, R9, 0x3340, R8 ;  /* 0x0000334009237816 */ /* 0x008fc60000000008 */
[----:B------:R-:W3:Y:S01]  /*26e0*/  LDG.E.U8.CONSTANT R8, desc[UR10][R24.64+0x30700] ;  /* 0x0307000a18087981 */ /* 0x000ee2000c1e9100 */
[----:B------:R-:W-:-:S03]  /*26f0*/  PRMT R35, R34, 0x5410, R35 ;  /* 0x0000541022237816 */ /* 0x000fc60000000023 */
[----:B------:R-:W4:Y:S04]  /*2700*/  LDG.E.U8.CONSTANT R34, desc[UR10][R24.64+0x40300] ;  /* 0x0403000a18227981 */ /* 0x000f28000c1e9100 */
[----:B------:R-:W3:Y:S01]  /*2710*/  LDG.E.U8.CONSTANT R9, desc[UR10][R24.64+0x30600] ;  /* 0x0306000a18097981 */ /* 0x000ee2000c1e9100 */
[----:B----4-:R-:W-:-:S03]  /*2720*/  PRMT R37, R37, 0x3340, R34 ;  /* 0x0000334025257816 */ /* 0x010fc60000000022 */
[----:B------:R-:W4:Y:S01]  /*2730*/  LDG.E.U8.CONSTANT R34, desc[UR10][R24.64+0x40100] ;  /* 0x0401000a18227981 */ /* 0x000f22000c1e9100 */
[----:B--2---:R-:W-:Y:S02]  /*2740*/  PRMT R33, R33, 0x3340, R36 ;  /* 0x0000334021217816 */ /* 0x004fe40000000024 */
[----:B---3--:R-:W-:-:S04]  /*2750*/  PRMT R8, R9, 0x3340, R8 ;  /* 0x0000334009087816 */ /* 0x008fc80000000008 */
[----:B------:R-:W-:Y:S01]  /*2760*/  PRMT R36, R33, 0x5410, R8 ;  /* 0x0000541021247816 */ /* 0x000fe20000000008 */
[----:B------:R-:W-:-:S05]  /*2770*/  IMAD.IADD R33, R26, 0x1, R32 ;  /* 0x000000011a217824 */ /* 0x000fca00078e0220 */
[----:B------:R-:W0:Y:S02]  /*2780*/  LDS.64 R8, [R33] ;  /* 0x0000000021087984 */ /* 0x000e240000000a00 */
[----:B0-----:R-:W-:Y:S02]  /*2790*/  IDP.4A.S8.S8 R35, R35, R8, RZ ;  /* 0x0000000823237226 */ /* 0x001fe400000006ff */
[----:B------:R-:W2:Y:S02]  /*27a0*/  LDG.E.U8.CONSTANT R8, desc[UR10][R24.64+0x40700] ;  /* 0x0407000a18087981 */ /* 0x000ea4000c1e9100 */
[----:B------:R-:W-:Y:S02]  /*27b0*/  IDP.4A.S8.S8 R35, R36, R9, R35 ;  /* 0x0000000924237226 */ /* 0x000fe40000000623 */
[----:B------:R-:W2:Y:S01]  /*27c0*/  LDG.E.U8.CONSTANT R9, desc[UR10][R24.64+0x40600] ;  /* 0x0406000a18097981 */ /* 0x000ea2000c1e9100 */
[----:B----4-:R-:W-:-:S03]  /*27d0*/  PRMT R34, R39, 0x3340, R34 ;  /* 0x0000334027227816 */ /* 0x010fc60000000022 */
[----:B------:R-:W3:Y:S01]  /*27e0*/  LDG.E.U8.CONSTANT R39, desc[UR10][R24.64+0x40400] ;  /* 0x0404000a18277981 */ /* 0x000ee2000c1e9100 */
[----:B------:R-:W-:-:S03]  /*27f0*/  PRMT R37, R34, 0x5410, R37 ;  /* 0x0000541022257816 */ /* 0x000fc60000000025 */
[----:B------:R-:W3:Y:S01]  /*2800*/  LDG.E.U8.CONSTANT R34, desc[UR10][R24.64+0x40500] ;  /* 0x0405000a18227981 */ /* 0x000ee2000c1e9100 */
[----:B------:R-:W-:-:S05]  /*2810*/  VIADD R32, R32, 0x8 ;  /* 0x0000000820207836 */ /* 0x000fca0000000000 */
[----:B------:R-:W-:Y:S02]  /*2820*/  ISETP.NE.AND P0, PT, R32, 0x100, PT ;  /* 0x000001002000780c */ /* 0x000fe40003f05270 */
[----:B--2---:R-:W-:Y:S02]  /*2830*/  PRMT R36, R9, 0x3340, R8 ;  /* 0x0000334009247816 */ /* 0x004fe40000000008 */
[----:B------:R-:W0:Y:S01]  /*2840*/  LDS.64 R8, [R33+0x200] ;  /* 0x0002000021087984 */ /* 0x000e220000000a00 */
        /* <DEDUP_REMOVED lines=9> */
[----:B------:R-:W0:Y:S01]  /*28e0*/  I2F.U32.RP R24, UR12 ;  /* 0x0000000c00187d06 */ /* 0x000e220008209000 */
[----:B------:R-:W-:Y:S02]  /*28f0*/  IMAD.MOV.U32 R8, RZ, RZ, RZ ;  /* 0x000000ffff087224 */ /* 0x000fe400078e00ff */
[----:B------:R-:W-:-:S05]  /*2900*/  IMAD.U32 R36, RZ, RZ, UR5 ;  /* 0x00000005ff247e24 */ /* 0x000fca000f8e00ff */
[----:B0-----:R-:W0:Y:S02]  /*2910*/  MUFU.RCP R24, R24 ;  /* 0x0000001800187308 */ /* 0x001e240000001000 */
[----:B0-----:R-:W-:-:S06]  /*2920*/  VIADD R32, R24, 0xffffffe ;  /* 0x0ffffffe18207836 */ /* 0x001fcc0000000000 */
[----:B------:R-:W0:Y:S02]  /*2930*/  F2I.FTZ.U32.TRUNC.NTZ R9, R32 ;  /* 0x0000002000097305 */ /* 0x000e24000021f000 */
[----:B0-----:R-:W-:-:S04]  /*2940*/  IMAD.MOV R25, RZ, RZ, -R9 ;  /* 0x000000ffff197224 */ /* 0x001fc800078e0a09 */
[----:B------:R-:W-:-:S04]  /*2950*/  IMAD R25, R25, UR12, RZ ;  /* 0x0000000c19197c24 */ /* 0x000fc8000f8e02ff */
[----:B------:R-:W-:-:S04]  /*2960*/  IMAD.HI.U32 R34, R9, R25, R8 ;  /* 0x0000001909227227 */ /* 0x000fc800078e0008 */
[----:B------:R-:W-:Y:S02]  /*2970*/  IMAD.IADD R25, R29, 0x1, -R0 ;  /* 0x000000011d197824 */ /* 0x000fe400078e0a00 */
[----:B------:R-:W-:Y:S02]  /*2980*/  IMAD R8, R36, 0x200, R29 ;  /* 0x0000020024087824 */ /* 0x000fe400078e021d */
[----:B------:R-:W-:-:S03]  /*2990*/  IMAD.HI.U32 R24, R34, R25, RZ ;  /* 0x0000001922187227 */ /* 0x000fc600078e00ff */
[----:B------:R-:W-:Y:S01]  /*29a0*/  IADD3 R8, P0, PT, R8, UR16, RZ ;  /* 0x0000001008087c10 */ /* 0x000fe2000ff1e0ff */
[----:B------:R-:W-:-:S04]  /*29b0*/  IMAD.MOV R32, RZ, RZ, -R24 ;  /* 0x000000ffff207224 */ /* 0x000fc800078e0a18 */
[----:B------:R-:W-:Y:S02]  /*29c0*/  IMAD R25, R32, UR12, R25 ;  /* 0x0000000c20197c24 */ /* 0x000fe4000f8e0219 */
[----:B------:R-:W-:-:S03]  /*29d0*/  IMAD.X R9, RZ, RZ, UR17, P0 ;  /* 0x00000011ff097e24 */ /* 0x000fc600080e06ff */
[----:B------:R-:W-:Y:S02]  /*29e0*/  ISETP.GE.U32.AND P0, PT, R25, UR12, PT ;  /* 0x0000000c19007c0c */ /* 0x000fe4000bf06070 */
[----:B------:R0:W2:Y:S01]  /*29f0*/  LDG.E.U8.CONSTANT R8, desc[UR10][R8.64+0x110100] ;  /* 0x1101000a08087981 */ /* 0x0000a2000c1e9100 */
[----:B------:R-:W-:-:S10]  /*2a00*/  ISETP.NE.U32.AND P2, PT, RZ, UR12, PT ;  /* 0x0000000cff007c0c */ /* 0x000fd4000bf45070 */
[----:B------:R-:W-:Y:S02]  /*2a10*/  @P0 VIADD R25, R25, -UR12 ;  /* 0x8000000c19190c36 */ /* 0x000fe40008000000 */
[----:B------:R-:W-:-:S03]  /*2a20*/  @P0 VIADD R24, R24, 0x1 ;  /* 0x0000000118180836 */ /* 0x000fc60000000000 */
[----:B------:R-:W-:-:S13]  /*2a30*/  ISETP.GE.U32.AND P1, PT, R25, UR12, PT ;  /* 0x0000000c19007c0c */ /* 0x000fda000bf26070 */
[----:B------:R-:W-:Y:S01]  /*2a40*/  @P1 VIADD R24, R24, 0x1 ;  /* 0x0000000118181836 */ /* 0x000fe20000000000 */
[----:B------:R-:W-:-:S05]  /*2a50*/  @!P2 LOP3.LUT R24, RZ, UR12, RZ, 0x33, !PT ;  /* 0x0000000cff18ac12 */ /* 0x000fca000f8e33ff */
[----:B------:R-:W3:Y:S01]  /*2a60*/  LDL.S8 R25, [R24+UR8] ;  /* 0x0000000818197983 */ /* 0x000ee20008100200 */
[----:B------:R-:W-:Y:S01]  /*2a70*/  IMAD.IADD R26, R26, 0x1, R29 ;  /* 0x000000011a1a7824 */ /* 0x000fe200078e021d */
[----:B------:R-:W-:Y:S01]  /*2a80*/  SHF.R.S64 R30, R30, 0x8, R31 ;  /* 0x000000081e1e7819 */ /* 0x000fe2000000101f */
[----:B------:R-:W-:Y:S01]  /*2a90*/  VIADD R29, R29, UR12 ;  /* 0x0000000c1d1d7c36 */ /* 0x000fe20008000000 */
[----:B0-----:R-:W-:Y:S02]  /*2aa0*/  SHF.R.S64 R9, R28, 0x8, R27 ;  /* 0x000000081c097819 */ /* 0x001fe4000000101b */
[----:B------:R-:W0:Y:S01]  /*2ab0*/  LDS.S8 R32, [R26+0x300] ;  /* 0x000300001a207984 */ /* 0x000e220000000200 */
[----:B------:R-:W-:Y:S01]  /*2ac0*/  SHF.R.S32.HI R31, RZ, 0x8, R31 ;  /* 0x00000008ff1f7819 */ /* 0x000fe2000001141f */
[----:B0-----:R-:W-:Y:S01]  /*2ad0*/  VIADD R32, R32, 0x7f ;  /* 0x0000007f20207836 */ /* 0x001fe20000000000 */
[----:B--2---:R-:W-:-:S04]  /*2ae0*/  PRMT R8, R8, 0x8880, RZ ;  /* 0x0000888008087816 */ /* 0x004fc800000000ff */
[----:B------:R-:W-:Y:S02]  /*2af0*/  IADD3 R28, P0, P1, R8, R9, R30 ;  /* 0x00000009081c7210 */ /* 0x000fe4000791e01e */
[----:B------:R-:W-:Y:S02]  /*2b00*/  SHF.R.S32.HI R9, RZ, 0x8, R27 ;  /* 0x00000008ff097819 */ /* 0x000fe4000001141b */
[----:B------:R-:W-:-:S04]  /*2b10*/  SHF.R.S32.HI R8, RZ, 0x1f, R8 ;  /* 0x0000001fff087819 */ /* 0x000fc80000011408 */
[----:B------:R-:W-:Y:S02]  /*2b20*/  IADD3.X R9, PT, PT, R8, R9, R31, P0, P1 ;  /* 0x0000000908097210 */ /* 0x000fe400007e241f */
[----:B------:R-:W-:Y:S01]  /*2b30*/  ISETP.GT.U32.AND P0, PT, R28, -0x7f, PT ;  /* 0xffffff811c00780c */ /* 0x000fe20003f04070 */
[----:B------:R-:W0:Y:S03]  /*2b40*/  LDS.S8 R8, [R26] ;  /* 0x000000001a087984 */ /* 0x000e260000000200 */
[----:B------:R-:W-:-:S04]  /*2b50*/  ISETP.GT.AND.EX P0, PT, R9, -0x1, PT, P0 ;  /* 0xffffffff0900780c */ /* 0x000fc80003f04300 */
[----:B------:R-:W-:Y:S02]  /*2b60*/  SEL R28, R28, 0xffffff81, P0 ;  /* 0xffffff811c1c7807 */ /* 0x000fe40000000000 */
[----:B------:R-:W-:Y:S02]  /*2b70*/  SEL R9, R9, 0xffffffff, P0 ;  /* 0xffffffff09097807 */ /* 0x000fe40000000000 */
[----:B------:R-:W-:-:S04]  /*2b80*/  ISETP.LT.U32.AND P0, PT, R28, 0x7f, PT ;  /* 0x0000007f1c00780c */ /* 0x000fc80003f01070 */
[----:B------:R-:W-:-:S04]  /*2b90*/  ISETP.LT.AND.EX P0, PT, R9, RZ, PT, P0 ;  /* 0x000000ff0900720c */ /* 0x000fc80003f01300 */
[----:B------:R-:W-:-:S05]  /*2ba0*/  SEL R28, R28, 0x7f, P0 ;  /* 0x0000007f1c1c7807 */ /* 0x000fca0000000000 */
[----:B---3--:R-:W-:-:S04]  /*2bb0*/  IMAD.IADD R9, R28, 0x1, -R25 ;  /* 0x000000011c097824 */ /* 0x008fc800078e0a19 */
[----:B------:R-:W-:-:S05]  /*2bc0*/  IMAD R32, R9, R32, RZ ;  /* 0x0000002009207224 */ /* 0x000fca00078e02ff */
[----:B------:R-:W-:-:S04]  /*2bd0*/  LEA.HI.SX32 R32, R32, R25, 0x18 ;  /* 0x0000001920207211 */ /* 0x000fc800078fc2ff */
[----:B------:R-:W-:Y:S02]  /*2be0*/  VIMNMX R32, PT, PT, R32, -0x7f, !PT ;  /* 0xffffff8120207848 */ /* 0x000fe40007fe0100 */
[----:B0-----:R-:W-:Y:S02]  /*2bf0*/  SHF.R.S32.HI R28, RZ, 0x1f, R8 ;  /* 0x0000001fff1c7819 */ /* 0x001fe40000011408 */
[----:B------:R-:W-:-:S04]  /*2c00*/  VIMNMX R9, PT, PT, R32, 0x7f, PT ;  /* 0x0000007f20097848 */ /* 0x000fc80003fe0100 */
[C---:B------:R-:W-:Y:S01]  /*2c10*/  IADD3 R8, P0, PT, R9.reuse, R8, RZ ;  /* 0x0000000809087210 */ /* 0x040fe20007f1e0ff */
[----:B------:R4:W-:Y:S03]  /*2c20*/  STL.U8 [R24+UR8], R9 ;  /* 0x0000000918007987 */ /* 0x0009e60008100008 */
[----:B------:R-:W-:Y:S02]  /*2c30*/  LEA.HI.X.SX32 R28, R9, R28, 0x1, P0 ;  /* 0x0000001c091c7211 */ /* 0x000fe400000f0eff */
[----:B------:R-:W-:-:S04]  /*2c40*/  ISETP.GT.U32.AND P0, PT, R8, -0x7f, PT ;  /* 0xffffff810800780c */ /* 0x000fc80003f04070 */
[----:B------:R-:W-:-:S04]  /*2c50*/  ISETP.GT.AND.EX P0, PT, R28, -0x1, PT, P0 ;  /* 0xffffffff1c00780c */ /* 0x000fc80003f04300 */
[----:B------:R-:W-:Y:S02]  /*2c60*/  SEL R25, R8, 0xffffff81, P0 ;  /* 0xffffff8108197807 */ /* 0x000fe40000000000 */
[----:B------:R-:W-:Y:S02]  /*2c70*/  SEL R8, R28, 0xffffffff, P0 ;  /* 0xffffffff1c087807 */ /* 0x000fe40000000000 */
[----:B------:R-:W-:-:S04]  /*2c80*/  ISETP.LT.U32.AND P0, PT, R25, 0x7f, PT ;  /* 0x0000007f1900780c */ /* 0x000fc80003f01070 */
[----:B------:R-:W-:-:S04]  /*2c90*/  ISETP.LT.AND.EX P0, PT, R8, RZ, PT, P0 ;  /* 0x000000ff0800720c */ /* 0x000fc80003f01300 */
[----:B------:R-:W-:Y:S02]  /*2ca0*/  SEL R25, R25, 0x7f, P0 ;  /* 0x0000007f19197807 */ /* 0x000fe40000000000 */
[----:B------:R-:W-:-:S03]  /*2cb0*/  ISETP.GE.U32.AND P0, PT, R29, 0x100, PT ;  /* 0x000001001d00780c */ /* 0x000fc60003f06070 */
[----:B------:R4:W-:Y:S10]  /*2cc0*/  STS.U8 [R26], R25 ;  /* 0x000000191a007388 */ /* 0x0009f40000000000 */
[----:B----4-:R-:W-:Y:S05]  /*2cd0*/  @!P0 BRA `(.L_x_165) ;  /* 0xfffffff800248947 */ /* 0x010fea000383ffff */
.L_x_163:
[----:B---3--:R-:W-:Y:S05]  /*2ce0*/  BSYNC.RECONVERGENT B0 ;  /* 0x0000000000007941 */ /* 0x008fea0003800200 */
.L_x_162:
[----:B------:R-:W-:Y:S01]  /*2cf0*/  BAR.SYNC.DEFER_BLOCKING 0x0 ;  /* 0x0000000000007b1d */ /* 0x000fe20000010000 */
[----:B------:R-:W-:Y:S02]  /*2d00*/  IMAD.MOV.U32 R28, RZ, RZ, RZ ;  /* 0x000000ffff1c7224 */ /* 0x000fe400078e00ff */
[----:B------:R-:W-:-:S03]  /*2d10*/  IMAD.MOV.U32 R32, RZ, RZ, RZ ;  /* 0x000000ffff207224 */ /* 0x000fc600078e00ff */
[----:B------:R-:W-:Y:S04]  /*2d20*/  BSSY.RECONVERGENT B0, `(.L_x_166) ;  /* 0x0000032000007945 */ /* 0x000fe80003800200 */
[----:B------:R-:W-:Y:S05]  /*2d30*/  @P6 BRA `(.L_x_167) ;  /* 0x0000000000c06947 */ /* 0x000fea0003800000 */
[----:B--2---:R-:W2:Y:S01]  /*2d40*/  I2F.U32.RP R26, UR12 ;  /* 0x0000000c001a7d06 */ /* 0x004ea20008209000 */
[----:B-1----:R-:W1:Y:S01]  /*2d50*/  S2R R25, SR_CgaCtaId ;  /* 0x0000000000197919 */ /* 0x002e620000008800 */
[----:B0-----:R-:W-:Y:S01]  /*2d60*/  MOV R8, 0x400 ;  /* 0x0000040000087802 */ /* 0x001fe20000000f00 */
[----:B------:R-:W-:Y:S01]  /*2d70*/  BSSY.RECONVERGENT B1, `(.L_x_168) ;  /* 0x000001e000017945 */ /* 0x000fe20003800200 */
[----:B------:R-:W-:-:S03]  /*2d80*/  ISETP.NE.U32.AND P2, PT, RZ, UR12, PT ;  /* 0x0000000cff007c0c */ /* 0x000fc6000bf45070 */
[----:B------:R-:W-:Y:S01]  /*2d90*/  VIADD R8, R8, 0x110 ;  /* 0x0000011008087836 */ /* 0x000fe20000000000 */
[----:B--2---:R-:W0:Y:S02]  /*2da0*/  MUFU.RCP R26, R26 ;  /* 0x0000001a001a7308 */ /* 0x004e240000001000 */
[----:B0-----:R-:W-:Y:S02]  /*2db0*/  VIADD R27, R26, 0xffffffe ;  /* 0x0ffffffe1a1b7836 */ /* 0x001fe40000000000 */
[----:B-1----:R-:W-:Y:S01]  /*2dc0*/  LEA R24, R25, R8, 0x18 ;  /* 0x0000000819187211 */ /* 0x002fe200078ec0ff */
[----:B------:R-:W-:-:S03]  /*2dd0*/  IMAD.MOV.U32 R8, RZ, RZ, RZ ;  /* 0x000000ffff087224 */ /* 0x000fc600078e00ff */
[----:B------:R0:W1:Y:S02]  /*2de0*/  F2I.FTZ.U32.TRUNC.NTZ R9, R27 ;  /* 0x0000001b00097305 */ /* 0x000064000021f000 */
[----:B0-----:R-:W-:Y:S01]  /*2df0*/  LOP3.LUT R27, RZ, UR12, RZ, 0x33, !PT ;  /* 0x0000000cff1b7c12 */ /* 0x001fe2000f8e33ff */
[----:B-1----:R-:W-:-:S04]  /*2e00*/  IMAD.MOV R29, RZ, RZ, -R9 ;  /* 0x000000ffff1d7224 */ /* 0x002fc800078e0a09 */
[----:B------:R-:W-:-:S04]  /*2e10*/  IMAD R29, R29, UR12, RZ ;  /* 0x0000000c1d1d7c24 */ /* 0x000fc8000f8e02ff */
[----:B------:R-:W-:-:S04]  /*2e20*/  IMAD.HI.U32 R29, R9, R29, R8 ;  /* 0x0000001d091d7227 */ /* 0x000fc800078e0008 */
[----:B------:R-:W-:-:S07]  /*2e30*/  IMAD.MOV.U32 R9, RZ, RZ, R0 ;  /* 0x000000ffff097224 */ /* 0x000fce00078e0000 */
.L_x_169:
[----:B0-----:R-:W-:-:S04]  /*2e40*/  IMAD.IADD R8, R9, 0x1, -R0 ;  /* 0x0000000109087824 */ /* 0x001fc800078e0a00 */
[----:B------:R-:W-:-:S04]  /*2e50*/  IMAD.HI.U32 R26, R29, R8, RZ ;  /* 0x000000081d1a7227 */ /* 0x000fc800078e00ff */
[----:B------:R-:W-:-:S04]  /*2e60*/  IMAD.MOV R25, RZ, RZ, -R26 ;  /* 0x000000ffff197224 */ /* 0x000fc800078e0a1a */
[----:B------:R-:W-:Y:S02]  /*2e70*/  IMAD R8, R25, UR12, R8 ;  /* 0x0000000c19087c24 */ /* 0x000fe4000f8e0208 */
[----:B------:R-:W-:Y:S02]  /*2e80*/  IMAD.IADD R25, R24, 0x1, R9 ;  /* 0x0000000118197824 */ /* 0x000fe400078e0209 */
[----:B------:R-:W-:Y:S01]  /*2e90*/  VIADD R9, R9, UR12 ;  /* 0x0000000c09097c36 */ /* 0x000fe20008000000 */
[----:B------:R-:W-:-:S03]  /*2ea0*/  ISETP.GE.U32.AND P0, PT, R8, UR12, PT ;  /* 0x0000000c08007c0c */ /* 0x000fc6000bf06070 */
[----:B------:R-:W0:Y:S10]  /*2eb0*/  LDS.U8 R25, [R25] ;  /* 0x0000000019197984 */ /* 0x000e340000000000 */
[----:B------:R-:W-:-:S02]  /*2ec0*/  @P0 VIADD R8, R8, -UR12 ;  /* 0x8000000c08080c36 */ /* 0x000fc40008000000 */
[----:B------:R-:W-:Y:S01]  /*2ed0*/  @P0 VIADD R26, R26, 0x1 ;  /* 0x000000011a1a0836 */ /* 0x000fe20000000000 */
[----:B------:R-:W-:Y:S02]  /*2ee0*/  ISETP.GE.U32.AND P0, PT, R9, 0x100, PT ;  /* 0x000001000900780c */ /* 0x000fe40003f06070 */
[----:B------:R-:W-:-:S13]  /*2ef0*/  ISETP.GE.U32.AND P1, PT, R8, UR12, PT ;  /* 0x0000000c08007c0c */ /* 0x000fda000bf26070 */
[----:B------:R-:W-:-:S05]  /*2f00*/  @P1 VIADD R26, R26, 0x1 ;  /* 0x000000011a1a1836 */ /* 0x000fca0000000000 */
[----:B------:R-:W-:-:S05]  /*2f10*/  SEL R8, R27, R26, !P2 ;  /* 0x0000001a1b087207 */ /* 0x000fca0005000000 */
[----:B------:R-:W-:-:S05]  /*2f20*/  IMAD.IADD R8, R1, 0x1, R8 ;  /* 0x0000000101087824 */ /* 0x000fca00078e0208 */
[----:B0-----:R0:W-:Y:S01]  /*2f30*/  STL.U8 [R8+0x20], R25 ;  /* 0x0000201908007387 */ /* 0x0011e20000100000 */
[----:B------:R-:W-:Y:S05]  /*2f40*/  @!P0 BRA `(.L_x_169) ;  /* 0xfffffffc00bc8947 */ /* 0x000fea000383ffff */
[----:B------:R-:W-:Y:S05]  /*2f50*/  BSYNC.RECONVERGENT B1 ;  /* 0x0000000000017941 */ /* 0x000fea0003800200 */
.L_x_168:
[----:B------:R-:W-:Y:S02]  /*2f60*/  IMAD.MOV.U32 R28, RZ, RZ, RZ ;  /* 0x000000ffff1c7224 */ /* 0x000fe400078e00ff */
[----:B------:R-:W-:Y:S02]  /*2f70*/  IMAD.MOV.U32 R32, RZ, RZ, RZ ;  /* 0x000000ffff207224 */ /* 0x000fe400078e00ff */
[----:B------:R-:W-:-:S07]  /*2f80*/  IMAD.MOV.U32 R9, RZ, RZ, R0 ;  /* 0x000000ffff097224 */ /* 0x000fce00078e0000 */
.L_x_170:
[----:B0-----:R-:W-:Y:S02]  /*2f90*/  IMAD.IADD R8, R24, 0x1, R9 ;  /* 0x0000000118087824 */ /* 0x001fe400078e0209 */
        /* <DEDUP_REMOVED lines=10> */
.L_x_167:
[----:B------:R-:W-:Y:S05]  /*3040*/  BSYNC.RECONVERGENT B0 ;  /* 0x0000000000007941 */ /* 0x000fea0003800200 */
.L_x_166:
[----:B0-----:R-:W0:Y:S01]  /*3050*/  SHFL.DOWN PT, R8, R28, 0x10, 0x1f ;  /* 0x0a001f001c087f89 */ /* 0x001e2200000e0000 */
[----:B------:R-:W-:Y:S01]  /*3060*/  BAR.SYNC.DEFER_BLOCKING 0x0 ;  /* 0x0000000000007b1d */ /* 0x000fe20000010000 */
[----:B------:R-:W-:Y:S02]  /*3070*/  ISETP.GT.U32.AND P2, PT, R0, 0x1f, PT ;  /* 0x0000001f0000780c */ /* 0x000fe40003f44070 */
[----:B------:R-:W-:Y:S02]  /*3080*/  ISETP.NE.AND P4, PT, R18, RZ, PT ;  /* 0x000000ff1200720c */ /* 0x000fe40003f85270 */
[----:B------:R-:W-:Y:S01]  /*3090*/  ISETP.GE.U32.AND P5, PT, R0, UR14, PT ;  /* 0x0000000e00007c0c */ /* 0x000fe2000bfa6070 */
[----:B--2---:R-:W1:Y:S01]  /*30a0*/  SHFL.DOWN PT, R9, R32, 0x10, 0x1f ;  /* 0x0a001f0020097f89 */ /* 0x004e6200000e0000 */
[----:B0-----:R-:W-:-:S04]  /*30b0*/  IADD3 R26, P0, PT, R8, R28, RZ ;  /* 0x0000001c081a7210 */ /* 0x001fc80007f1e0ff */
[----:B------:R-:W-:Y:S01]  /*30c0*/  IADD3 R27, P1, PT, RZ, R26, RZ ;  /* 0x0000001aff1b7210 */ /* 0x000fe20007f3e0ff */
[----:B------:R-:W0:Y:S04]  /*30d0*/  SHFL.DOWN PT, R8, R26, 0x8, 0x1f ;  /* 0x09001f001a087f89 */ /* 0x000e2800000e0000 */
[----:B------:R-:W-:Y:S01]  /*30e0*/  @!P2 STS.64 [R17], RZ ;  /* 0x000000ff1100a388 */ /* 0x000fe20000000a00 */
[----:B-1----:R-:W-:-:S05]  /*30f0*/  IADD3.X R24, PT, PT, R9, RZ, R32, P1, P0 ;  /* 0x000000ff09187210 */ /* 0x002fca0000fe0420 */
[----:B------:R-:W1:Y:S01]  /*3100*/  SHFL.DOWN PT, R9, R24, 0x8, 0x1f ;  /* 0x09001f0018097f89 */ /* 0x000e6200000e0000 */
[----:B------:R-:W-:Y:S01]  /*3110*/  BAR.SYNC.DEFER_BLOCKING 0x0 ;  /* 0x0000000000007b1d */ /* 0x000fe20000010000 */
        /* <DEDUP_REMOVED lines=16> */
[----:B-1----:R-:W-:Y:S02]  /*3220*/  IADD3.X R25, PT, PT, R8, R27, RZ, P0, P1 ;  /* 0x0000001b08197210 */ /* 0x002fe400007e24ff */
[----:B------:R-:W-:-:S03]  /*3230*/  CS2R R8, SRZ ;  /* 0x0000000000087805 */ /* 0x000fc6000001ff00 */
[----:B------:R0:W-:Y:S01]  /*3240*/  @!P4 STS.64 [R16+UR6], R24 ;  /* 0x000000181000c988 */ /* 0x0001e20008000a06 */
[----:B------:R-:W-:Y:S06]  /*3250*/  BAR.SYNC.DEFER_BLOCKING 0x0 ;  /* 0x0000000000007b1d */ /* 0x000fec0000010000 */
[----:B------:R0:W1:Y:S01]  /*3260*/  @!P5 LDS.64 R8, [R17] ;  /* 0x000000001108d984 */ /* 0x0000620000000a00 */
[----:B------:R-:W-:Y:S05]  /*3270*/  @P2 BRA `(.L_x_171) ;  /* 0x0000000000682947 */ /* 0x000fea0003800000 */
[----:B------:R-:W-:-:S03]  /*3280*/  UMOV UR8, 0xffffffff ;  /* 0xffffffff00087882 */ /* 0x000fc60000000000 */
[----:B------:R-:W-:Y:S05]  /*3290*/  BRA.DIV UR8, `(.L_x_172) ;  /* 0x0000006208747947 */ /* 0x000fea000b800000 */
[----:B-1----:R-:W1:Y:S04]  /*32a0*/  SHFL.DOWN PT, R29, R8, 0x10, 0x1f ;  /* 0x0a001f00081d7f89 */ /* 0x002e6800000e0000 */
[----:B------:R-:W2:Y:S01]  /*32b0*/  SHFL.DOWN PT, R30, R9, 0x10, 0x1f ;  /* 0x0a001f00091e7f89 */ /* 0x000ea200000e0000 */
[----:B-1----:R-:W-:-:S04]  /*32c0*/  IADD3 R28, P0, PT, R29, R8, RZ ;  /* 0x000000081d1c7210 */ /* 0x002fc80007f1e0ff */
[----:B------:R-:W-:Y:S01]  /*32d0*/  IADD3 R34, P1, PT, RZ, R28, RZ ;  /* 0x0000001cff227210 */ /* 0x000fe20007f3e0ff */
[----:B------:R-:W1:Y:S03]  /*32e0*/  SHFL.DOWN PT, R29, R28, 0x8, 0x1f ;  /* 0x09001f001c1d7f89 */ /* 0x000e6600000e0000 */
[----:B--2---:R-:W-:-:S05]  /*32f0*/  IADD3.X R35, PT, PT, R30, RZ, R9, P1, P0 ;  /* 0x000000ff1e237210 */ /* 0x004fca0000fe0409 */
        /* <DEDUP_REMOVED lines=12> */
[----:B------:R-:W-:Y:S02]  /*33c0*/  IADD3 R9, P1, PT, RZ, R8, RZ ;  /* 0x00000008ff097210 */ /* 0x000fe40007f3e0ff */
[----:B------:R-:W1:Y:S02]  /*33d0*/  SHFL.DOWN PT, R8, R8, 0x1, 0x1f ;  /* 0x08201f0008087f89 */ /* 0x000e6400000e0000 */
[----:B--2---:R-:W-:-:S05]  /*33e0*/  IADD3.X R29, PT, PT, R28, RZ, R31, P1, P0 ;  /* 0x000000ff1c1d7210 */ /* 0x004fca0000fe041f */
[----:B------:R2:W3:Y:S04]  /*33f0*/  SHFL.DOWN PT, R28, R29, 0x1, 0x1f ;  /* 0x08201f001d1c7f89 */ /* 0x0004e800000e0000 */
.L_x_279:
[----:B-1----:R-:W-:-:S04]  /*3400*/  IADD3 R8, P0, P1, RZ, R9, R8 ;  /* 0x00000009ff087210 */ /* 0x002fc8000791e008 */
[----:B---3--:R-:W-:-:S09]  /*3410*/  IADD3.X R9, PT, PT, R28, R29, RZ, P0, P1 ;  /* 0x0000001d1c097210 */ /* 0x008fd200007e24ff */
.L_x_171:
[----:B0-----:R-:W0:Y:S01]  /*3420*/  S2R R25, SR_CgaCtaId ;  /* 0x0000000000197919 */ /* 0x001e220000008800 */
[----:B------:R-:W-:Y:S01]  /*3430*/  MOV R24, 0x400 ;  /* 0x0000040000187802 */ /* 0x000fe20000000f00 */
[----:B------:R-:W-:Y:S05]  /*3440*/  WARPSYNC.ALL ;  /* 0x0000000000007948 */ /* 0x000fea0003800000 */
[----:B------:R-:W-:Y:S02]  /*3450*/  ISETP.GT.U32.AND P4, PT, R0, 0xff, PT ;  /* 0x000000ff0000780c */ /* 0x000fe40003f84070 */
[----:B0-----:R-:W-:-:S05]  /*3460*/  LEA R25, R25, R24, 0x18 ;  /* 0x0000001819197211 */ /* 0x001fca00078ec0ff */
[----:B-1----:R0:W-:Y:S01]  /*3470*/  @P3 STS.64 [R25], R8 ;  /* 0x0000000819003388 */ /* 0x0021e20000000a00 */
[----:B------:R-:W-:Y:S06]  /*3480*/  BAR.SYNC.DEFER_BLOCKING 0x0 ;  /* 0x0000000000007b1d */ /* 0x000fec0000010000 */
[----:B------:R-:W-:Y:S05]  /*3490*/  @P4 BRA.U `(.L_x_173) ;  /* 0x0000000500284947 */ /* 0x000fea0003800000 */
[----:B0-----:R-:W0:Y:S01]  /*34a0*/  LDS.64 R8, [R25] ;  /* 0x0000000019087984 */ /* 0x001e220000000a00 */
[----:B------:R-:W1:Y:S01]  /*34b0*/  LDCU.64 UR16, c[0x0][0x380] ;  /* 0x00007000ff1077ac */ /* 0x000e620008000a00 */
[----:B------:R-:W-:Y:S01]  /*34c0*/  BSSY.RECONVERGENT B0, `(.L_x_173) ;  /* 0x0000047000007945 */ /* 0x000fe20003800200 */
        /* <DEDUP_REMOVED lines=15> */
[----:B-1----:R-:W-:Y:S06]  /*35c0*/  @P4 BRA `(.L_x_174) ;  /* 0x0000000000d84947 */ /* 0x002fec0003800000 */
[----:B------:R-:W-:-:S07]  /*35d0*/  IMAD.MOV.U32 R35, RZ, RZ, R0 ;  /* 0x000000ffff237224 */ /* 0x000fce00078e0000 */
.L_x_178:
[----:B0-----:R-:W-:-:S04]  /*35e0*/  IMAD.U32 R8, RZ, RZ, UR5 ;  /* 0x00000005ff087e24 */ /* 0x001fc8000f8e00ff */
[----:B------:R-:W-:-:S05]  /*35f0*/  IMAD R8, R8, 0x200, R35 ;  /* 0x0000020008087824 */ /* 0x000fca00078e0223 */
[----:B------:R-:W-:-:S05]  /*3600*/  IADD3 R8, P0, PT, R8, UR16, RZ ;  /* 0x0000001008087c10 */ /* 0x000fca000ff1e0ff */
[----:B------:R-:W-:-:S05]  /*3610*/  IMAD.X R9, RZ, RZ, UR17, P0 ;  /* 0x00000011ff097e24 */ /* 0x000fca00080e06ff */
[----:B------:R-:W3:Y:S01]  /*3620*/  LDG.E.U8.CONSTANT R8, desc[UR10][R8.64+0x320900] ;  /* 0x3209000a08087981 */ /* 0x000ee2000c1e9100 */
        /* <DEDUP_REMOVED lines=9> */
[----:B---3--:R-:W-:-:S05]  /*36c0*/  PRMT R27, R8, 0x8880, RZ ;  /* 0x00008880081b7816 */ /* 0x008fca00000000ff */
        /* <DEDUP_REMOVED lines=25> */
.L_x_176:
[----:B------:R-:W-:Y:S01]  /*3860*/  IMAD.MOV.U32 R25, RZ, RZ, R34 ;  /* 0x000000ffff197224 */ /* 0x000fe200078e0022 */
[----:B------:R-:W-:-:S07]  /*3870*/  MOV R24, 0x3890 ;  /* 0x0000389000187802 */ /* 0x000fce0000000f00 */
[----:B--2--5:R-:W-:Y:S05]  /*3880*/  CALL.REL.NOINC `($__internal_2_$__cuda_sm20_div_s64) ;  /* 0x0000006800287944 */ /* 0x024fea0003c00000 */
.L_x_177:
[----:B------:R-:W-:Y:S05]  /*3890*/  BSYNC.RECONVERGENT B1 ;  /* 0x0000000000017941 */ /* 0x000fea0003800200 */
.L_x_175:
        /* <DEDUP_REMOVED lines=9> */
.L_x_174:
[----:B------:R-:W-:Y:S05]  /*3930*/  BSYNC.RECONVERGENT B0 ;  /* 0x0000000000007941 */ /* 0x000fea0003800200 */
.L_x_173:
[----:B------:R-:W-:Y:S06]  /*3940*/  BAR.SYNC.DEFER_BLOCKING 0x0 ;  /* 0x0000000000007b1d */ /* 0x000fec0000010000 */
[----:B------:R-:W-:Y:S04]  /*3950*/  BSSY.RECONVERGENT B0, `(.L_x_179) ;  /* 0x00000fb000007945 */ /* 0x000fe80003800200 */
[----:B------:R-:W-:Y:S05]  /*3960*/  @P4 BRA `(.L_x_180) ;  /* 0x0000000c00e44947 */ /* 0x000fea0003800000 */
[----:B------:R-:W-:Y:S02]  /*3970*/  IMAD.U32 R27, RZ, RZ, UR5 ;  /* 0x00000005ff1b7e24 */ /* 0x000fe4000f8e00ff */
[----:B0-----:R-:W-:Y:S02]  /*3980*/  IMAD.MOV.U32 R25, RZ, RZ, R0 ;  /* 0x000000ffff197224 */ /* 0x001fe400078e0000 */
[----:B------:R-:W-:-:S07]  /*3990*/  IMAD.WIDE.U32 R26, R27, 0x7fe00, R10 ;  /* 0x0007fe001b1a7825 */ /* 0x000fce00078e000a */
.L_x_185:
[----:B------:R-:W0:Y:S01]  /*39a0*/  S2R R9, SR_CgaCtaId ;  /* 0x0000000000097919 */ /* 0x000e220000008800 */
[----:B------:R-:W-:Y:S02]  /*39b0*/  MOV R8, 0x400 ;  /* 0x0000040000087802 */ /* 0x000fe40000000f00 */
[----:B------:R-:W-:Y:S01]  /*39c0*/  CS2R R30, SRZ ;  /* 0x00000000001e7805 */ /* 0x000fe2000001ff00 */
[----:B------:R-:W-:Y:S02]  /*39d0*/  IMAD.MOV.U32 R32, RZ, RZ, RZ ;  /* 0x000000ffff207224 */ /* 0x000fe400078e00ff */
[----:B------:R-:W-:-:S05]  /*39e0*/  VIADD R8, R8, 0x110 ;  /* 0x0000011008087836 */ /* 0x000fca0000000000 */
[----:B0-----:R-:W-:-:S07]  /*39f0*/  LEA R24, R9, R8, 0x18 ;  /* 0x0000000809187211 */ /* 0x001fce00078ec0ff */
.L_x_181:
[----:B--2---:R-:W-:-:S05]  /*3a00*/  IMAD R29, R32, 0x400, R25 ;  /* 0x00000400201d7824 */ /* 0x004fca00078e0219 */
        /* <DEDUP_REMOVED lines=10> */
[----:B------:R-:W2:Y:S04]  /*3ab0*/  LDG.E.U8.CONSTANT R8, desc[UR10][R28.64+0x111c00] ;  /* 0x111c000a1c087981 */ /* 0x000ea8000c1e9100 */
[----:B------:R-:W2:Y:S01]  /*3ac0*/  LDG.E.U8.CONSTANT R9, desc[UR10][R28.64+0x111800] ;  /* 0x1118000a1c097981 */ /* 0x000ea2000c1e9100 */
[----:B---3--:R-:W-:Y:S01]  /*3ad0*/  PRMT R34, R35, 0x3340, R34 ;  /* 0x0000334023227816 */ /* 0x008fe20000000022 */
[----:B------:R-:W-:-:S03]  /*3ae0*/  IMAD.IADD R35, R24, 0x1, R32 ;  /* 0x0000000118237824 */ /* 0x000fc600078e0220 */
[----:B------:R-:W-:Y:S02]  /*3af0*/  PRMT R33, R34, 0x5410, R33 ;  /* 0x0000541022217816 */ /* 0x000fe40000000021 */
[----:B----4-:R-:W-:Y:S02]  /*3b00*/  PRMT R34, R10, 0x3340, R11 ;  /* 0x000033400a227816 */ /* 0x010fe4000000000b */
[----:B--2---:R-:W-:Y:S02]  /*3b10*/  PRMT R37, R9, 0x3340, R8 ;  /* 0x0000334009257816 */ /* 0x004fe40000000008 */
[----:B------:R0:W1:Y:S02]  /*3b20*/  LDS.128 R8, [R35] ;  /* 0x0000000023087984 */ /* 0x0000640000000c00 */
[----:B------:R-:W-:Y:S02]  /*3b30*/  PRMT R34, R37, 0x5410, R34 ;  /* 0x0000541025227816 */ /* 0x000fe40000000022 */
[----:B------:R-:W2:Y:S04]  /*3b40*/  LDG.E.U8.CONSTANT R37, desc[UR10][R28.64+0x112800] ;  /* 0x1128000a1c257981 */ /* 0x000ea8000c1e9100 */
[----:B0-----:R-:W3:Y:S01]  /*3b50*/  LDG.E.U8.CONSTANT R35, desc[UR10][R28.64+0x113c00] ;  /* 0x113c000a1c237981 */ /* 0x001ee2000c1e9100 */
[----:B-1----:R-:W-:-:S03]  /*3b60*/  IDP.4A.S8.S8 R8, R33, R8, RZ ;  /* 0x0000000821087226 */ /* 0x002fc600000006ff */
[----:B------:R-:W4:Y:S01]  /*3b70*/  LDG.E.U8.CONSTANT R33, desc[UR10][R28.64+0x113000] ;  /* 0x1130000a1c217981 */ /* 0x000f22000c1e9100 */
[----:B------:R-:W-:-:S03]  /*3b80*/  IDP.4A.S8.S8 R9, R34, R9, R8 ;  /* 0x0000000922097226 */ /* 0x000fc60000000608 */
[----:B------:R-:W4:Y:S04]  /*3b90*/  LDG.E.U8.CONSTANT R8, desc[UR10][R28.64+0x113400] ;  /* 0x1134000a1c087981 */ /* 0x000f28000c1e9100 */
[----:B------:R-:W2:Y:S01]  /*3ba0*/  LDG.E.U8.CONSTANT R34, desc[UR10][R28.64+0x112c00] ;  /* 0x112c000a1c227981 */ /* 0x000ea2000c1e9100 */
[----:B----4-:R-:W-:-:S03]  /*3bb0*/  PRMT R8, R33, 0x3340, R8 ;  /* 0x0000334021087816 */ /* 0x010fc60000000008 */
[----:B------:R-:W4:Y:S01]  /*3bc0*/  LDG.E.U8.CONSTANT R33, desc[UR10][R28.64+0x114400] ;  /* 0x1144000a1c217981 */ /* 0x000f22000c1e9100 */
[----:B--2---:R-:W-:-:S03]  /*3bd0*/  PRMT R37, R37, 0x3340, R34 ;  /* 0x0000334025257816 */ /* 0x004fc60000000022 */
[----:B------:R-:W4:Y:S01]  /*3be0*/  LDG.E.U8.CONSTANT R34, desc[UR10][R28.64+0x114000] ;  /* 0x1140000a1c227981 */ /* 0x000f22000c1e9100 */
[----:B------:R-:W-:Y:S01]  /*3bf0*/  VIADD R32, R32, 0x10 ;  /* 0x0000001020207836 */ /* 0x000fe20000000000 */
[----:B------:R-:W-:Y:S02]  /*3c00*/  PRMT R8, R37, 0x5410, R8 ;  /* 0x0000541025087816 */ /* 0x000fe40000000008 */
[----:B---3--:R-:W-:Y:S02]  /*3c10*/  PRMT R36, R36, 0x3340, R35 ;  /* 0x0000334024247816 */ /* 0x008fe40000000023 */
[----:B------:R-:W-:Y:S01]  /*3c20*/  ISETP.NE.AND P0, PT, R32, 0x100, PT ;  /* 0x000001002000780c */ /* 0x000fe20003f05270 */
[----:B------:R-:W-:Y:S01]  /*3c30*/  IDP.4A.S8.S8 R8, R8, R10, R9 ;  /* 0x0000000a08087226 */ /* 0x000fe20000000609 */
[----:B----4-:R-:W-:-:S04]  /*3c40*/  PRMT R33, R34, 0x3340, R33 ;  /* 0x0000334022217816 */ /* 0x010fc80000000021 */
[----:B------:R-:W-:-:S05]  /*3c50*/  PRMT R33, R36, 0x5410, R33 ;  /* 0x0000541024217816 */ /* 0x000fca0000000021 */
[----:B------:R-:W-:-:S05]  /*3c60*/  IDP.4A.S8.S8 R8, R33, R11, R8 ;  /* 0x0000000b21087226 */ /* 0x000fca0000000608 */
[----:B------:R-:W-:-:S04]  /*3c70*/  IADD3 R31, P1, PT, R8, R31, RZ ;  /* 0x0000001f081f7210 */ /* 0x000fc80007f3e0ff */
[----:B------:R-:W-:Y:S01]  /*3c80*/  LEA.HI.X.SX32 R30, R8, R30, 0x1, P1 ;  /* 0x0000001e081e7211 */ /* 0x000fe200008f0eff */
[----:B------:R-:W-:Y:S08]  /*3c90*/  @P0 BRA `(.L_x_181) ;  /* 0xfffffffc00580947 */ /* 0x000ff0000383ffff */
[----:B------:R-:W0:Y:S01]  /*3ca0*/  I2F.U32.RP R10, UR12 ;  /* 0x0000000c000a7d06 */ /* 0x000e220008209000 */
[----:B------:R-:W-:Y:S01]  /*3cb0*/  IMAD.MOV.U32 R8, RZ, RZ, RZ ;  /* 0x000000ffff087224 */ /* 0x000fe200078e00ff */
[----:B------:R-:W-:Y:S01]  /*3cc0*/  ISETP.NE.U32.AND P3, PT, RZ, UR12, PT ;  /* 0x0000000cff007c0c */ /* 0x000fe2000bf65070 */
[----:B------:R-:W-:Y:S02]  /*3cd0*/  IMAD.MOV.U32 R34, RZ, RZ, RZ ;  /* 0x000000ffff227224 */ /* 0x000fe400078e00ff */
[----:B------:R-:W-:Y:S02]  /*3ce0*/  IMAD.MOV.U32 R29, RZ, RZ, RZ ;  /* 0x000000ffff1d7224 */ /* 0x000fe400078e00ff */
[----:B------:R-:W-:Y:S01]  /*3cf0*/  IMAD.MOV.U32 R32, RZ, RZ, RZ ;  /* 0x000000ffff207224 */ /* 0x000fe200078e00ff */
[----:B0-----:R-:W0:Y:S02]  /*3d00*/  MUFU.RCP R10, R10 ;  /* 0x0000000a000a7308 */ /* 0x001e240000001000 */
[----:B0-----:R-:W-:-:S06]  /*3d10*/  VIADD R28, R10, 0xffffffe ;  /* 0x0ffffffe0a1c7836 */ /* 0x001fcc0000000000 */
[----:B------:R-:W0:Y:S02]  /*3d20*/  F2I.FTZ.U32.TRUNC.NTZ R9, R28 ;  /* 0x0000001c00097305 */ /* 0x000e24000021f000 */
[----:B0-----:R-:W-:-:S04]  /*3d30*/  IMAD.MOV R11, RZ, RZ, -R9 ;  /* 0x000000ffff0b7224 */ /* 0x001fc800078e0a09 */
[----:B------:R-:W-:-:S04]  /*3d40*/  IMAD R11, R11, UR12, RZ ;  /* 0x0000000c0b0b7c24 */ /* 0x000fc8000f8e02ff */
[----:B------:R-:W-:-:S04]  /*3d50*/  IMAD.HI.U32 R9, R9, R11, R8 ;  /* 0x0000000b09097227 */ /* 0x000fc800078e0008 */
[----:B------:R-:W-:-:S04]  /*3d60*/  IMAD.IADD R8, R25, 0x1, -R0 ;  /* 0x0000000119087824 */ /* 0x000fc800078e0a00 */
[----:B------:R-:W-:-:S04]  /*3d70*/  IMAD.HI.U32 R9, R9, R8, RZ ;  /* 0x0000000809097227 */ /* 0x000fc800078e00ff */
[----:B------:R-:W-:-:S04]  /*3d80*/  IMAD.MOV R11, RZ, RZ, -R9 ;  /* 0x000000ffff0b7224 */ /* 0x000fc800078e0a09 */
[----:B------:R-:W-:Y:S01]  /*3d90*/  IMAD R8, R11, UR12, R8 ;  /* 0x0000000c0b087c24 */ /* 0x000fe2000f8e0208 */
[--C-:B------:R-:W-:Y:S02]  /*3da0*/  SHF.R.S64 R11, R31, 0x8, R30.reuse ;  /* 0x000000081f0b7819 */ /* 0x100fe4000000101e */
[----:B------:R-:W-:Y:S02]  /*3db0*/  SHF.R.S32.HI R30, RZ, 0x8, R30 ;  /* 0x00000008ff1e7819 */ /* 0x000fe4000001141e */
[----:B------:R-:W-:Y:S02]  /*3dc0*/  ISETP.GE.U32.AND P1, PT, R8, UR12, PT ;  /* 0x0000000c08007c0c */ /* 0x000fe4000bf26070 */
[----:B------:R-:W-:-:S04]  /*3dd0*/  ISETP.GT.U32.AND P0, PT, R11, -0x7f, PT ;  /* 0xffffff810b00780c */ /* 0x000fc80003f04070 */
[----:B------:R-:W-:-:S04]  /*3de0*/  ISETP.GT.AND.EX P0, PT, R30, -0x1, PT, P0 ;  /* 0xffffffff1e00780c */ /* 0x000fc80003f04300 */
[----:B------:R-:W-:-:S03]  /*3df0*/  SEL R11, R11, 0xffffff81, P0 ;  /* 0xffffff810b0b7807 */ /* 0x000fc60000000000 */
[----:B------:R-:W-:Y:S02]  /*3e00*/  @P1 VIADD R8, R8, -UR12 ;  /* 0x8000000c08081c36 */ /* 0x000fe40008000000 */
[----:B------:R-:W-:-:S03]  /*3e10*/  @P1 VIADD R9, R9, 0x1 ;  /* 0x0000000109091836 */ /* 0x000fc60000000000 */
[----:B------:R-:W-:Y:S02]  /*3e20*/  ISETP.GE.U32.AND P2, PT, R8, UR12, PT ;  /* 0x0000000c08007c0c */ /* 0x000fe4000bf46070 */
[----:B------:R-:W-:Y:S02]  /*3e30*/  SEL R8, R30, 0xffffffff, P0 ;  /* 0xffffffff1e087807 */ /* 0x000fe40000000000 */
[----:B------:R-:W-:-:S04]  /*3e40*/  ISETP.LT.U32.AND P0, PT, R11, 0x7f, PT ;  /* 0x0000007f0b00780c */ /* 0x000fc80003f01070 */
[----:B------:R-:W-:-:S04]  /*3e50*/  ISETP.LT.AND.EX P0, PT, R8, RZ, PT, P0 ;  /* 0x000000ff0800720c */ /* 0x000fc80003f01300 */
[----:B------:R-:W-:Y:S01]  /*3e60*/  SEL R11, R11, 0x7f, P0 ;  /* 0x0000007f0b0b7807 */ /* 0x000fe20000000000 */
[----:B------:R-:W-:Y:S01]  /*3e70*/  @P2 VIADD R9, R9, 0x1 ;  /* 0x0000000109092836 */ /* 0x000fe20000000000 */
[----:B------:R-:W-:-:S05]  /*3e80*/  @!P3 LOP3.LUT R9, RZ, UR12, RZ, 0x33, !PT ;  /* 0x0000000cff09bc12 */ /* 0x000fca000f8e33ff */
[----:B------:R-:W-:-:S05]  /*3e90*/  IMAD R28, R9, 0x4, R4 ;  /* 0x00000004091c7824 */ /* 0x000fca00078e0204 */
[----:B------:R0:W-:Y:S02]  /*3ea0*/  STL.U8 [R28], R11 ;  /* 0x0000000b1c007387 */ /* 0x0001e40000100000 */
.L_x_182:
[----:B------:R-:W-:-:S05]  /*3eb0*/  IMAD R31, R32, 0x400, R25 ;  /* 0x00000400201f7824 */ /* 0x000fca00078e0219 */
[----:B------:R-:W-:-:S05]  /*3ec0*/  IADD3 R30, P0, PT, R26, R31, RZ ;  /* 0x0000001f1a1e7210 */ /* 0x000fca0007f1e0ff */
[----:B------:R-:W-:-:S05]  /*3ed0*/  IMAD.X R31, RZ, RZ, R27, P0 ;  /* 0x000000ffff1f7224 */ /* 0x000fca00000e061b */
[----:B------:R-:W2:Y:S04]  /*3ee0*/  LDG.E.U8.CONSTANT R10, desc[UR10][R30.64+0x111500] ;  /* 0x1115000a1e0a7981 */ /* 0x000ea8000c1e9100 */
[----:B------:R-:W2:Y:S04]  /*3ef0*/  LDG.E.U8.CONSTANT R9, desc[UR10][R30.64+0x111100] ;  /* 0x1111000a1e097981 */ /* 0x000ea8000c1e9100 */
[----:B0-----:R-:W3:Y:S04]  /*3f00*/  LDG.E.U8.CONSTANT R11, desc[UR10][R30.64+0x110d00] ;  /* 0x110d000a1e0b7981 */ /* 0x001ee8000c1e9100 */
[----:B------:R-:W3:Y:S04]  /*3f10*/  LDG.E.U8.CONSTANT R8, desc[UR10][R30.64+0x110900] ;  /* 0x1109000a1e087981 */ /* 0x000ee8000c1e9100 */
[----:B------:R-:W4:Y:S04]  /*3f20*/  LDG.E.U8.CONSTANT R33, desc[UR10][R30.64+0x112500] ;  /* 0x1125000a1e217981 */ /* 0x000f28000c1e9100 */
[----:B------:R-:W4:Y:S01]  /*3f30*/  LDG.E.U8.CONSTANT R36, desc[UR10][R30.64+0x112100] ;  /* 0x1121000a1e247981 */ /* 0x000f22000c1e9100 */
[----:B--2---:R-:W-:-:S03]  /*3f40*/  PRMT R10, R9, 0x3340, R10 ;  /* 0x00003340090a7816 */ /* 0x004fc6000000000a */
[----:B------:R-:W2:Y:S01]  /*3f50*/  LDG.E.U8.CONSTANT R9, desc[UR10][R30.64+0x111d00] ;  /* 0x111d000a1e097981 */ /* 0x000ea2000c1e9100 */
[----:B---3--:R-:W-:-:S03]  /*3f60*/  PRMT R11, R8, 0x3340, R11 ;  /* 0x00003340080b7816 */ /* 0x008fc6000000000b */
[----:B------:R-:W2:Y:S01]  /*3f70*/  LDG.E.U8.CONSTANT R8, desc[UR10][R30.64+0x111900] ;  /* 0x1119000a1e087981 */ /* 0x000ea2000c1e9100 */
[----:B----4-:R-:W-:-:S03]  /*3f80*/  PRMT R38, R36, 0x3340, R33 ;  /* 0x0000334024267816 */ /* 0x010fc60000000021 */
[----:B------:R-:W3:Y:S04]  /*3f90*/  LDG.E.U8.CONSTANT R33, desc[UR10][R30.64+0x113500] ;  /* 0x1135000a1e217981 */ /* 0x000ee8000c1e9100 */
[----:B------:R-:W3:Y:S01]  /*3fa0*/  LDG.E.U8.CONSTANT R36, desc[UR10][R30.64+0x113100] ;  /* 0x1131000a1e247981 */ /* 0x000ee2000c1e9100 */
[----:B------:R-:W-:Y:S01]  /*3fb0*/  PRMT R35, R11, 0x5410, R10 ;  /* 0x000054100b237816 */ /* 0x000fe2000000000a */
[----:B------:R-:W-:Y:S01]  /*3fc0*/  IMAD.IADD R10, R24, 0x1, R32 ;  /* 0x00000001180a7824 */ /* 0x000fe200078e0220 */
[----:B--2---:R-:W-:-:S04]  /*3fd0*/  PRMT R9, R8, 0x3340, R9 ;  /* 0x0000334008097816 */ /* 0x004fc80000000009 */
[----:B------:R-:W-:Y:S02]  /*3fe0*/  PRMT R38, R9, 0x5410, R38 ;  /* 0x0000541009267816 */ /* 0x000fe40000000026 */
[----:B------:R-:W0:Y:S01]  /*3ff0*/  LDS.128 R8, [R10] ;  /* 0x000000000a087984 */ /* 0x000e220000000c00 */
[----:B---3--:R-:W-:-:S03]  /*4000*/  PRMT R36, R36, 0x3340, R33 ;  /* 0x0000334024247816 */ /* 0x008fc60000000021 */
[----:B------:R-:W2:Y:S01]  /*4010*/  LDG.E.U8.CONSTANT R33, desc[UR10][R30.64+0x114100] ;  /* 0x1141000a1e217981 */ /* 0x000ea2000c1e9100 */
[----:B0-----:R-:W-:-:S03]  /*4020*/  IDP.4A.S8.S8 R8, R35, R8, RZ ;  /* 0x0000000823087226 */ /* 0x001fc600000006ff */
[----:B------:R-:W3:Y:S01]  /*4030*/  LDG.E.U8.CONSTANT R35, desc[UR10][R30.64+0x112d00] ;  /* 0x112d000a1e237981 */ /* 0x000ee2000c1e9100 */
[----:B------:R-:W-:-:S03]  /*4040*/  IDP.4A.S8.S8 R9, R38, R9, R8 ;  /* 0x0000000926097226 */ /* 0x000fc60000000608 */
[----:B------:R-:W3:Y:S04]  /*4050*/  LDG.E.U8.CONSTANT R38, desc[UR10][R30.64+0x112900] ;  /* 0x1129000a1e267981 */ /* 0x000ee8000c1e9100 */
[----:B------:R-:W2:Y:S01]  /*4060*/  LDG.E.U8.CONSTANT R8, desc[UR10][R30.64+0x114500] ;  /* 0x1145000a1e087981 */ /* 0x000ea2000c1e9100 */
[----:B---3--:R-:W-:-:S03]  /*4070*/  PRMT R35, R38, 0x3340, R35 ;  /* 0x0000334026237816 */ /* 0x008fc60000000023 */
[----:B------:R-:W3:Y:S01]  /*4080*/  LDG.E.U8.CONSTANT R38, desc[UR10][R30.64+0x113900] ;  /* 0x1139000a1e267981 */ /* 0x000ee2000c1e9100 */
[----:B--2---:R-:W-:-:S03]  /*4090*/  PRMT R8, R33, 0x3340, R8 ;  /* 0x0000334021087816 */ /* 0x004fc60000000008 */
[----:B------:R-:W3:Y:S01]  /*40a0*/  LDG.E.U8.CONSTANT R33, desc[UR10][R30.64+0x113d00] ;  /* 0x113d000a1e217981 */ /* 0x000ee2000c1e9100 */
[----:B------:R-:W-:Y:S01]  /*40b0*/  VIADD R32, R32, 0x10 ;  /* 0x0000001020207836 */ /* 0x000fe20000000000 */
[----:B------:R-:W-:-:S04]  /*40c0*/  PRMT R36, R35, 0x5410, R36 ;  /* 0x0000541023247816 */ /* 0x000fc80000000024 */
[----:B------:R-:W-:Y:S01]  /*40d0*/  ISETP.NE.AND P0, PT, R32, 0x100, PT ;  /* 0x000001002000780c */ /* 0x000fe20003f05270 */
[----:B------:R-:W-:Y:S01]  /*40e0*/  IDP.4A.S8.S8 R10, R36, R10, R9 ;  /* 0x0000000a240a7226 */ /* 0x000fe20000000609 */
[----:B---3--:R-:W-:-:S04]  /*40f0*/  PRMT R33, R38, 0x3340, R33 ;  /* 0x0000334026217816 */ /* 0x008fc80000000021 */
[----:B------:R-:W-:-:S05]  /*4100*/  PRMT R8, R33, 0x5410, R8 ;  /* 0x0000541021087816 */ /* 0x000fca0000000008 */
[----:B------:R-:W-:-:S05]  /*4110*/  IDP.4A.S8.S8 R8, R8, R11, R10 ;  /* 0x0000000b08087226 */ /* 0x000fca000000060a */
[----:B------:R-:W-:-:S04]  /*4120*/  IADD3 R34, P1, PT, R8, R34, RZ ;  /* 0x0000002208227210 */ /* 0x000fc80007f3e0ff */
[----:B------:R-:W-:Y:S01]  /*4130*/  LEA.HI.X.SX32 R29, R8, R29, 0x1, P1 ;  /* 0x0000001d081d7211 */ /* 0x000fe200008f0eff */
[----:B------:R-:W-:Y:S08]  /*4140*/  @P0 BRA `(.L_x_182) ;  /* 0xfffffffc00580947 */ /* 0x000ff0000383ffff */
[--C-:B------:R-:W-:Y:S01]  /*4150*/  SHF.R.S64 R9, R34, 0x8, R29.reuse ;  /* 0x0000000822097819 */ /* 0x100fe2000000101d */
[----:B------:R-:W-:Y:S01]  /*4160*/  IMAD.MOV.U32 R34, RZ, RZ, RZ ;  /* 0x000000ffff227224 */ /* 0x000fe200078e00ff */
[----:B------:R-:W-:Y:S01]  /*4170*/  SHF.R.S32.HI R8, RZ, 0x8, R29 ;  /* 0x00000008ff087819 */ /* 0x000fe2000001141d */
[----:B------:R-:W-:Y:S01]  /*4180*/  IMAD.MOV.U32 R29, RZ, RZ, RZ ;  /* 0x000000ffff1d7224 */ /* 0x000fe200078e00ff */
[----:B------:R-:W-:Y:S01]  /*4190*/  ISETP.GT.U32.AND P0, PT, R9, -0x7f, PT ;  /* 0xffffff810900780c */ /* 0x000fe20003f04070 */
[----:B------:R-:W-:-:S03]  /*41a0*/  IMAD.MOV.U32 R32, RZ, RZ, RZ ;  /* 0x000000ffff207224 */ /* 0x000fc600078e00ff */
[----:B------:R-:W-:-:S04]  /*41b0*/  ISETP.GT.AND.EX P0, PT, R8, -0x1, PT, P0 ;  /* 0xffffffff0800780c */ /* 0x000fc80003f04300 */
[----:B------:R-:W-:Y:S02]  /*41c0*/  SEL R9, R9, 0xffffff81, P0 ;  /* 0xffffff8109097807 */ /* 0x000fe40000000000 */
[----:B------:R-:W-:Y:S02]  /*41d0*/  SEL R8, R8, 0xffffffff, P0 ;  /* 0xffffffff08087807 */ /* 0x000fe40000000000 */
[----:B------:R-:W-:-:S04]  /*41e0*/  ISETP.LT.U32.AND P0, PT, R9, 0x7f, PT ;  /* 0x0000007f0900780c */ /* 0x000fc80003f01070 */
[----:B------:R-:W-:-:S04]  /*41f0*/  ISETP.LT.AND.EX P0, PT, R8, RZ, PT, P0 ;  /* 0x000000ff0800720c */ /* 0x000fc80003f01300 */
[----:B------:R-:W-:-:S05]  /*4200*/  SEL R9, R9, 0x7f, P0 ;  /* 0x0000007f09097807 */ /* 0x000fca0000000000 */
[----:B------:R0:W-:Y:S04]  /*4210*/  STL.U8 [R28+0x1], R9 ;  /* 0x000001091c007387 */ /* 0x0001e80000100000 */
.L_x_183:
[----:B------:R-:W-:-:S05]  /*4220*/  IMAD R31, R32, 0x400, R25 ;  /* 0x00000400201f7824 */ /* 0x000fca00078e0219 */
[----:B------:R-:W-:-:S05]  /*4230*/  IADD3 R30, P0, PT, R26, R31, RZ ;  /* 0x0000001f1a1e7210 */ /* 0x000fca0007f1e0ff */
[----:B------:R-:W-:-:S05]  /*4240*/  IMAD.X R31, RZ, RZ, R27, P0 ;  /* 0x000000ffff1f7224 */ /* 0x000fca00000e061b */
[----:B------:R-:W2:Y:S04]  /*4250*/  LDG.E.U8.CONSTANT R10, desc[UR10][R30.64+0x111600] ;  /* 0x1116000a1e0a7981 */ /* 0x000ea8000c1e9100 */
[----:B0-----:R-:W2:Y:S04]  /*4260*/  LDG.E.U8.CONSTANT R9, desc[UR10][R30.64+0x111200] ;  /* 0x1112000a1e097981 */ /* 0x001ea8000c1e9100 */
[----:B------:R-:W3:Y:S04]  /*4270*/  LDG.E.U8.CONSTANT R11, desc[UR10][R30.64+0x110e00] ;  /* 0x110e000a1e0b7981 */ /* 0x000ee8000c1e9100 */
        /* <DEDUP_REMOVED lines=49> */
.L_x_184:
        /* <DEDUP_REMOVED lines=43> */
[----:B------:R-:W-:Y:S01]  /*4840*/  VIADD R25, R25, UR12 ;  /* 0x0000000c19197c36 */ /* 0x000fe20008000000 */
[----:B------:R-:W-:Y:S02]  /*4850*/  SHF.R.S32.HI R8, RZ, 0x8, R29 ;  /* 0x00000008ff087819 */ /* 0x000fe4000001141d */
        /* <DEDUP_REMOVED lines=8> */
[----:B------:R1:W-:Y:S10]  /*48e0*/  STL.U8 [R28+0x3], R9 ;  /* 0x000003091c007387 */ /* 0x0003f40000100000 */
[----:B-1----:R-:W-:Y:S05]  /*48f0*/  @!P0 BRA `(.L_x_185) ;  /* 0xfffffff000288947 */ /* 0x002fea000383ffff */
.L_x_180:
[----:B------:R-:W-:Y:S05]  /*4900*/  BSYNC.RECONVERGENT B0 ;  /* 0x0000000000007941 */ /* 0x000fea0003800200 */
.L_x_179:
[----:B------:R-:W-:Y:S01]  /*4910*/  BAR.SYNC.DEFER_BLOCKING 0x0 ;  /* 0x0000000000007b1d */ /* 0x000fe20000010000 */
[----:B------:R-:W-:-:S05]  /*4920*/  ISETP.GT.U32.AND P1, PT, R0, 0xff, PT ;  /* 0x000000ff0000780c */ /* 0x000fca0003f24070 */
[----:B------:R-:W-:Y:S08]  /*4930*/  BSSY.RECONVERGENT B0, `(.L_x_186) ;  /* 0x0000029000007945 */ /* 0x000ff00003800200 */
[----:B------:R-:W-:Y:S05]  /*4940*/  @P1 BRA `(.L_x_187) ;  /* 0x00000000009c1947 */ /* 0x000fea0003800000 */
[----:B------:R-:W1:Y:S01]  /*4950*/  I2F.U32.RP R11, UR12 ;  /* 0x0000000c000b7d06 */ /* 0x000e620008209000 */
[----:B------:R-:W3:Y:S01]  /*4960*/  S2R R27, SR_CgaCtaId ;  /* 0x00000000001b7919 */ /* 0x000ee20000008800 */
[----:B------:R-:W-:Y:S02]  /*4970*/  MOV R10, 0x400 ;  /* 0x00000400000a7802 */ /* 0x000fe40000000f00 */
[----:B------:R-:W-:Y:S02]  /*4980*/  ISETP.NE.U32.AND P3, PT, RZ, UR12, PT ;  /* 0x0000000cff007c0c */ /* 0x000fe4000bf65070 */
[----:B------:R-:W-:Y:S01]  /*4990*/  LOP3.LUT R28, RZ, UR12, RZ, 0x33, !PT ;  /* 0x0000000cff1c7c12 */ /* 0x000fe2000f8e33ff */
[----:B------:R-:W-:Y:S01]  /*49a0*/  VIADD R10, R10, 0x110 ;  /* 0x000001100a0a7836 */ /* 0x000fe20000000000 */
[----:B-1----:R-:W0:Y:S02]  /*49b0*/  MUFU.RCP R11, R11 ;  /* 0x0000000b000b7308 */ /* 0x002e240000001000 */
[----:B0-----:R-:W-:-:S02]  /*49c0*/  VIADD R8, R11, 0xffffffe ;  /* 0x0ffffffe0b087836 */ /* 0x001fc40000000000 */
[----:B---3--:R-:W-:-:S04]  /*49d0*/  LEA R10, R27, R10, 0x18 ;  /* 0x0000000a1b0a7211 */ /* 0x008fc800078ec0ff */
[----:B------:R0:W1:Y:S02]  /*49e0*/  F2I.FTZ.U32.TRUNC.NTZ R9, R8 ;  /* 0x0000000800097305 */ /* 0x000064000021f000 */
[----:B0-----:R-:W-:Y:S02]  /*49f0*/  IMAD.MOV.U32 R8, RZ, RZ, RZ ;  /* 0x000000ffff087224 */ /* 0x001fe400078e00ff */
[----:B-1----:R-:W-:-:S04]  /*4a00*/  IMAD.MOV R25, RZ, RZ, -R9 ;  /* 0x000000ffff197224 */ /* 0x002fc800078e0a09 */
[----:B------:R-:W-:-:S04]  /*4a10*/  IMAD R25, R25, UR12, RZ ;  /* 0x0000000c19197c24 */ /* 0x000fc8000f8e02ff */
[----:B--2---:R-:W-:-:S04]  /*4a20*/  IMAD.HI.U32 R29, R9, R25, R8 ;  /* 0x00000019091d7227 */ /* 0x004fc800078e0008 */
[----:B------:R-:W-:-:S07]  /*4a30*/  IMAD.MOV.U32 R9, RZ, RZ, R0 ;  /* 0x000000ffff097224 */ /* 0x000fce00078e0000 */
.L_x_188:
[----:B-1----:R-:W-:-:S04]  /*4a40*/  IMAD.IADD R8, R9, 0x1, -R0 ;  /* 0x0000000109087824 */ /* 0x002fc800078e0a00 */
[----:B------:R-:W-:-:S04]  /*4a50*/  IMAD.HI.U32 R11, R29, R8, RZ ;  /* 0x000000081d0b7227 */ /* 0x000fc800078e00ff */
[----:B------:R-:W-:-:S04]  /*4a60*/  IMAD.MOV R25, RZ, RZ, -R11 ;  /* 0x000000ffff197224 */ /* 0x000fc800078e0a0b */
[----:B------:R-:W-:-:S05]  /*4a70*/  IMAD R8, R25, UR12, R8 ;  /* 0x0000000c19087c24 */ /* 0x000fca000f8e0208 */
[----:B------:R-:W-:-:S13]  /*4a80*/  ISETP.GE.U32.AND P0, PT, R8, UR12, PT ;  /* 0x0000000c08007c0c */ /* 0x000fda000bf06070 */
[----:B------:R-:W-:Y:S02]  /*4a90*/  @P0 VIADD R8, R8, -UR12 ;  /* 0x8000000c08080c36 */ /* 0x000fe40008000000 */
[----:B------:R-:W-:-:S03]  /*4aa0*/  @P0 VIADD R11, R11, 0x1 ;  /* 0x000000010b0b0836 */ /* 0x000fc60000000000 */
[----:B------:R-:W-:-:S13]  /*4ab0*/  ISETP.GE.U32.AND P2, PT, R8, UR12, PT ;  /* 0x0000000c08007c0c */ /* 0x000fda000bf46070 */
[----:B------:R-:W-:-:S05]  /*4ac0*/  @P2 VIADD R11, R11, 0x1 ;  /* 0x000000010b0b2836 */ /* 0x000fca0000000000 */
[----:B------:R-:W-:-:S05]  /*4ad0*/  SEL R11, R28, R11, !P3 ;  /* 0x0000000b1c0b7207 */ /* 0x000fca0005800000 */
[----:B------:R-:W-:-:S06]  /*4ae0*/  IMAD R11, R11, 0x4, R4 ;  /* 0x000000040b0b7824 */ /* 0x000fcc00078e0204 */
[----:B------:R-:W2:Y:S01]  /*4af0*/  LDL R11, [R11] ;  /* 0x000000000b0b7983 */ /* 0x000ea20000100800 */
[----:B------:R-:W-:Y:S02]  /*4b00*/  IMAD.IADD R27, R10, 0x1, R9 ;  /* 0x000000010a1b7824 */ /* 0x000fe400078e0209 */
[----:B------:R-:W-:-:S05]  /*4b10*/  VIADD R9, R9, UR12 ;  /* 0x0000000c09097c36 */ /* 0x000fca0008000000 */
[----:B------:R-:W-:Y:S02]  /*4b20*/  ISETP.GE.U32.AND P0, PT, R9, 0x100, PT ;  /* 0x000001000900780c */ /* 0x000fe40003f06070 */
[C---:B--2---:R-:W-:Y:S02]  /*4b30*/  PRMT R8, R11.reuse, 0x7770, RZ ;  /* 0x000077700b087816 */ /* 0x044fe400000000ff */
[C---:B------:R-:W-:Y:S02]  /*4b40*/  PRMT R24, R11.reuse, 0x7771, RZ ;  /* 0x000077710b187816 */ /* 0x040fe400000000ff */
[C---:B------:R-:W-:Y:S01]  /*4b50*/  PRMT R25, R11.reuse, 0x7772, RZ ;  /* 0x000077720b197816 */ /* 0x040fe200000000ff */
[----:B------:R1:W-:Y:S01]  /*4b60*/  STS.U8 [R27], R8 ;  /* 0x000000081b007388 */ /* 0x0003e20000000000 */
[----:B------:R-:W-:-:S03]  /*4b70*/  PRMT R26, R11, 0x7773, RZ ;  /* 0x000077730b1a7816 */ /* 0x000fc600000000ff */
[----:B------:R1:W-:Y:S04]  /*4b80*/  STS.U8 [R27+0x100], R24 ;  /* 0x000100181b007388 */ /* 0x0003e80000000000 */
[----:B------:R1:W-:Y:S04]  /*4b90*/  STS.U8 [R27+0x200], R25 ;  /* 0x000200191b007388 */ /* 0x0003e80000000000 */
[----:B------:R1:W-:Y:S01]  /*4ba0*/  STS.U8 [R27+0x300], R26 ;  /* 0x0003001a1b007388 */ /* 0x0003e20000000000 */
[----:B------:R-:W-:Y:S05]  /*4bb0*/  @!P0 BRA `(.L_x_188) ;  /* 0xfffffffc00a08947 */ /* 0x000fea000383ffff */
.L_x_187:
[----:B------:R-:W-:Y:S05]  /*4bc0*/  BSYNC.RECONVERGENT B0 ;  /* 0x0000000000007941 */ /* 0x000fea0003800200 */
.L_x_186:
[----:B------:R-:W-:Y:S06]  /*4bd0*/  BAR.SYNC.DEFER_BLOCKING 0x0 ;  /* 0x0000000000007b1d */ /* 0x000fec0000010000 */
[----:B------:R-:W3:Y:S01]  /*4be0*/  LDCU.64 UR16, c[0x0][0x380] ;  /* 0x00007000ff1077ac */ /* 0x000ee20008000a00 */
[----:B------:R-:W-:Y:S04]  /*4bf0*/  BSSY.RECONVERGENT B0, `(.L_x_189) ;  /* 0x000008c000007945 */ /* 0x000fe80003800200 */
[----:B------:R-:W-:Y:S05]  /*4c00*/  @P1 BRA `(.L_x_190) ;  /* 0x0000000800281947 */ /* 0x000fea0003800000 */
[----:B-1----:R-:W-:-:S07]  /*4c10*/  IMAD.MOV.U32 R27, RZ, RZ, R0 ;  /* 0x000000ffff1b7224 */ /* 0x002fce00078e0000 */
.L_x_192:
[----:B------:R-:W-:Y:S02]  /*4c20*/  IMAD.U32 R28, RZ, RZ, UR5 ;  /* 0x00000005ff1c7e24 */ /* 0x000fe4000f8e00ff */
[----:B------:R-:W-:Y:S02]  /*4c30*/  IMAD.MOV.U32 R30, RZ, RZ, RZ ;  /* 0x000000ffff1e7224 */ /* 0x000fe400078e00ff */
[----:B--2---:R-:W-:Y:S02]  /*4c40*/  IMAD.MOV.U32 R29, RZ, RZ, RZ ;  /* 0x000000ffff1d7224 */ /* 0x004fe400078e00ff */
[----:B------:R-:W-:Y:S02]  /*4c50*/  IMAD.MOV.U32 R26, RZ, RZ, RZ ;  /* 0x000000ffff1a7224 */ /* 0x000fe400078e00ff */
[----:B------:R-:W-:-:S07]  /*4c60*/  IMAD R28, R28, 0x80000, R27 ;  /* 0x000800001c1c7824 */ /* 0x000fce00078e021b */
.L_x_191:
[----:B0-----:R-:W-:-:S05]  /*4c70*/  IMAD.SHL.U32 R9, R26, 0x100, RZ ;  /* 0x000001001a097824 */ /* 0x001fca00078e00ff */
[----:B---3--:R-:W-:-:S04]  /*4c80*/  IADD3 R8, P0, P2, R9, UR16, R28 ;  /* 0x0000001009087c10 */ /* 0x008fc8000fa1e01c */
[----:B------:R-:W-:-:S05]  /*4c90*/  IADD3.X R9, PT, PT, RZ, UR17, RZ, P0, P2 ;  /* 0x00000011ff097c10 */ /* 0x000fca00087e44ff */
[----:B------:R-:W2:Y:S04]  /*4ca0*/  LDG.E.U8.CONSTANT R11, desc[UR10][R8.64+0x150b00] ;  /* 0x150b000a080b7981 */ /* 0x000ea8000c1e9100 */
[----:B------:R-:W2:Y:S04]  /*4cb0*/  LDG.E.U8.CONSTANT R34, desc[UR10][R8.64+0x150a00] ;  /* 0x150a000a08227981 */ /* 0x000ea8000c1e9100 */
[----:B------:R-:W3:Y:S04]  /*4cc0*/  LDG.E.U8.CONSTANT R32, desc[UR10][R8.64+0x150f00] ;  /* 0x150f000a08207981 */ /* 0x000ee8000c1e9100 */
[----:B------:R-:W3:Y:S01]  /*4cd0*/  LDG.E.U8.CONSTANT R33, desc[UR10][R8.64+0x150e00] ;  /* 0x150e000a08217981 */ /* 0x000ee2000c1e9100 */
[----:B------:R-:W-:-:S03]  /*4ce0*/  VIADD R24, R26, 0x8 ;  /* 0x000000081a187836 */ /* 0x000fc60000000000 */
[----:B------:R-:W4:Y:S01]  /*4cf0*/  LDG.E.U8.CONSTANT R10, desc[UR10][R8.64+0x150900] ;  /* 0x1509000a080a7981 */ /* 0x000f22000c1e9100 */
[----:B------:R-:W-:-:S03]  /*4d00*/  IMAD.SHL.U32 R25, R24, 0x100, RZ ;  /* 0x0000010018197824 */ /* 0x000fc600078e00ff */
[----:B------:R-:W4:Y:S02]  /*4d10*/  LDG.E.U8.CONSTANT R35, desc[UR10][R8.64+0x150800] ;  /* 0x1508000a08237981 */ /* 0x000f24000c1e9100 */
[----:B------:R-:W-:Y:S02]  /*4d20*/  IADD3 R24, P0, P2, R25, UR16, R28 ;  /* 0x0000001019187c10 */ /* 0x000fe4000fa1e01c */
[----:B------:R-:W4:Y:S02]  /*4d30*/  LDG.E.U8.CONSTANT R31, desc[UR10][R8.64+0x150d00] ;  /* 0x150d000a081f7981 */ /* 0x000f24000c1e9100 */
[----:B------:R-:W-:Y:S02]  /*4d40*/  IADD3.X R25, PT, PT, RZ, UR17, RZ, P0, P2 ;  /* 0x00000011ff197c10 */ /* 0x000fe400087e44ff */
[----:B------:R-:W4:Y:S04]  /*4d50*/  LDG.E.U8.CONSTANT R38, desc[UR10][R8.64+0x150c00] ;  /* 0x150c000a08267981 */ /* 0x000f28000c1e9100 */
[----:B------:R-:W4:Y:S01]  /*4d60*/  LDG.E.U8.CONSTANT R37, desc[UR10][R24.64+0x150b00] ;  /* 0x150b000a18257981 */ /* 0x000f22000c1e9100 */
[----:B--2---:R-:W-:-:S03]  /*4d70*/  PRMT R11, R34, 0x3340, R11 ;  /* 0x00003340220b7816 */ /* 0x004fc6000000000b */
[----:B------:R-:W2:Y:S01]  /*4d80*/  LDG.E.U8.CONSTANT R34, desc[UR10][R24.64+0x150800] ;  /* 0x1508000a18227981 */ /* 0x000ea2000c1e9100 */
[----:B---3--:R-:W-:-:S03]  /*4d90*/  PRMT R36, R33, 0x3340, R32 ;  /* 0x0000334021247816 */ /* 0x008fc60000000020 */
[----:B------:R-:W3:Y:S04]  /*4da0*/  LDG.E.U8.CONSTANT R32, desc[UR10][R24.64+0x150a00] ;  /* 0x150a000a18207981 */ /* 0x000ee8000c1e9100 */
[----:B------:R-:W2:Y:S01]  /*4db0*/  LDG.E.U8.CONSTANT R33, desc[UR10][R24.64+0x150900] ;  /* 0x1509000a18217981 */ /* 0x000ea2000c1e9100 */
[----:B----4-:R-:W-:-:S03]  /*4dc0*/  PRMT R10, R35, 0x3340, R10 ;  /* 0x00003340230a7816 */ /* 0x010fc6000000000a */
[----:B------:R-:W4:Y:S01]  /*4dd0*/  LDG.E.U8.CONSTANT R35, desc[UR10][R24.64+0x150f00] ;  /* 0x150f000a18237981 */ /* 0x000f22000c1e9100 */
[----:B------:R-:W0:Y:S01]  /*4de0*/  S2UR UR9, SR_CgaCtaId ;  /* 0x00000000000979c3 */ /* 0x000e220000008800 */
[----:B------:R-:W-:Y:S02]  /*4df0*/  UMOV UR8, 0x400 ;  /* 0x0000040000087882 */ /* 0x000fe40000000000 */
[----:B------:R-:W-:Y:S01]  /*4e00*/  UIADD3 UR8, UPT, UPT, UR8, 0x110, URZ ;  /* 0x0000011008087890 */ /* 0x000fe2000fffe0ff */
[----:B------:R-:W-:Y:S02]  /*4e10*/  PRMT R39, R38, 0x3340, R31 ;  /* 0x0000334026277816 */ /* 0x000fe4000000001f */
[----:B------:R-:W-:Y:S01]  /*4e20*/  PRMT R31, R10, 0x5410, R11 ;  /* 0x000054100a1f7816 */ /* 0x000fe2000000000b */
[----:B0-----:R-:W-:Y:S01]  /*4e30*/  ULEA UR8, UR9, UR8, 0x18 ;  /* 0x0000000809087291 */ /* 0x001fe2000f8ec0ff */
[----:B---3--:R-:W-:Y:S02]  /*4e40*/  PRMT R37, R32, 0x3340, R37 ;  /* 0x0000334020257816 */ /* 0x008fe40000000025 */
[----:B------:R-:W4:Y:S01]  /*4e50*/  LDG.E.U8.CONSTANT R32, desc[UR10][R24.64+0x150e00] ;  /* 0x150e000a18207981 */ /* 0x000f22000c1e9100 */
[----:B--2---:R-:W-:-:S03]  /*4e60*/  PRMT R8, R34, 0x3340, R33 ;  /* 0x0000334022087816 */ /* 0x004fc60000000021 */
[----:B------:R-:W2:Y:S04]  /*4e70*/  LDG.E.U8.CONSTANT R33, desc[UR10][R24.64+0x150d00] ;  /* 0x150d000a18217981 */ /* 0x000ea8000c1e9100 */
[----:B------:R-:W2:Y:S01]  /*4e80*/  LDG.E.U8.CONSTANT R34, desc[UR10][R24.64+0x150c00] ;  /* 0x150c000a18227981 */ /* 0x000ea2000c1e9100 */
[----:B------:R-:W-:-:S03]  /*4e90*/  PRMT R37, R8, 0x5410, R37 ;  /* 0x0000541008257816 */ /* 0x000fc60000000025 */
[----:B------:R-:W0:Y:S01]  /*4ea0*/  LDS.128 R8, [R26+UR8] ;  /* 0x000000081a087984 */ /* 0x000e220008000c00 */
[----:B------:R-:W-:Y:S01]  /*4eb0*/  PRMT R36, R39, 0x5410, R36 ;  /* 0x0000541027247816 */ /* 0x000fe20000000024 */
[----:B0-----:R-:W-:Y:S02]  /*4ec0*/  IDP.4A.S8.S8 R31, R31, R8, RZ ;  /* 0x000000081f1f7226 */ /* 0x001fe400000006ff */
[----:B------:R-:W-:Y:S02]  /*4ed0*/  VIADD R8, R26, 0x10 ;  /* 0x000000101a087836 */ /* 0x000fe40000000000 */
[----:B------:R-:W-:Y:S02]  /*4ee0*/  IDP.4A.S8.S8 R31, R36, R9, R31 ;  /* 0x00000009241f7226 */ /* 0x000fe4000000061f */
[----:B------:R-:W-:-:S05]  /*4ef0*/  IMAD.SHL.U32 R9, R8, 0x100, RZ ;  /* 0x0000010008097824 */ /* 0x000fca00078e00ff */
[----:B------:R-:W-:-:S04]  /*4f00*/  IADD3 R8, P0, P2, R9, UR16, R28 ;  /* 0x0000001009087c10 */ /* 0x000fc8000fa1e01c */
[----:B------:R-:W-:Y:S01]  /*4f10*/  IADD3.X R9, PT, PT, RZ, UR17, RZ, P0, P2 ;  /* 0x00000011ff097c10 */ /* 0x000fe200087e44ff */
[----:B------:R-:W-:-:S04]  /*4f20*/  IDP.4A.S8.S8 R10, R37, R10, RZ ;  /* 0x0000000a250a7226 */ /* 0x000fc800000006ff */
[----:B------:R-:W3:Y:S04]  /*4f30*/  LDG.E.U8.CONSTANT R25, desc[UR10][R8.64+0x150b00] ;  /* 0x150b000a08197981 */ /* 0x000ee8000c1e9100 */
[----:B------:R-:W3:Y:S04]  /*4f40*/  LDG.E.U8.CONSTANT R24, desc[UR10][R8.64+0x150a00] ;  /* 0x150a000a08187981 */ /* 0x000ee8000c1e9100 */
[----:B------:R-:W3:Y:S01]  /*4f50*/  LDG.E.U8.CONSTANT R36, desc[UR10][R8.64+0x150800] ;  /* 0x1508000a08247981 */ /* 0x000ee2000c1e9100 */
[----:B----4-:R-:W-:-:S03]  /*4f60*/  PRMT R32, R32, 0x3340, R35 ;  /* 0x0000334020207816 */ /* 0x010fc60000000023 */
[----:B------:R-:W4:Y:S01]  /*4f70*/  LDG.E.U8.CONSTANT R35, desc[UR10][R8.64+0x150900] ;  /* 0x1509000a08237981 */ /* 0x000f22000c1e9100 */
[----:B--2---:R-:W-:Y:S01]  /*4f80*/  PRMT R33, R34, 0x3340, R33 ;  /* 0x0000334022217816 */ /* 0x004fe20000000021 */
[----:B------:R-:W-:Y:S02]  /*4f90*/  VIADD R37, R26, 0x18 ;  /* 0x000000181a257836 */ /* 0x000fe40000000000 */
[----:B------:R-:W2:Y:S01]  /*4fa0*/  LDG.E.U8.CONSTANT R34, desc[UR10][R8.64+0x150c00] ;  /* 0x150c000a08227981 */ /* 0x000ea2000c1e9100 */
[----:B------:R-:W-:Y:S01]  /*4fb0*/  PRMT R32, R33, 0x5410, R32 ;  /* 0x0000541021207816 */ /* 0x000fe20000000020 */
[----:B------:R-:W-:Y:S02]  /*4fc0*/  IMAD.SHL.U32 R37, R37, 0x100, RZ ;  /* 0x0000010025257824 */ /* 0x000fe400078e00ff */
[----:B------:R-:W2:Y:S02]  /*4fd0*/  LDG.E.U8.CONSTANT R33, desc[UR10][R8.64+0x150d00] ;  /* 0x150d000a08217981 */ /* 0x000ea4000c1e9100 */
[----:B------:R-:W-:-:S02]  /*4fe0*/  IDP.4A.S8.S8 R32, R32, R11, R10 ;  /* 0x0000000b20207226 */ /* 0x000fc4000000060a */
[----:B------:R-:W2:Y:S04]  /*4ff0*/  LDG.E.U8.CONSTANT R10, desc[UR10][R8.64+0x150f00] ;  /* 0x150f000a080a7981 */ /* 0x000ea8000c1e9100 */
[----:B------:R-:W2:Y:S01]  /*5000*/  LDG.E.U8.CONSTANT R11, desc[UR10][R8.64+0x150e00] ;  /* 0x150e000a080b7981 */ /* 0x000ea2000c1e9100 */
[----:B---3--:R-:W-:Y:S02]  /*5010*/  PRMT R25, R24, 0x3340, R25 ;  /* 0x0000334018197816 */ /* 0x008fe40000000019 */
[----:B------:R-:W-:Y:S02]  /*5020*/  IADD3 R24, P0, P2, R37, UR16, R28 ;  /* 0x0000001025187c10 */ /* 0x000fe4000fa1e01c */
[----:B----4-:R-:W-:-:S04]  /*5030*/  PRMT R36, R36, 0x3340, R35 ;  /* 0x0000334024247816 */ /* 0x010fc80000000023 */
[----:B------:R-:W-:Y:S02]  /*5040*/  PRMT R35, R36, 0x5410, R25 ;  /* 0x0000541024237816 */ /* 0x000fe40000000019 */
[----:B------:R-:W-:-:S05]  /*5050*/  IADD3.X R25, PT, PT, RZ, UR17, RZ, P0, P2 ;  /* 0x00000011ff197c10 */ /* 0x000fca00087e44ff */
[----:B------:R-:W3:Y:S04]  /*5060*/  LDG.E.U8.CONSTANT R9, desc[UR10][R24.64+0x150a00] ;  /* 0x150a000a18097981 */ /* 0x000ee8000c1e9100 */
[----:B------:R-:W4:Y:S01]  /*5070*/  LDG.E.U8.CONSTANT R8, desc[UR10][R24.64+0x150900] ;  /* 0x1509000a18087981 */ /* 0x000f22000c1e9100 */
[----:B--2---:R-:W-:-:S03]  /*5080*/  PRMT R33, R34, 0x3340, R33 ;  /* 0x0000334022217816 */ /* 0x004fc60000000021 */
[----:B------:R-:W2:Y:S01]  /*5090*/  LDG.E.U8.CONSTANT R37, desc[UR10][R24.64+0x150c00] ;  /* 0x150c000a18257981 */ /* 0x000ea2000c1e9100 */
[----:B------:R-:W-:-:S03]  /*50a0*/  PRMT R36, R11, 0x3340, R10 ;  /* 0x000033400b247816 */ /* 0x000fc6000000000a */
[----:B------:R-:W3:Y:S04]  /*50b0*/  LDG.E.U8.CONSTANT R10, desc[UR10][R24.64+0x150b00] ;  /* 0x150b000a180a7981 */ /* 0x000ee8000c1e9100 */
[----:B------:R-:W4:Y:S01]  /*50c0*/  LDG.E.U8.CONSTANT R11, desc[UR10][R24.64+0x150800] ;  /* 0x1508000a180b7981 */ /* 0x000f22000c1e9100 */
[----:B------:R-:W-:-:S03]  /*50d0*/  PRMT R34, R33, 0x5410, R36 ;  /* 0x0000541021227816 */ /* 0x000fc60000000024 */
[----:B------:R-:W2:Y:S01]  /*50e0*/  LDG.E.U8.CONSTANT R36, desc[UR10][R24.64+0x150e00] ;  /* 0x150e000a18247981 */ /* 0x000ea2000c1e9100 */
[----:B---3--:R-:W-:Y:S02]  /*50f0*/  PRMT R9, R9, 0x3340, R10 ;  /* 0x0000334009097816 */ /* 0x008fe4000000000a */
[----:B----4-:R-:W-:Y:S02]  /*5100*/  PRMT R10, R11, 0x3340, R8 ;  /* 0x000033400b0a7816 */ /* 0x010fe40000000008 */
[----:B------:R-:W2:Y:S04]  /*5110*/  LDG.E.U8.CONSTANT R11, desc[UR10][R24.64+0x150f00] ;  /* 0x150f000a180b7981 */ /* 0x000ea8000c1e9100 */
[----:B------:R-:W3:Y:S01]  /*5120*/  LDG.E.U8.CONSTANT R8, desc[UR10][R24.64+0x150d00] ;  /* 0x150d000a18087981 */ /* 0x000ee2000c1e9100 */
[----:B------:R-:W-:-:S02]  /*5130*/  PRMT R33, R10, 0x5410, R9 ;  /* 0x000054100a217816 */ /* 0x000fc40000000009 */
[----:B------:R-:W-:Y:S02]  /*5140*/  IADD3 R30, P0, P2, R32, R31, R30 ;  /* 0x0000001f201e7210 */ /* 0x000fe40007a1e01e */
[----:B------:R-:W-:Y:S02]  /*5150*/  SHF.R.S32.HI R32, RZ, 0x1f, R32 ;  /* 0x0000001fff207819 */ /* 0x000fe40000011420 */
[----:B--2---:R-:W-:Y:S02]  /*5160*/  PRMT R36, R36, 0x3340, R11 ;  /* 0x0000334024247816 */ /* 0x004fe4000000000b */
[----:B---3--:R-:W-:Y:S02]  /*5170*/  PRMT R37, R37, 0x3340, R8 ;  /* 0x0000334025257816 */ /* 0x008fe40000000008 */
[----:B------:R0:W1:Y:S02]  /*5180*/  LDS.128 R8, [R26+UR8+0x10] ;  /* 0x000010081a087984 */ /* 0x0000640008000c00 */
[----:B------:R-:W-:Y:S01]  /*5190*/  PRMT R36, R37, 0x5410, R36 ;  /* 0x0000541025247816 */ /* 0x000fe20000000024 */
[----:B0-----:R-:W-:-:S02]  /*51a0*/  VIADD R26, R26, 0x20 ;  /* 0x000000201a1a7836 */ /* 0x001fc40000000000 */
[----:B-1----:R-:W-:-:S04]  /*51b0*/  IDP.4A.S8.S8 R8, R35, R8, RZ ;  /* 0x0000000823087226 */ /* 0x002fc800000006ff */
[----:B------:R-:W-:Y:S01]  /*51c0*/  IDP.4A.S8.S8 R9, R34, R9, R8 ;  /* 0x0000000922097226 */ /* 0x000fe20000000608 */
[----:B------:R-:W-:Y:S01]  /*51d0*/  SHF.R.S32.HI R8, RZ, 0x1f, R31 ;  /* 0x0000001fff087819 */ /* 0x000fe2000001141f */
[----:B------:R-:W-:-:S03]  /*51e0*/  IDP.4A.S8.S8 R10, R33, R10, RZ ;  /* 0x0000000a210a7226 */ /* 0x000fc600000006ff */
[----:B------:R-:W-:Y:S02]  /*51f0*/  IADD3.X R8, PT, PT, R32, R8, R29, P0, P2 ;  /* 0x0000000820087210 */ /* 0x000fe400007e441d */
[----:B------:R-:W-:Y:S01]  /*5200*/  ISETP.NE.AND P0, PT, R26, 0x400, PT ;  /* 0x000004001a00780c */ /* 0x000fe20003f05270 */
[----:B------:R-:W-:-:S05]  /*5210*/  IDP.4A.S8.S8 R10, R36, R11, R10 ;  /* 0x0000000b240a7226 */ /* 0x000fca000000060a */
[----:B------:R-:W-:Y:S02]  /*5220*/  IADD3 R30, P2, P3, R10, R9, R30 ;  /* 0x000000090a1e7210 */ /* 0x000fe40007b5e01e */
[----:B------:R-:W-:Y:S02]  /*5230*/  SHF.R.S32.HI R9, RZ, 0x1f, R9 ;  /* 0x0000001fff097819 */ /* 0x000fe40000011409 */
[----:B------:R-:W-:-:S04]  /*5240*/  SHF.R.S32.HI R10, RZ, 0x1f, R10 ;  /* 0x0000001fff0a7819 */ /* 0x000fc8000001140a */
[----:B------:R-:W-:Y:S01]  /*5250*/  IADD3.X R29, PT, PT, R10, R9, R8, P2, P3 ;  /* 0x000000090a1d7210 */ /* 0x000fe200017e6408 */
[----:B------:R-:W-:Y:S06]  /*5260*/  @P0 BRA `(.L_x_191) ;  /* 0xfffffff800800947 */ /* 0x000fec000383ffff */
[----:B------:R-:W0:Y:S01]  /*5270*/  I2F.U32.RP R11, UR12 ;  /* 0x0000000c000b7d06 */ /* 0x000e220008209000 */
[----:B------:R-:W-:Y:S01]  /*5280*/  IMAD.MOV.U32 R8, RZ, RZ, RZ ;  /* 0x000000ffff087224 */ /* 0x000fe200078e00ff */
[----:B------:R-:W-:-:S06]  /*5290*/  ISETP.NE.U32.AND P3, PT, RZ, UR12, PT ;  /* 0x0000000cff007c0c */ /* 0x000fcc000bf65070 */
        /* <DEDUP_REMOVED lines=9> */
[----:B------:R-:W-:-:S05]  /*5330*/  IMAD R9, R10, UR12, R9 ;  /* 0x0000000c0a097c24 */ /* 0x000fca000f8e0209 */
[----:B------:R-:W-:-:S13]  /*5340*/  ISETP.GE.U32.AND P0, PT, R9, UR12, PT ;  /* 0x0000000c09007c0c */ /* 0x000fda000bf06070 */
[----:B------:R-:W-:Y:S02]  /*5350*/  @P0 VIADD R9, R9, -UR12 ;  /* 0x8000000c09090c36 */ /* 0x000fe40008000000 */
[----:B------:R-:W-:-:S03]  /*5360*/  @P0 VIADD R8, R8, 0x1 ;  /* 0x0000000108080836 */ /* 0x000fc60000000000 */
[----:B------:R-:W-:-:S13]  /*5370*/  ISETP.GE.U32.AND P2, PT, R9, UR12, PT ;  /* 0x0000000c09007c0c */ /* 0x000fda000bf46070 */
[----:B------:R-:W-:Y:S01]  /*5380*/  @P2 VIADD R8, R8, 0x1 ;  /* 0x0000000108082836 */ /* 0x000fe20000000000 */
[----:B------:R-:W-:-:S05]  /*5390*/  @!P3 LOP3.LUT R8, RZ, UR12, RZ, 0x33, !PT ;  /* 0x0000000cff08bc12 */ /* 0x000fca000f8e33ff */
[----:B------:R-:W-:-:S06]  /*53a0*/  IMAD.IADD R8, R1, 0x1, R8 ;  /* 0x0000000101087824 */ /* 0x000fcc00078e0208 */
[----:B------:R-:W2:Y:S01]  /*53b0*/  LDL.S8 R8, [R8+0x20] ;  /* 0x0000200008087983 */ /* 0x000ea20000100200 */
[--C-:B------:R-:W-:Y:S02]  /*53c0*/  SHF.R.S64 R9, R30, 0x9, R29.reuse ;  /* 0x000000091e097819 */ /* 0x100fe4000000101d */
[----:B------:R-:W-:Y:S02]  /*53d0*/  SHF.R.S32.HI R29, RZ, 0x9, R29 ;  /* 0x00000009ff1d7819 */ /* 0x000fe4000001141d */
[----:B--2---:R-:W-:-:S04]  /*53e0*/  IADD3 R9, P0, PT, R8, R9, RZ ;  /* 0x0000000908097210 */ /* 0x004fc80007f1e0ff */
        /* <DEDUP_REMOVED lines=8> */
[----:B------:R0:W-:Y:S02]  /*5470*/  STS.U8 [R27+UR8], R8 ;  /* 0x000000081b007988 */ /* 0x0001e40008000008 */
[----:B0-----:R-:W-:-:S05]  /*5480*/  VIADD R27, R27, UR12 ;  /* 0x0000000c1b1b7c36 */ /* 0x001fca0008000000 */
[----:B------:R-:W-:-:S13]  /*5490*/  ISETP.GE.U32.AND P0, PT, R27, 0x100, PT ;  /* 0x000001001b00780c */ /* 0x000fda0003f06070 */
[----:B------:R-:W-:Y:S05]  /*54a0*/  @!P0 BRA `(.L_x_192) ;  /* 0xfffffff400dc8947 */ /* 0x000fea000383ffff */
.L_x_190:
[----:B---3--:R-:W-:Y:S05]  /*54b0*/  BSYNC.RECONVERGENT B0 ;  /* 0x0000000000007941 */ /* 0x008fea0003800200 */
.L_x_189:
[----:B01----:R-:W-:Y:S01]  /*54c0*/  IMAD.U32 R8, RZ, RZ, UR5 ;  /* 0x00000005ff087e24 */ /* 0x003fe2000f8e00ff */
[----:B------:R-:W-:Y:S03]  /*54d0*/  BAR.SYNC.DEFER_BLOCKING 0x0 ;  /* 0x0000000000007b1d */ /* 0x000fe60000010000 */
[----:B------:R-:W-:-:S05]  /*54e0*/  VIADD R8, R8, 0x1 ;  /* 0x0000000108087836 */ /* 0x000fca0000000000 */
[C---:B------:R-:W-:Y:S02]  /*54f0*/  ISETP.NE.AND P0, PT, R8.reuse, 0x4, PT ;  /* 0x000000040800780c */ /* 0x040fe40003f05270 */
[----:B------:R-:W-:-:S11]  /*5500*/  R2UR UR5, R8 ;  /* 0x00000000080572ca */ /* 0x000fd600000e0000 */
[----:B------:R-:W-:Y:S05]  /*5510*/  @P0 BRA `(.L_x_193) ;  /* 0xffffffb800ec0947 */ /* 0x000fea000383ffff */
[----:B------:R-:W-:Y:S01]  /*5520*/  BSSY.RECONVERGENT B0, `(.L_x_194) ;  /* 0x0000051000007945 */ /* 0x000fe20003800200 */
[----:B------:R-:W-:-:S03]  /*5530*/  CS2R R8, SRZ ;  /* 0x0000000000087805 */ /* 0x000fc6000001ff00 */
[----:B------:R-:W-:Y:S05]  /*5540*/  @P1 BRA `(.L_x_195) ;  /* 0x0000000400381947 */ /* 0x000fea0003800000 */
[----:B------:R-:W-:Y:S01]  /*5550*/  ISETP.GE.U32.AND P0, PT, R15, 0x3, PT ;  /* 0x000000030f00780c */ /* 0x000fe20003f06070 */
[----:B------:R-:W-:Y:S01]  /*5560*/  BSSY.RECONVERGENT B1, `(.L_x_196) ;  /* 0x000002d000017945 */ /* 0x000fe20003800200 */
[----:B------:R-:W-:Y:S02]  /*5570*/  ISETP.NE.AND P1, PT, R7, RZ, PT ;  /* 0x000000ff0700720c */ /* 0x000fe40003f25270 */
[----:B------:R-:W-:Y:S01]  /*5580*/  CS2R R8, SRZ ;  /* 0x0000000000087805 */ /* 0x000fe2000001ff00 */
[----:B------:R-:W-:-:S08]  /*5590*/  IMAD.MOV.U32 R11, RZ, RZ, R0 ;  /* 0x000000ffff0b7224 */ /* 0x000fd000078e0000 */
[----:B------:R-:W-:Y:S05]  /*55a0*/  @!P0 BRA `(.L_x_197) ;  /* 0x0000000000a08947 */ /* 0x000fea0003800000 */
[----:B------:R-:W0:Y:S01]  /*55b0*/  S2R R9, SR_CgaCtaId ;  /* 0x0000000000097919 */ /* 0x000e220000008800 */
[----:B------:R-:W-:Y:S01]  /*55c0*/  MOV R8, 0x400 ;  /* 0x0000040000087802 */ /* 0x000fe20000000f00 */
[----:B------:R-:W-:Y:S02]  /*55d0*/  VIADD R10, R15, 0x1 ;  /* 0x000000010f0a7836 */ /* 0x000fe40000000000 */
[----:B------:R-:W-:Y:S02]  /*55e0*/  IMAD.MOV.U32 R25, RZ, RZ, RZ ;  /* 0x000000ffff197224 */ /* 0x000fe400078e00ff */
[----:B------:R-:W-:Y:S01]  /*55f0*/  VIADD R8, R8, 0x110 ;  /* 0x0000011008087836 */ /* 0x000fe20000000000 */
[----:B------:R-:W-:Y:S01]  /*5600*/  LOP3.LUT R10, R10, 0xfffffffc, RZ, 0xc0, !PT ;  /* 0xfffffffc0a0a7812 */ /* 0x000fe200078ec0ff */
[----:B------:R-:W-:-:S03]  /*5610*/  IMAD.MOV.U32 R11, RZ, RZ, R0 ;  /* 0x000000ffff0b7224 */ /* 0x000fc600078e0000 */
[----:B0-----:R-:W-:Y:S02]  /*5620*/  LEA R24, R9, R8, 0x18 ;  /* 0x0000000809187211 */ /* 0x001fe400078ec0ff */
[----:B------:R-:W-:-:S07]  /*5630*/  CS2R R8, SRZ ;  /* 0x0000000000087805 */ /* 0x000fce000001ff00 */
.L_x_198:
[--C-:B------:R-:W-:Y:S02]  /*5640*/  IMAD.IADD R26, R24, 0x1, R11.reuse ;  /* 0x00000001181a7824 */ /* 0x100fe400078e020b */
[----:B------:R-:W-:Y:S02]  /*5650*/  VIADD R25, R25, 0x4 ;  /* 0x0000000419197836 */ /* 0x000fe40000000000 */
[----:B------:R-:W-:Y:S01]  /*5660*/  VIADD R28, R26, UR12 ;  /* 0x0000000c1a1c7c36 */ /* 0x000fe20008000000 */
[----:B------:R-:W0:Y:S01]  /*5670*/  LDS.S8 R27, [R26] ;  /* 0x000000001a1b7984 */ /* 0x000e220000000200 */
[----:B------:R-:W-:Y:S01]  /*5680*/  IMAD R11, R2, 0x4, R11 ;  /* 0x00000004020b7824 */ /* 0x000fe200078e020b */
[----:B------:R-:W-:Y:S01]  /*5690*/  ISETP.NE.AND P0, PT, R25, R10, PT ;  /* 0x0000000a1900720c */ /* 0x000fe20003f05270 */
[----:B------:R-:W-:Y:S01]  /*56a0*/  VIADD R30, R28, UR12 ;  /* 0x0000000c1c1e7c36 */ /* 0x000fe20008000000 */
[----:B--2---:R-:W1:Y:S04]  /*56b0*/  LDS.S8 R29, [R26+UR12] ;  /* 0x0000000c1a1d7984 */ /* 0x004e680008000200 */
[----:B------:R-:W2:Y:S04]  /*56c0*/  LDS.S8 R28, [R28+UR12] ;  /* 0x0000000c1c1c7984 */ /* 0x000ea80008000200 */
[----:B------:R-:W3:Y:S01]  /*56d0*/  LDS.S8 R30, [R30+UR12] ;  /* 0x0000000c1e1e7984 */ /* 0x000ee20008000200 */
[----:B0-----:R-:W-:-:S02]  /*56e0*/  PRMT R27, R27, 0x9910, RZ ;  /* 0x000099101b1b7816 */ /* 0x001fc400000000ff */
[----:B-1----:R-:W-:Y:S02]  /*56f0*/  PRMT R29, R29, 0x9910, RZ ;  /* 0x000099101d1d7816 */ /* 0x002fe400000000ff */
[----:B------:R-:W-:Y:S02]  /*5700*/  IABS R27, R27 ;  /* 0x0000001b001b7213 */ /* 0x000fe40000000000 */
[----:B------:R-:W-:Y:S02]  /*5710*/  IABS R29, R29 ;  /* 0x0000001d001d7213 */ /* 0x000fe40000000000 */
[----:B--2---:R-:W-:Y:S02]  /*5720*/  PRMT R31, R28, 0x9910, RZ ;  /* 0x000099101c1f7816 */ /* 0x004fe400000000ff */
[----:B---3--:R-:W-:Y:S02]  /*5730*/  PRMT R32, R30, 0x9910, RZ ;  /* 0x000099101e207816 */ /* 0x008fe400000000ff */
[----:B------:R-:W-:-:S02]  /*5740*/  PRMT R27, R27, 0x7710, RZ ;  /* 0x000077101b1b7816 */ /* 0x000fc400000000ff */
[----:B------:R-:W-:Y:S02]  /*5750*/  PRMT R29, R29, 0x7710, RZ ;  /* 0x000077101d1d7816 */ /* 0x000fe400000000ff */
[----:B------:R-:W-:Y:S02]  /*5760*/  IABS R31, R31 ;  /* 0x0000001f001f7213 */ /* 0x000fe40000000000 */
[----:B------:R-:W-:Y:S02]  /*5770*/  IABS R32, R32 ;  /* 0x0000002000207213 */ /* 0x000fe40000000000 */
[----:B------:R-:W-:Y:S02]  /*5780*/  LOP3.LUT R26, R27, 0xffff, RZ, 0xc0, !PT ;  /* 0x0000ffff1b1a7812 */ /* 0x000fe400078ec0ff */
[----:B------:R-:W-:Y:S02]  /*5790*/  LOP3.LUT R27, R29, 0xffff, RZ, 0xc0, !PT ;  /* 0x0000ffff1d1b7812 */ /* 0x000fe400078ec0ff */
[----:B------:R-:W-:-:S02]  /*57a0*/  PRMT R28, R31, 0x7710, RZ ;  /* 0x000077101f1c7816 */ /* 0x000fc400000000ff */
[----:B------:R-:W-:Y:S02]  /*57b0*/  PRMT R29, R32, 0x7710, RZ ;  /* 0x00007710201d7816 */ /* 0x000fe400000000ff */
[----:B------:R-:W-:Y:S02]  /*57c0*/  IADD3 R27, P2, P3, R27, R9, R26 ;  /* 0x000000091b1b7210 */ /* 0x000fe40007b5e01a */
[----:B------:R-:W-:Y:S02]  /*57d0*/  LOP3.LUT R9, R28, 0xffff, RZ, 0xc0, !PT ;  /* 0x0000ffff1c097812 */ /* 0x000fe400078ec0ff */
[----:B------:R-:W-:Y:S02]  /*57e0*/  LOP3.LUT R26, R29, 0xffff, RZ, 0xc0, !PT ;  /* 0x0000ffff1d1a7812 */ /* 0x000fe400078ec0ff */
[----:B------:R-:W-:Y:S02]  /*57f0*/  IADD3.X R8, PT, PT, RZ, R8, RZ, P2, P3 ;  /* 0x00000008ff087210 */ /* 0x000fe400017e64ff */
[----:B------:R-:W-:-:S04]  /*5800*/  IADD3 R9, P4, P5, R26, R27, R9 ;  /* 0x0000001b1a097210 */ /* 0x000fc80007d9e009 */
[----:B------:R-:W-:Y:S01]  /*5810*/  IADD3.X R8, PT, PT, RZ, R8, RZ, P4, P5 ;  /* 0x00000008ff087210 */ /* 0x000fe200027ea4ff */
[----:B------:R-:W-:Y:S08]  /*5820*/  @P0 BRA `(.L_x_198) ;  /* 0xfffffffc00840947 */ /* 0x000ff0000383ffff */
.L_x_197:
[----:B------:R-:W-:Y:S05]  /*5830*/  BSYNC.RECONVERGENT B1 ;  /* 0x0000000000017941 */ /* 0x000fea0003800200 */
.L_x_196:
[----:B------:R-:W-:Y:S05]  /*5840*/  @!P1 BRA `(.L_x_195) ;  /* 0x0000000000789947 */ /* 0x000fea0003800000 */
[----:B------:R-:W0:Y:S01]  /*5850*/  S2UR UR8, SR_CgaCtaId ;  /* 0x00000000000879c3 */ /* 0x000e220000008800 */
[----:B------:R-:W-:Y:S01]  /*5860*/  UMOV UR5, 0x400 ;  /* 0x0000040000057882 */ /* 0x000fe20000000000 */
[----:B------:R-:W-:Y:S01]  /*5870*/  ISETP.NE.AND P0, PT, R7, 0x1, PT ;  /* 0x000000010700780c */ /* 0x000fe20003f05270 */
[----:B------:R-:W-:-:S04]  /*5880*/  UIADD3 UR5, UPT, UPT, UR5, 0x110, URZ ;  /* 0x0000011005057890 */ /* 0x000fc8000fffe0ff */
[----:B0-----:R-:W-:-:S06]  /*5890*/  ULEA UR5, UR8, UR5, 0x18 ;  /* 0x0000000508057291 */ /* 0x001fcc000f8ec0ff */
[----:B------:R-:W-:-:S03]  /*58a0*/  VIADD R24, R11, UR5 ;  /* 0x000000050b187c36 */ /* 0x000fc60008000000 */
[----:B------:R-:W0:Y:S02]  /*58b0*/  LDS.S8 R10, [R11+UR5] ;  /* 0x000000050b0a7984 */ /* 0x000e240008000200 */
[----:B0-----:R-:W-:-:S04]  /*58c0*/  PRMT R10, R10, 0x9910, RZ ;  /* 0x000099100a0a7816 */ /* 0x001fc800000000ff */
[----:B------:R-:W-:-:S04]  /*58d0*/  IABS R10, R10 ;  /* 0x0000000a000a7213 */ /* 0x000fc80000000000 */
[----:B------:R-:W-:-:S04]  /*58e0*/  PRMT R10, R10, 0x7710, RZ ;  /* 0x000077100a0a7816 */ /* 0x000fc800000000ff */
[----:B------:R-:W-:-:S04]  /*58f0*/  LOP3.LUT R10, R10, 0xffff, RZ, 0xc0, !PT ;  /* 0x0000ffff0a0a7812 */ /* 0x000fc800078ec0ff */
[----:B------:R-:W-:-:S05]  /*5900*/  IADD3 R9, P1, PT, R10, R9, RZ ;  /* 0x000000090a097210 */ /* 0x000fca0007f3e0ff */
[----:B------:R-:W-:Y:S01]  /*5910*/  IMAD.X R8, RZ, RZ, R8, P1 ;  /* 0x000000ffff087224 */ /* 0x000fe200008e0608 */
[----:B------:R-:W-:Y:S07]  /*5920*/  @!P0 BRA `(.L_x_195) ;  /* 0x0000000000408947 */ /* 0x000fee0003800000 */
[----:B------:R-:W-:Y:S01]  /*5930*/  ISETP.NE.AND P0, PT, R7, 0x2, PT ;  /* 0x000000020700780c */ /* 0x000fe20003f05270 */
[----:B------:R-:W-:Y:S01]  /*5940*/  VIADD R25, R24, UR12 ;  /* 0x0000000c18197c36 */ /* 0x000fe20008000000 */
[----:B------:R-:W0:Y:S11]  /*5950*/  LDS.S8 R10, [R24+UR12] ;  /* 0x0000000c180a7984 */ /* 0x000e360008000200 */
[----:B------:R-:W1:Y:S01]  /*5960*/  @P0 LDS.S8 R11, [R25+UR12] ;  /* 0x0000000c190b0984 */ /* 0x000e620008000200 */
[----:B0-----:R-:W-:-:S04]  /*5970*/  PRMT R10, R10, 0x9910, RZ ;  /* 0x000099100a0a7816 */ /* 0x001fc800000000ff */
[----:B------:R-:W-:-:S04]  /*5980*/  IABS R10, R10 ;  /* 0x0000000a000a7213 */ /* 0x000fc80000000000 */
[----:B------:R-:W-:Y:S02]  /*5990*/  PRMT R10, R10, 0x7710, RZ ;  /* 0x000077100a0a7816 */ /* 0x000fe400000000ff */
[----:B-1----:R-:W-:Y:S02]  /*59a0*/  @P0 PRMT R11, R11, 0x9910, RZ ;  /* 0x000099100b0b0816 */ /* 0x002fe400000000ff */
[----:B------:R-:W-:Y:S02]  /*59b0*/  LOP3.LUT R10, R10, 0xffff, RZ, 0xc0, !PT ;  /* 0x0000ffff0a0a7812 */ /* 0x000fe400078ec0ff */
[----:B------:R-:W-:Y:S02]  /*59c0*/  @P0 IABS R11, R11 ;  /* 0x0000000b000b0213 */ /* 0x000fe40000000000 */
[----:B------:R-:W-:Y:S02]  /*59d0*/  IADD3 R9, P1, PT, R10, R9, RZ ;  /* 0x000000090a097210 */ /* 0x000fe40007f3e0ff */
[----:B------:R-:W-:-:S03]  /*59e0*/  @P0 PRMT R11, R11, 0x7710, RZ ;  /* 0x000077100b0b0816 */ /* 0x000fc600000000ff */
[----:B------:R-:W-:Y:S01]  /*59f0*/  IMAD.X R8, RZ, RZ, R8, P1 ;  /* 0x000000ffff087224 */ /* 0x000fe200008e0608 */
[----:B------:R-:W-:-:S04]  /*5a00*/  @P0 LOP3.LUT R10, R11, 0xffff, RZ, 0xc0, !PT ;  /* 0x0000ffff0b0a0812 */ /* 0x000fc800078ec0ff */
[----:B------:R-:W-:-:S05]  /*5a10*/  @P0 IADD3 R9, P2, PT, R10, R9, RZ ;  /* 0x000000090a090210 */ /* 0x000fca0007f5e0ff */
[----:B------:R-:W-:-:S08]  /*5a20*/  @P0 IMAD.X R8, RZ, RZ, R8, P2 ;  /* 0x000000ffff080224 */ /* 0x000fd000010e0608 */
.L_x_195:
[----:B------:R-:W-:Y:S05]  /*5a30*/  BSYNC.RECONVERGENT B0 ;  /* 0x0000000000007941 */ /* 0x000fea0003800200 */
.L_x_194:
[----:B------:R-:W2:Y:S01]  /*5a40*/  SHFL.DOWN PT, R10, R9, 0x10, 0x1f ;  /* 0x0a001f00090a7f89 */ /* 0x000ea200000e0000 */
[----:B------:R-:W-:Y:S01]  /*5a50*/  BAR.SYNC.DEFER_BLOCKING 0x0 ;  /* 0x0000000000007b1d */ /* 0x000fe20000010000 */
[----:B------:R-:W-:Y:S02]  /*5a60*/  ISETP.GT.U32.AND P2, PT, R0, 0x1f, PT ;  /* 0x0000001f0000780c */ /* 0x000fe40003f44070 */
[----:B------:R-:W-:Y:S02]  /*5a70*/  ISETP.NE.AND P3, PT, R18, RZ, PT ;  /* 0x000000ff1200720c */ /* 0x000fe40003f65270 */
[----:B------:R-:W-:Y:S01]  /*5a80*/  ISETP.GE.U32.AND P4, PT, R0, UR14, PT ;  /* 0x0000000e00007c0c */ /* 0x000fe2000bf86070 */
[----:B------:R-:W0:Y:S01]  /*5a90*/  SHFL.DOWN PT, R11, R8, 0x10, 0x1f ;  /* 0x0a001f00080b7f89 */ /* 0x000e2200000e0000 */
[----:B--2---:R-:W-:-:S04]  /*5aa0*/  IADD3 R29, P0, PT, R10, R9, RZ ;  /* 0x000000090a1d7210 */ /* 0x004fc80007f1e0ff */
[----:B------:R-:W-:Y:S01]  /*5ab0*/  IADD3 R27, P1, PT, RZ, R29, RZ ;  /* 0x0000001dff1b7210 */ /* 0x000fe20007f3e0ff */
[----:B------:R-:W1:Y:S04]  /*5ac0*/  SHFL.DOWN PT, R10, R29, 0x8, 0x1f ;  /* 0x09001f001d0a7f89 */ /* 0x000e6800000e0000 */
[----:B------:R-:W-:Y:S01]  /*5ad0*/  @!P2 STS.64 [R17], RZ ;  /* 0x000000ff1100a388 */ /* 0x000fe20000000a00 */
[----:B0-----:R-:W-:-:S05]  /*5ae0*/  IADD3.X R24, PT, PT, R11, RZ, R8, P1, P0 ;  /* 0x000000ff0b187210 */ /* 0x001fca0000fe0408 */
[----:B------:R-:W0:Y:S01]  /*5af0*/  SHFL.DOWN PT, R11, R24, 0x8, 0x1f ;  /* 0x09001f00180b7f89 */ /* 0x000e2200000e0000 */
[----:B------:R-:W-:Y:S01]  /*5b00*/  BAR.SYNC.DEFER_BLOCKING 0x0 ;  /* 0x0000000000007b1d */ /* 0x000fe20000010000 */
[----:B-1----:R-:W-:-:S04]  /*5b10*/  IADD3 R27, P0, PT, R10, R27, RZ ;  /* 0x0000001b0a1b7210 */ /* 0x002fc80007f1e0ff */
[----:B------:R-:W-:Y:S01]  /*5b20*/  IADD3 R25, P1, PT, RZ, R27, RZ ;  /* 0x0000001bff197210 */ /* 0x000fe20007f3e0ff */
[----:B------:R-:W1:Y:S03]  /*5b30*/  SHFL.DOWN PT, R10, R27, 0x4, 0x1f ;  /* 0x08801f001b0a7f89 */ /* 0x000e6600000e0000 */
[----:B0-----:R-:W-:-:S05]  /*5b40*/  IADD3.X R28, PT, PT, R11, RZ, R24, P1, P0 ;  /* 0x000000ff0b1c7210 */ /* 0x001fca0000fe0418 */
[----:B------:R-:W0:Y:S01]  /*5b50*/  SHFL.DOWN PT, R9, R28, 0x4, 0x1f ;  /* 0x08801f001c097f89 */ /* 0x000e2200000e0000 */
        /* <DEDUP_REMOVED lines=10> */
[----:B-1----:R-:W-:Y:S02]  /*5c00*/  IADD3 R8, P0, P1, RZ, R11, R8 ;  /* 0x0000000bff087210 */ /* 0x002fe4000791e008 */
[----:B------:R-:W-:Y:S02]  /*5c10*/  CS2R R10, SRZ ;  /* 0x00000000000a7805 */ /* 0x000fe4000001ff00 */
[----:B0-----:R-:W-:-:S05]  /*5c20*/  IADD3.X R9, PT, PT, R9, R24, RZ, P0, P1 ;  /* 0x0000001809097210 */ /* 0x001fca00007e24ff */
[----:B------:R0:W-:Y:S01]  /*5c30*/  @!P3 STS.64 [R16+UR6], R8 ;  /* 0x000000081000b988 */ /* 0x0001e20008000a06 */
[----:B------:R-:W-:Y:S01]  /*5c40*/  BAR.SYNC.DEFER_BLOCKING 0x0 ;  /* 0x0000000000007b1d */ /* 0x000fe20000010000 */
[----:B------:R-:W-:-:S05]  /*5c50*/  PLOP3.LUT P3, PT, PT, PT, PT, 0x8, 0x80 ;  /* 0x000000000080781c */ /* 0x000fca0003f6e170 */
[----:B------:R0:W1:Y:S01]  /*5c60*/  @!P4 LDS.64 R10, [R17] ;  /* 0x00000000110ac984 */ /* 0x0000620000000a00 */
[----:B------:R-:W-:Y:S07]  /*5c70*/  @P2 BRA `(.L_x_199) ;  /* 0x0000000000802947 */ /* 0x000fee0003800000 */
[----:B------:R-:W-:Y:S01]  /*5c80*/  UMOV UR5, 0xffffffff ;  /* 0xffffffff00057882 */ /* 0x000fe20000000000 */
[----:B------:R-:W-:Y:S02]  /*5c90*/  ISETP.NE.AND P0, PT, R0, RZ, PT ;  /* 0x000000ff0000720c */ /* 0x000fe40003f05270 */
[----:B------:R-:W-:Y:S11]  /*5ca0*/  BRA.DIV UR5, `(.L_x_200) ;  /* 0x0000003e05007947 */ /* 0x000ff6000b800000 */
[----:B01----:R-:W0:Y:S04]  /*5cb0*/  SHFL.DOWN PT, R9, R10, 0x10, 0x1f ;  /* 0x0a001f000a097f89 */ /* 0x003e2800000e0000 */
        /* <DEDUP_REMOVED lines=21> */
.L_x_290:
[----:B------:R-:W3:Y:S01]  /*5e10*/  @!P0 S2R R25, SR_CgaCtaId ;  /* 0x0000000000198919 */ /* 0x000ee20000008800 */
[----:B0-----:R-:W-:Y:S02]  /*5e20*/  IADD3 R8, P1, P2, RZ, R9, R8 ;  /* 0x00000009ff087210 */ /* 0x001fe40007a3e008 */
[----:B------:R-:W-:Y:S02]  /*5e30*/  @!P0 MOV R10, 0x400 ;  /* 0x00000400000a8802 */ /* 0x000fe40000000f00 */
[----:B--2---:R-:W-:Y:S02]  /*5e40*/  IADD3.X R9, PT, PT, R28, R11, RZ, P1, P2 ;  /* 0x0000000b1c097210 */ /* 0x004fe40000fe44ff */
[----:B------:R-:W-:Y:S02]  /*5e50*/  @!P0 PLOP3.LUT P3, PT, PT, PT, PT, 0x80, 0x8 ;  /* 0x000000000008881c */ /* 0x000fe40003f6f070 */
[----:B---3--:R-:W-:-:S05]  /*5e60*/  @!P0 LEA R25, R25, R10, 0x18 ;  /* 0x0000000a19198211 */ /* 0x008fca00078ec0ff */
[----:B------:R2:W-:Y:S06]  /*5e70*/  @!P0 STS.64 [R25], R8 ;  /* 0x0000000819008388 */ /* 0x0005ec0000000a00 */
.L_x_199:
[----:B------:R-:W-:Y:S05]  /*5e80*/  WARPSYNC.ALL ;  /* 0x0000000000007948 */ /* 0x000fea0003800000 */
[----:B------:R-:W-:Y:S01]  /*5e90*/  BAR.SYNC.DEFER_BLOCKING 0x0 ;  /* 0x0000000000007b1d */ /* 0x000fe20000010000 */
[----:B------:R-:W-:-:S13]  /*5ea0*/  ISETP.GT.U32.AND P1, PT, R0, 0xff, PT ;  /* 0x000000ff0000780c */ /* 0x000fda0003f24070 */
[----:B------:R-:W-:Y:S05]  /*5eb0*/  @P1 BRA.U `(.L_x_201) ;  /* 0x0000001500701947 */ /* 0x000fea0003800000 */
[----:B------:R-:W3:Y:S01]  /*5ec0*/  S2UR UR8, SR_CgaCtaId ;  /* 0x00000000000879c3 */ /* 0x000ee20000008800 */
[----:B------:R-:W-:Y:S01]  /*5ed0*/  UMOV UR5, 0x400 ;  /* 0x0000040000057882 */ /* 0x000fe20000000000 */
[----:B------:R-:W4:Y:S01]  /*5ee0*/  LDCU.64 UR16, c[0x0][0x380] ;  /* 0x00007000ff1077ac */ /* 0x000f220008000a00 */
[----:B------:R-:W-:Y:S01]  /*5ef0*/  BSSY.RECONVERGENT B0, `(.L_x_201) ;  /* 0x0000158000007945 */ /* 0x000fe20003800200 */
[----:B---3--:R-:W-:-:S09]  /*5f00*/  ULEA UR5, UR8, UR5, 0x18 ;  /* 0x0000000508057291 */ /* 0x008fd2000f8ec0ff */
[----:B0-2---:R-:W0:Y:S02]  /*5f10*/  LDS.64 R8, [UR5] ;  /* 0x00000005ff087984 */ /* 0x005e240008000a00 */
[----:B0-----:R-:W-:-:S04]  /*5f20*/  ISETP.GT.U32.AND P0, PT, R8, 0x1, PT ;  /* 0x000000010800780c */ /* 0x001fc80003f04070 */
[----:B------:R-:W-:-:S04]  /*5f30*/  ISETP.GT.U32.AND.EX P0, PT, R9, RZ, PT, P0 ;  /* 0x000000ff0900720c */ /* 0x000fc80003f04100 */
[----:B------:R-:W-:Y:S02]  /*5f40*/  SEL R32, R9, RZ, P0 ;  /* 0x000000ff09207207 */ /* 0x000fe40000000000 */
[----:B------:R-:W-:Y:S02]  /*5f50*/  SEL R8, R8, 0x1, P0 ;  /* 0x0000000108087807 */ /* 0x000fe40000000000 */
[--C-:B-1----:R-:W-:Y:S02]  /*5f60*/  SHF.R.S32.HI R11, RZ, 0x1f, R32.reuse ;  /* 0x0000001fff0b7819 */ /* 0x102fe40000011420 */
        /* <DEDUP_REMOVED lines=10> */
[----:B----4-:R-:W-:Y:S06]  /*6010*/  @P1 BRA `(.L_x_202) ;  /* 0x0000001400141947 */ /* 0x010fec0003800000 */
[----:B------:R-:W-:Y:S01]  /*6020*/  ISETP.NE.AND P0, PT, R13, 0x3, PT ;  /* 0x000000030d00780c */ /* 0x000fe20003f05270 */
[----:B------:R-:W-:Y:S01]  /*6030*/  BSSY.RECONVERGENT B1, `(.L_x_203) ;  /* 0x0000088000017945 */ /* 0x000fe20003800200 */
[----:B------:R-:W-:-:S11]  /*6040*/  IMAD.MOV.U32 R34, RZ, RZ, R0 ;  /* 0x000000ffff227224 */ /* 0x000fd600078e0000 */
[----:B------:R-:W-:Y:S05]  /*6050*/  @!P0 BRA `(.L_x_204) ;  /* 0x0000000800148947 */ /* 0x000fea0003800000 */
[----:B------:R-:W2:Y:S01]  /*6060*/  LDG.E.U8.CONSTANT R8, desc[UR10][R22.64+0x321000] ;  /* 0x3210000a16087981 */ /* 0x000ea2000c1e9100 */
[----:B------:R-:W-:Y:S03]  /*6070*/  BSSY.RECONVERGENT B2, `(.L_x_205) ;  /* 0x000001f000027945 */ /* 0x000fe60003800200 */
[----:B------:R-:W0:Y:S01]  /*6080*/  LDS.S8 R26, [R0+UR7] ;  /* 0x00000007001a7984 */ /* 0x000e220008000200 */
[----:B--2---:R-:W-:-:S05]  /*6090*/  PRMT R27, R8, 0x8880, RZ ;  /* 0x00008880081b7816 */ /* 0x004fca00000000ff */
[----:B0-----:R-:W-:-:S05]  /*60a0*/  IMAD.WIDE R26, R27, R26, RZ ;  /* 0x0000001a1b1a7225 */ /* 0x001fca00078e02ff */
[----:B------:R-:W-:-:S04]  /*60b0*/  LOP3.LUT R8, R27, R32, RZ, 0xfc, !PT ;  /* 0x000000201b087212 */ /* 0x000fc800078efcff */
[----:B------:R-:W-:-:S13]  /*60c0*/  ISETP.NE.U32.AND P0, PT, R8, RZ, PT ;  /* 0x000000ff0800720c */ /* 0x000fda0003f05070 */
[----:B------:R-:W-:Y:S05]  /*60d0*/  @P0 BRA `(.L_x_206) ;  /* 0x0000000000540947 */ /* 0x000fea0003800000 */
        /* <DEDUP_REMOVED lines=18> */
[----:B------:R-:W-:-:S05]  /*6200*/  @!P2 LOP3.LUT R9, RZ, R11, RZ, 0x33, !PT ;  /* 0x0000000bff09a212 */ /* 0x000fca00078e33ff */
[----:B------:R-:W-:Y:S01]  /*6210*/  IMAD.MOV.U32 R26, RZ, RZ, R9 ;  /* 0x000000ffff1a7224 */ /* 0x000fe200078e0009 */
[----:B------:R-:W-:Y:S06]  /*6220*/  BRA `(.L_x_207) ;  /* 0x00000000000c7947 */ /* 0x000fec0003800000 */
.L_x_206:
[----:B------:R-:W-:Y:S01]  /*6230*/  IMAD.MOV.U32 R25, RZ, RZ, R11 ;  /* 0x000000ffff197224 */ /* 0x000fe200078e000b */
[----:B------:R-:W-:-:S07]  /*6240*/  MOV R24, 0x6260 ;  /* 0x0000626000187802 */ /* 0x000fce0000000f00 */
[----:B-----5:R-:W-:Y:S05]  /*6250*/  CALL.REL.NOINC `($__internal_2_$__cuda_sm20_div_s64) ;  /* 0x0000003c00b47944 */ /* 0x020fea0003c00000 */
.L_x_207:
[----:B------:R-:W-:Y:S05]  /*6260*/  BSYNC.RECONVERGENT B2 ;  /* 0x0000000000027941 */ /* 0x000fea0003800200 */
.L_x_205:
[----:B------:R-:W-:Y:S01]  /*6270*/  ISETP.GT.U32.AND P0, PT, R26, -0x7f, PT ;  /* 0xffffff811a00780c */ /* 0x000fe20003f04070 */
[----:B------:R-:W-:-:S03]  /*6280*/  IMAD.MOV.U32 R34, RZ, RZ, R14 ;  /* 0x000000ffff227224 */ /* 0x000fc600078e000e */
[----:B------:R-:W-:-:S04]  /*6290*/  ISETP.GT.AND.EX P0, PT, R27, -0x1, PT, P0 ;  /* 0xffffffff1b00780c */ /* 0x000fc80003f04300 */
[----:B------:R-:W-:Y:S02]  /*62a0*/  SEL R9, R26, 0xffffff81, P0 ;  /* 0xffffff811a097807 */ /* 0x000fe40000000000 */
[----:B------:R-:W-:Y:S02]  /*62b0*/  SEL R26, R27, 0xffffffff, P0 ;  /* 0xffffffff1b1a7807 */ /* 0x000fe40000000000 */
[----:B------:R-:W-:-:S04]  /*62c0*/  ISETP.LT.U32.AND P0, PT, R9, 0x7f, PT ;  /* 0x0000007f0900780c */ /* 0x000fc80003f01070 */
[----:B------:R-:W-:-:S04]  /*62d0*/  ISETP.LT.AND.EX P0, PT, R26, RZ, PT, P0 ;  /* 0x000000ff1a00720c */ /* 0x000fc80003f01300 */
[----:B------:R-:W-:Y:S02]  /*62e0*/  SEL R9, R9, 0x7f, P0 ;  /* 0x0000007f09097807 */ /* 0x000fe40000000000 */
[----:B------:R-:W-:-:S03]  /*62f0*/  ISETP.NE.AND P0, PT, R13, RZ, PT ;  /* 0x000000ff0d00720c */ /* 0x000fc60003f05270 */
[----:B------:R0:W-:Y:S10]  /*6300*/  STS.U8 [R0+UR7], R9 ;  /* 0x0000000900007988 */ /* 0x0001f40008000007 */
[----:B0-----:R-:W-:Y:S05]  /*6310*/  @!P0 BRA `(.L_x_204) ;  /* 0x0000000400648947 */ /* 0x001fea0003800000 */
[----:B------:R-:W-:Y:S01]  /*6320*/  VIADD R20, R22, UR12 ;  /* 0x0000000c16147c36 */ /* 0x000fe20008000000 */
[----:B------:R-:W0:Y:S04]  /*6330*/  LDS.S8 R26, [R12+UR12] ;  /* 0x0000000c0c1a7984 */ /* 0x000e280008000200 */
[----:B------:R-:W2:Y:S01]  /*6340*/  LDG.E.U8.CONSTANT R8, desc[UR10][R20.64+0x321000] ;  /* 0x3210000a14087981 */ /* 0x000ea2000c1e9100 */
[----:B------:R-:W-:Y:S01]  /*6350*/  BSSY.RECONVERGENT B2, `(.L_x_208) ;  /* 0x000001e000027945 */ /* 0x000fe20003800200 */
        /* <DEDUP_REMOVED lines=10> */
[----:B------:R-:W0:Y:S02]  /*6400*/  F2I.FTZ.U32.TRUNC.NTZ R9, R24 ;  /* 0x0000001800097305 */ /* 0x000e24000021f000 */
[----:B0-----:R-:W-:-:S04]  /*6410*/  IMAD.MOV R8, RZ, RZ, -R9 ;  /* 0x000000ffff087224 */ /* 0x001fc800078e0a09 */
[----:B------:R-:W-:Y:S02]  /*6420*/  IMAD R25, R8, R11, RZ ;  /* 0x0000000b08197224 */ /* 0x000fe400078e02ff */
[----:B------:R-:W-:-:S04]  /*6430*/  IMAD.MOV.U32 R8, RZ, RZ, RZ ;  /* 0x000000ffff087224 */ /* 0x000fc800078e00ff */
        /* <DEDUP_REMOVED lines=12> */
.L_x_209:
[----:B------:R-:W-:Y:S01]  /*6500*/  IMAD.MOV.U32 R25, RZ, RZ, R11 ;  /* 0x000000ffff197224 */ /* 0x000fe200078e000b */
[----:B------:R-:W-:-:S07]  /*6510*/  MOV R24, 0x6530 ;  /* 0x0000653000187802 */ /* 0x000fce0000000f00 */
[----:B-----5:R-:W-:Y:S05]  /*6520*/  CALL.REL.NOINC `($__internal_2_$__cuda_sm20_div_s64) ;  /* 0x0000003c00007944 */ /* 0x020fea0003c00000 */
.L_x_210:
[----:B------:R-:W-:Y:S05]  /*6530*/  BSYNC.RECONVERGENT B2 ;  /* 0x0000000000027941 */ /* 0x000fea0003800200 */
.L_x_208:
        /* <DEDUP_REMOVED lines=8> */
[----:B------:R-:W-:-:S03]  /*65c0*/  ISETP.NE.AND P0, PT, R13, 0x1, PT ;  /* 0x000000010d00780c */ /* 0x000fc60003f05270 */
[----:B------:R0:W-:Y:S10]  /*65d0*/  STS.U8 [R12+UR12], R9 ;  /* 0x000000090c007988 */ /* 0x0001f4000800000c */
[----:B0-----:R-:W-:Y:S05]  /*65e0*/  @!P0 BRA `(.L_x_204) ;  /* 0x0000000000b08947 */ /* 0x001fea0003800000 */
[----:B------:R-:W-:Y:S01]  /*65f0*/  IADD3 R8, P0, PT, R20, UR12, RZ ;  /* 0x0000000c14087c10 */ /* 0x000fe2000ff1e0ff */
[----:B------:R-:W0:Y:S03]  /*6600*/  LDS.S8 R26, [R6+UR12] ;  /* 0x0000000c061a7984 */ /* 0x000e260008000200 */
[----:B------:R-:W-:-:S05]  /*6610*/  LEA.HI.X.SX32 R9, R2, R21, 0x1, P0 ;  /* 0x0000001502097211 */ /* 0x000fca00000f0eff */
        /* <DEDUP_REMOVED lines=28> */
.L_x_212:
[----:B------:R-:W-:Y:S01]  /*67e0*/  IMAD.MOV.U32 R25, RZ, RZ, R11 ;  /* 0x000000ffff197224 */ /* 0x000fe200078e000b */
[----:B------:R-:W-:-:S07]  /*67f0*/  MOV R24, 0x6810 ;  /* 0x0000681000187802 */ /* 0x000fce0000000f00 */
[----:B-----5:R-:W-:Y:S05]  /*6800*/  CALL.REL.NOINC `($__internal_2_$__cuda_sm20_div_s64) ;  /* 0x0000003800487944 */ /* 0x020fea0003c00000 */
.L_x_213:
[----:B------:R-:W-:Y:S05]  /*6810*/  BSYNC.RECONVERGENT B2 ;  /* 0x0000000000027941 */ /* 0x000fea0003800200 */
.L_x_211:
[----:B------:R-:W-:Y:S01]  /*6820*/  ISETP.GT.U32.AND P0, PT, R26, -0x7f, PT ;  /* 0xffffff811a00780c */ /* 0x000fe20003f04070 */
[----:B------:R-:W-:-:S03]  /*6830*/  VIADD R34, R5, UR12 ;  /* 0x0000000c05227c36 */ /* 0x000fc60008000000 */
[----:B------:R-:W-:-:S04]  /*6840*/  ISETP.GT.AND.EX P0, PT, R27, -0x1, PT, P0 ;  /* 0xffffffff1b00780c */ /* 0x000fc80003f04300 */
[----:B------:R-:W-:Y:S02]  /*6850*/  SEL R9, R26, 0xffffff81, P0 ;  /* 0xffffff811a097807 */ /* 0x000fe40000000000 */
[----:B------:R-:W-:Y:S02]  /*6860*/  SEL R26, R27, 0xffffffff, P0 ;  /* 0xffffffff1b1a7807 */ /* 0x000fe40000000000 */
[----:B------:R-:W-:-:S04]  /*6870*/  ISETP.LT.U32.AND P0, PT, R9, 0x7f, PT ;  /* 0x0000007f0900780c */ /* 0x000fc80003f01070 */
[----:B------:R-:W-:-:S04]  /*6880*/  ISETP.LT.AND.EX P0, PT, R26, RZ, PT, P0 ;  /* 0x000000ff1a00720c */ /* 0x000fc80003f01300 */
[----:B------:R-:W-:-:S05]  /*6890*/  SEL R9, R9, 0x7f, P0 ;  /* 0x0000007f09097807 */ /* 0x000fca0000000000 */
[----:B------:R0:W-:Y:S04]  /*68a0*/  STS.U8 [R6+UR12], R9 ;  /* 0x0000000906007988 */ /* 0x0001e8000800000c */
.L_x_204:
[----:B------:R-:W-:Y:S05]  /*68b0*/  BSYNC.RECONVERGENT B1 ;  /* 0x0000000000017941 */ /* 0x000fea0003800200 */
.L_x_203:
[----:B------:R-:W-:-:S13]  /*68c0*/  ISETP.GE.U32.AND P0, PT, R15, 0x3, PT ;  /* 0x000000030f00780c */ /* 0x000fda0003f06070 */
[----:B------:R-:W-:Y:S05]  /*68d0*/  @!P0 BRA `(.L_x_202) ;  /* 0x0000000800e48947 */ /* 0x000fea0003800000 */
.L_x_226:
[----:B------:R-:W-:-:S05]  /*68e0*/  IADD3 R8, P0, PT, R34, UR16, RZ ;  /* 0x0000001022087c10 */ /* 0x000fca000ff1e0ff */
[----:B0-----:R-:W-:-:S05]  /*68f0*/  IMAD.X R9, RZ, RZ, UR17, P0 ;  /* 0x00000011ff097e24 */ /* 0x001fca00080e06ff */
[----:B------:R-:W2:Y:S01]  /*6900*/  LDG.E.U8.CONSTANT R8, desc[UR10][R8.64+0x321000] ;  /* 0x3210000a08087981 */ /* 0x000ea2000c1e9100 */
[----:B------:R-:W0:Y:S01]  /*6910*/  S2UR UR8, SR_CgaCtaId ;  /* 0x00000000000879c3 */ /* 0x000e220000008800 */
[----:B------:R-:W-:Y:S01]  /*6920*/  UMOV UR5, 0x400 ;  /* 0x0000040000057882 */ /* 0x000fe20000000000 */
[----:B------:R-:W-:Y:S01]  /*6930*/  BSSY.RECONVERGENT B1, `(.L_x_214) ;  /* 0x0000022000017945 */ /* 0x000fe20003800200 */
[----:B------:R-:W-:-:S04]  /*6940*/  UIADD3 UR5, UPT, UPT, UR5, 0x110, URZ ;  /* 0x0000011005057890 */ /* 0x000fc8000fffe0ff */
[----:B0-----:R-:W-:-:S06]  /*6950*/  ULEA UR5, UR8, UR5, 0x18 ;  /* 0x0000000508057291 */ /* 0x001fcc000f8ec0ff */
[----:B------:R-:W-:-:S03]  /*6960*/  VIADD R33, R34, UR5 ;  /* 0x0000000522217c36 */ /* 0x000fc60008000000 */
        /* <DEDUP_REMOVED lines=27> */
.L_x_215:
[----:B------:R-:W-:Y:S01]  /*6b20*/  IMAD.MOV.U32 R25, RZ, RZ, R11 ;  /* 0x000000ffff197224 */ /* 0x000fe200078e000b */
[----:B------:R-:W-:-:S07]  /*6b30*/  MOV R24, 0x6b50 ;  /* 0x00006b5000187802 */ /* 0x000fce0000000f00 */
[----:B-----5:R-:W-:Y:S05]  /*6b40*/  CALL.REL.NOINC `($__internal_2_$__cuda_sm20_div_s64) ;  /* 0x0000003400787944 */ /* 0x020fea0003c00000 */
.L_x_216:
[----:B------:R-:W-:Y:S05]  /*6b50*/  BSYNC.RECONVERGENT B1 ;  /* 0x0000000000017941 */ /* 0x000fea0003800200 */
.L_x_214:
[----:B------:R-:W-:-:S05]  /*6b60*/  VIADD R34, R34, UR12 ;  /* 0x0000000c22227c36 */ /* 0x000fca0008000000 */
[----:B------:R-:W-:-:S05]  /*6b70*/  IADD3 R8, P0, PT, R34, UR16, RZ ;  /* 0x0000001022087c10 */ /* 0x000fca000ff1e0ff */
[----:B------:R-:W-:-:S05]  /*6b80*/  IMAD.X R9, RZ, RZ, UR17, P0 ;  /* 0x00000011ff097e24 */ /* 0x000fca00080e06ff */
[----:B------:R-:W2:Y:S01]  /*6b90*/  LDG.E.U8.CONSTANT R8, desc[UR10][R8.64+0x321000] ;  /* 0x3210000a08087981 */ /* 0x000ea2000c1e9100 */
[----:B------:R-:W-:Y:S01]  /*6ba0*/  ISETP.GT.U32.AND P0, PT, R26, -0x7f, PT ;  /* 0xffffff811a00780c */ /* 0x000fe20003f04070 */
[----:B------:R-:W-:Y:S01]  /*6bb0*/  BSSY.RECONVERGENT B1, `(.L_x_217) ;  /* 0x0000027000017945 */ /* 0x000fe20003800200 */
[----:B------:R-:W-:Y:S02]  /*6bc0*/  VIADD R10, R33, UR12 ;  /* 0x0000000c210a7c36 */ /* 0x000fe40008000000 */
[----:B------:R-:W-:-:S04]  /*6bd0*/  ISETP.GT.AND.EX P0, PT, R27, -0x1, PT, P0 ;  /* 0xffffffff1b00780c */ /* 0x000fc80003f04300 */
[----:B------:R-:W-:Y:S02]  /*6be0*/  SEL R24, R26, 0xffffff81, P0 ;  /* 0xffffff811a187807 */ /* 0x000fe40000000000 */
[----:B------:R-:W-:Y:S02]  /*6bf0*/  SEL R26, R27, 0xffffffff, P0 ;  /* 0xffffffff1b1a7807 */ /* 0x000fe40000000000 */
[----:B------:R-:W-:-:S04]  /*6c00*/  ISETP.LT.U32.AND P0, PT, R24, 0x7f, PT ;  /* 0x0000007f1800780c */ /* 0x000fc80003f01070 */
[----:B------:R-:W-:-:S04]  /*6c10*/  ISETP.LT.AND.EX P0, PT, R26, RZ, PT, P0 ;  /* 0x000000ff1a00720c */ /* 0x000fc80003f01300 */
[----:B------:R-:W-:-:S05]  /*6c20*/  SEL R24, R24, 0x7f, P0 ;  /* 0x0000007f18187807 */ /* 0x000fca0000000000 */
[----:B------:R-:W-:Y:S04]  /*6c30*/  STS.U8 [R33], R24 ;  /* 0x0000001821007388 */ /* 0x000fe80000000000 */
[----:B------:R-:W0:Y:S01]  /*6c40*/  LDS.S8 R26, [R33+UR12] ;  /* 0x0000000c211a7984 */ /* 0x000e220008000200 */
[----:B--2---:R-:W-:-:S05]  /*6c50*/  PRMT R27, R8, 0x8880, RZ ;  /* 0x00008880081b7816 */ /* 0x004fca00000000ff */
[----:B0-----:R-:W-:-:S05]  /*6c60*/  IMAD.WIDE R26, R27, R26, RZ ;  /* 0x0000001a1b1a7225 */ /* 0x001fca00078e02ff */
[----:B------:R-:W-:-:S04]  /*6c70*/  LOP3.LUT R8, R27, R32, RZ, 0xfc, !PT ;  /* 0x000000201b087212 */ /* 0x000fc800078efcff */
[----:B------:R-:W-:-:S13]  /*6c80*/  ISETP.NE.U32.AND P0, PT, R8, RZ, PT ;  /* 0x000000ff0800720c */ /* 0x000fda0003f05070 */
[----:B------:R-:W-:Y:S05]  /*6c90*/  @P0 BRA `(.L_x_218) ;  /* 0x0000000000540947 */ /* 0x000fea0003800000 */
        /* <DEDUP_REMOVED lines=21> */
.L_x_218:
[----:B------:R-:W-:Y:S01]  /*6df0*/  IMAD.MOV.U32 R25, RZ, RZ, R11 ;  /* 0x000000ffff197224 */ /* 0x000fe200078e000b */
[----:B------:R-:W-:-:S07]  /*6e00*/  MOV R24, 0x6e20 ;  /* 0x00006e2000187802 */ /* 0x000fce0000000f00 */
[----:B-----5:R-:W-:Y:S05]  /*6e10*/  CALL.REL.NOINC `($__internal_2_$__cuda_sm20_div_s64) ;  /* 0x0000003000c47944 */ /* 0x020fea0003c00000 */
.L_x_219:
[----:B------:R-:W-:Y:S05]  /*6e20*/  BSYNC.RECONVERGENT B1 ;  /* 0x0000000000017941 */ /* 0x000fea0003800200 */
.L_x_217:
        /* <DEDUP_REMOVED lines=13> */
[----:B------:R-:W-:Y:S04]  /*6f00*/  STS.U8 [R33+UR12], R24 ;  /* 0x0000001821007988 */ /* 0x000fe8000800000c */
        /* <DEDUP_REMOVED lines=27> */
.L_x_221:
[----:B------:R-:W-:Y:S01]  /*70c0*/  IMAD.MOV.U32 R25, RZ, RZ, R11 ;  /* 0x000000ffff197224 */ /* 0x000fe200078e000b */
[----:B------:R-:W-:-:S07]  /*70d0*/  MOV R24, 0x70f0 ;  /* 0x000070f000187802 */ /* 0x000fce0000000f00 */
[----:B-----5:R-:W-:Y:S05]  /*70e0*/  CALL.REL.NOINC `($__internal_2_$__cuda_sm20_div_s64) ;  /* 0x0000003000107944 */ /* 0x020fea0003c00000 */
.L_x_222:
[----:B------:R-:W-:Y:S05]  /*70f0*/  BSYNC.RECONVERGENT B1 ;  /* 0x0000000000017941 */ /* 0x000fea0003800200 */
.L_x_220:
[----:B------:R-:W-:-:S05]  /*7100*/  VIADD R34, R34, UR12 ;  /* 0x0000000c22227c36 */ /* 0x000fca0008000000 */
[----:B------:R-:W-:-:S05]  /*7110*/  IADD3 R8, P0, PT, R34, UR16, RZ ;  /* 0x0000001022087c10 */ /* 0x000fca000ff1e0ff */
[----:B------:R-:W-:-:S05]  /*7120*/  IMAD.X R9, RZ, RZ, UR17, P0 ;  /* 0x00000011ff097e24 */ /* 0x000fca00080e06ff */
[----:B------:R-:W2:Y:S01]  /*7130*/  LDG.E.U8.CONSTANT R8, desc[UR10][R8.64+0x321000] ;  /* 0x3210000a08087981 */ /* 0x000ea2000c1e9100 */
[----:B------:R-:W-:Y:S01]  /*7140*/  ISETP.GT.U32.AND P0, PT, R26, -0x7f, PT ;  /* 0xffffff811a00780c */ /* 0x000fe20003f04070 */
[----:B------:R-:W-:Y:S03]  /*7150*/  BSSY.RECONVERGENT B1, `(.L_x_223) ;  /* 0x0000026000017945 */ /* 0x000fe60003800200 */
        /* <DEDUP_REMOVED lines=34> */
.L_x_224:
[----:B------:R-:W-:Y:S01]  /*7380*/  IMAD.MOV.U32 R25, RZ, RZ, R11 ;  /* 0x000000ffff197224 */ /* 0x000fe200078e000b */
[----:B------:R-:W-:-:S07]  /*7390*/  MOV R24, 0x73b0 ;  /* 0x000073b000187802 */ /* 0x000fce0000000f00 */
[----:B-----5:R-:W-:Y:S05]  /*73a0*/  CALL.REL.NOINC `($__internal_2_$__cuda_sm20_div_s64) ;  /* 0x0000002c00607944 */ /* 0x020fea0003c00000 */
.L_x_225:
[----:B------:R-:W-:Y:S05]  /*73b0*/  BSYNC.RECONVERGENT B1 ;  /* 0x0000000000017941 */ /* 0x000fea0003800200 */
.L_x_223:
[----:B------:R-:W-:Y:S01]  /*73c0*/  ISETP.GT.U32.AND P0, PT, R26, -0x7f, PT ;  /* 0xffffff811a00780c */ /* 0x000fe20003f04070 */
[----:B------:R-:W-:-:S03]  /*73d0*/  VIADD R34, R34, UR12 ;  /* 0x0000000c22227c36 */ /* 0x000fc60008000000 */
[----:B------:R-:W-:-:S04]  /*73e0*/  ISETP.GT.AND.EX P0, PT, R27, -0x1, PT, P0 ;  /* 0xffffffff1b00780c */ /* 0x000fc80003f04300 */
[----:B------:R-:W-:Y:S02]  /*73f0*/  SEL R8, R26, 0xffffff81, P0 ;  /* 0xffffff811a087807 */ /* 0x000fe40000000000 */
[----:B------:R-:W-:Y:S02]  /*7400*/  SEL R26, R27, 0xffffffff, P0 ;  /* 0xffffffff1b1a7807 */ /* 0x000fe40000000000 */
[----:B------:R-:W-:-:S04]  /*7410*/  ISETP.LT.U32.AND P0, PT, R8, 0x7f, PT ;  /* 0x0000007f0800780c */ /* 0x000fc80003f01070 */
[----:B------:R-:W-:-:S04]  /*7420*/  ISETP.LT.AND.EX P0, PT, R26, RZ, PT, P0 ;  /* 0x000000ff1a00720c */ /* 0x000fc80003f01300 */
[----:B------:R-:W-:Y:S02]  /*7430*/  SEL R8, R8, 0x7f, P0 ;  /* 0x0000007f08087807 */ /* 0x000fe40000000000 */
[----:B------:R-:W-:-:S03]  /*7440*/  ISETP.GE.U32.AND P0, PT, R34, 0x100, PT ;  /* 0x000001002200780c */ /* 0x000fc60003f06070 */
[----:B------:R1:W-:Y:S10]  /*7450*/  STS.U8 [R35+UR12], R8 ;  /* 0x0000000823007988 */ /* 0x0003f4000800000c */
[----:B-1----:R-:W-:Y:S05]  /*7460*/  @!P0 BRA `(.L_x_226) ;  /* 0xfffffff4001c8947 */ /* 0x002fea000383ffff */
.L_x_202:
[----:B------:R-:W-:Y:S05]  /*7470*/  BSYNC.RECONVERGENT B0 ;  /* 0x0000000000007941 */ /* 0x000fea0003800200 */
.L_x_201:
[----:B------:R-:W-:Y:S01]  /*7480*/  BAR.SYNC.DEFER_BLOCKING 0x0 ;  /* 0x0000000000007b1d */ /* 0x000fe20000010000 */
[----:B------:R-:W-:-:S05]  /*7490*/  ISETP.GT.U32.AND P0, PT, R0, 0xff, PT ;  /* 0x000000ff0000780c */ /* 0x000fca0003f04070 */
[----:B------:R-:W3:Y:S01]  /*74a0*/  LDCU.64 UR8, c[0x0][0x380] ;  /* 0x00007000ff0877ac */ /* 0x000ee20008000a00 */
[----:B------:R-:W-:Y:S07]  /*74b0*/  BSSY.RECONVERGENT B0, `(.L_x_227) ;  /* 0x0000072000007945 */ /* 0x000fee0003800200 */
[----:B------:R-:W-:Y:S05]  /*74c0*/  @P0 BRA `(.L_x_228) ;  /* 0x0000000400c00947 */ /* 0x000fea0003800000 */
[----:B------:R-:W-:-:S07]  /*74d0*/  IMAD.MOV.U32 R28, RZ, RZ, R0 ;  /* 0x000000ffff1c7224 */ /* 0x000fce00078e0000 */
.L_x_230:
[----:B------:R-:W4:Y:S01]  /*74e0*/  S2R R31, SR_CgaCtaId ;  /* 0x00000000001f7919 */ /* 0x000f220000008800 */
[----:B0-2---:R-:W-:Y:S01]  /*74f0*/  MOV R8, 0x400 ;  /* 0x0000040000087802 */ /* 0x005fe20000000f00 */
[----:B------:R-:W-:Y:S02]  /*7500*/  IMAD.MOV.U32 R30, RZ, RZ, RZ ;  /* 0x000000ffff1e7224 */ /* 0x000fe400078e00ff */
[----:B------:R-:W-:Y:S02]  /*7510*/  IMAD.MOV.U32 R29, RZ, RZ, RZ ;  /* 0x000000ffff1d7224 */ /* 0x000fe400078e00ff */
[----:B------:R-:W-:Y:S02]  /*7520*/  VIADD R8, R8, 0x110 ;  /* 0x0000011008087836 */ /* 0x000fe40000000000 */
[----:B------:R-:W-:-:S03]  /*7530*/  IMAD.MOV.U32 R32, RZ, RZ, RZ ;  /* 0x000000ffff207224 */ /* 0x000fc600078e00ff */
[----:B----4-:R-:W-:-:S07]  /*7540*/  LEA R31, R31, R8, 0x18 ;  /* 0x000000081f1f7211 */ /* 0x010fce00078ec0ff */
.L_x_229:
[----:B------:R-:W-:-:S05]  /*7550*/  IMAD R33, R32, 0x100, R28 ;  /* 0x0000010020217824 */ /* 0x000fca00078e021c */
[----:B---3--:R-:W-:-:S05]  /*7560*/  IADD3 R8, P0, PT, R33, UR8, RZ ;  /* 0x0000000821087c10 */ /* 0x008fca000ff1e0ff */
[----:B------:R-:W-:-:S05]  /*7570*/  IMAD.X R9, RZ, RZ, UR9, P0 ;  /* 0x00000009ff097e24 */ /* 0x000fca00080e06ff */
[----:B------:R-:W2:Y:S04]  /*7580*/  LDG.E.U8.CONSTANT R24, desc[UR10][R8.64+0x310b00] ;  /* 0x310b000a08187981 */ /* 0x000ea8000c1e9100 */
[----:B------:R-:W2:Y:S04]  /*7590*/  LDG.E.U8.CONSTANT R27, desc[UR10][R8.64+0x310a00] ;  /* 0x310a000a081b7981 */ /* 0x000ea8000c1e9100 */
[----:B------:R-:W3:Y:S04]  /*75a0*/  LDG.E.U8.CONSTANT R25, desc[UR10][R8.64+0x310900] ;  /* 0x3109000a08197981 */ /* 0x000ee8000c1e9100 */
[----:B------:R-:W3:Y:S04]  /*75b0*/  LDG.E.U8.CONSTANT R34, desc[UR10][R8.64+0x310800] ;  /* 0x3108000a08227981 */ /* 0x000ee8000c1e9100 */
[----:B-1----:R-:W4:Y:S04]  /*75c0*/  LDG.E.U8.CONSTANT R11, desc[UR10][R8.64+0x310f00] ;  /* 0x310f000a080b7981 */ /* 0x002f28000c1e9100 */
[----:B------:R-:W4:Y:S04]  /*75d0*/  LDG.E.U8.CONSTANT R26, desc[UR10][R8.64+0x310e00] ;  /* 0x310e000a081a7981 */ /* 0x000f28000c1e9100 */
[----:B------:R-:W4:Y:S04]  /*75e0*/  LDG.E.U8.CONSTANT R10, desc[UR10][R8.64+0x310d00] ;  /* 0x310d000a080a7981 */ /* 0x000f28000c1e9100 */
[----:B------:R-:W4:Y:S01]  /*75f0*/  LDG.E.U8.CONSTANT R35, desc[UR10][R8.64+0x310c00] ;  /* 0x310c000a08237981 */ /* 0x000f22000c1e9100 */
[----:B--2---:R-:W-:Y:S01]  /*7600*/  PRMT R27, R27, 0x3340, R24 ;  /* 0x000033401b1b7816 */ /* 0x004fe20000000018 */
[----:B------:R-:W-:-:S05]  /*7610*/  VIADD R24, R33, 0x800 ;  /* 0x0000080021187836 */ /* 0x000fca0000000000 */
[----:B------:R-:W-:Y:S02]  /*7620*/  IADD3 R24, P0, PT, R24, UR8, RZ ;  /* 0x0000000818187c10 */ /* 0x000fe4000ff1e0ff */
[----:B---3--:R-:W-:-:S03]  /*7630*/  PRMT R34, R34, 0x3340, R25 ;  /* 0x0000334022227816 */ /* 0x008fc60000000019 */
[----:B------:R-:W-:Y:S01]  /*7640*/  IMAD.X R25, RZ, RZ, UR9, P0 ;  /* 0x00000009ff197e24 */ /* 0x000fe200080e06ff */
[----:B------:R-:W-:Y:S02]  /*7650*/  PRMT R27, R34, 0x5410, R27 ;  /* 0x00005410221b7816 */ /* 0x000fe4000000001b */
[----:B----4-:R-:W-:Y:S02]  /*7660*/  PRMT R26, R26, 0x3340, R11 ;  /* 0x000033401a1a7816 */ /* 0x010fe4000000000b */
[----:B------:R-:W2:Y:S04]  /*7670*/  LDG.E.U8.CONSTANT R8, desc[UR10][R24.64+0x310800] ;  /* 0x3108000a18087981 */ /* 0x000ea8000c1e9100 */
[----:B------:R-:W2:Y:S04]  /*7680*/  LDG.E.U8.CONSTANT R11, desc[UR10][R24.64+0x310900] ;  /* 0x3109000a180b7981 */ /* 0x000ea8000c1e9100 */
[----:B------:R-:W3:Y:S01]  /*7690*/  LDG.E.U8.CONSTANT R37, desc[UR10][R24.64+0x310b00] ;  /* 0x310b000a18257981 */ /* 0x000ee2000c1e9100 */
[----:B------:R-:W-:-:S03]  /*76a0*/  PRMT R35, R35, 0x3340, R10 ;  /* 0x0000334023237816 */ /* 0x000fc6000000000a */
[----:B------:R-:W3:Y:S04]  /*76b0*/  LDG.E.U8.CONSTANT R34, desc[UR10][R24.64+0x310a00] ;  /* 0x310a000a18227981 */ /* 0x000ee8000c1e9100 */
[----:B------:R-:W4:Y:S04]  /*76c0*/  LDG.E.U8.CONSTANT R9, desc[UR10][R24.64+0x310f00] ;  /* 0x310f000a18097981 */ /* 0x000f28000c1e9100 */
[----:B------:R-:W4:Y:S04]  /*76d0*/  LDG.E.U8.CONSTANT R36, desc[UR10][R24.64+0x310e00] ;  /* 0x310e000a18247981 */ /* 0x000f28000c1e9100 */
[----:B------:R-:W4:Y:S01]  /*76e0*/  LDG.E.U8.CONSTANT R39, desc[UR10][R24.64+0x310d00] ;  /* 0x310d000a18277981 */ /* 0x000f22000c1e9100 */
[----:B--2---:R-:W-:-:S03]  /*76f0*/  PRMT R10, R8, 0x3340, R11 ;  /* 0x00003340080a7816 */ /* 0x004fc6000000000b */
[----:B------:R-:W2:Y:S01]  /*7700*/  LDG.E.U8.CONSTANT R8, desc[UR10][R24.64+0x310c00] ;  /* 0x310c000a18087981 */ /* 0x000ea2000c1e9100 */
[----:B---3--:R-:W-:Y:S01]  /*7710*/  PRMT R37, R34, 0x3340, R37 ;  /* 0x0000334022257816 */ /* 0x008fe20000000025 */
[----:B------:R-:W-:-:S03]  /*7720*/  IMAD.IADD R34, R31, 0x1, R32 ;  /* 0x000000011f227824 */ /* 0x000fc600078e0220 */
[----:B------:R-:W-:Y:S02]  /*7730*/  PRMT R37, R10, 0x5410, R37 ;  /* 0x000054100a257816 */ /* 0x000fe40000000025 */
[----:B----4-:R-:W-:Y:S02]  /*7740*/  PRMT R36, R36, 0x3340, R9 ;  /* 0x0000334024247816 */ /* 0x010fe40000000009 */
[----:B------:R-:W-:Y:S02]  /*7750*/  PRMT R26, R35, 0x5410, R26 ;  /* 0x00005410231a7816 */ /* 0x000fe4000000001a */
[----:B--2---:R-:W-:Y:S02]  /*7760*/  PRMT R39, R8, 0x3340, R39 ;  /* 0x0000334008277816 */ /* 0x004fe40000000027 */
[----:B------:R-:W0:Y:S02]  /*7770*/  LDS.128 R8, [R34] ;  /* 0x0000000022087984 */ /* 0x000e240000000c00 */
[----:B0-----:R-:W-:-:S04]  /*7780*/  IDP.4A.S8.S8 R8, R27, R8, RZ ;  /* 0x000000081b087226 */ /* 0x001fc800000006ff */
[----:B------:R-:W-:Y:S02]  /*7790*/  IDP.4A.S8.S8 R35, R26, R9, R8 ;  /* 0x000000091a237226 */ /* 0x000fe40000000608 */
[----:B------:R-:W-:-:S05]  /*77a0*/  VIADD R26, R33, 0x1000 ;  /* 0x00001000211a7836 */ /* 0x000fca0000000000 */
[----:B------:R-:W-:-:S05]  /*77b0*/  IADD3 R26, P0, PT, R26, UR8, RZ ;  /* 0x000000081a1a7c10 */ /* 0x000fca000ff1e0ff */
[----:B------:R-:W-:-:S05]  /*77c0*/  IMAD.X R27, RZ, RZ, UR9, P0 ;  /* 0x00000009ff1b7e24 */ /* 0x000fca00080e06ff */
[----:B------:R-:W2:Y:S04]  /*77d0*/  LDG.E.U8.CONSTANT R8, desc[UR10][R26.64+0x310b00] ;  /* 0x310b000a1a087981 */ /* 0x000ea8000c1e9100 */
[----:B------:R-:W2:Y:S01]  /*77e0*/  LDG.E.U8.CONSTANT R9, desc[UR10][R26.64+0x310a00] ;  /* 0x310a000a1a097981 */ /* 0x000ea2000c1e9100 */
[----:B------:R-:W-:Y:S01]  /*77f0*/  PRMT R36, R39, 0x5410, R36 ;  /* 0x0000541027247816 */ /* 0x000fe20000000024 */
[----:B------:R-:W-:Y:S02]  /*7800*/  IDP.4A.S8.S8 R10, R37, R10, RZ ;  /* 0x0000000a250a7226 */ /* 0x000fe400000006ff */
[----:B------:R-:W3:Y:S02]  /*7810*/  LDG.E.U8.CONSTANT R24, desc[UR10][R26.64+0x310d00] ;  /* 0x310d000a1a187981 */ /* 0x000ee4000c1e9100 */
[----:B------:R-:W-:-:S02]  /*7820*/  IDP.4A.S8.S8 R36, R36, R11, R10 ;  /* 0x0000000b24247226 */ /* 0x000fc4000000060a */
[----:B------:R-:W4:Y:S04]  /*7830*/  LDG.E.U8.CONSTANT R10, desc[UR10][R26.64+0x310900] ;  /* 0x3109000a1a0a7981 */ /* 0x000f28000c1e9100 */
[----:B------:R-:W4:Y:S04]  /*7840*/  LDG.E.U8.CONSTANT R11, desc[UR10][R26.64+0x310800] ;  /* 0x3108000a1a0b7981 */ /* 0x000f28000c1e9100 */
[----:B------:R-:W3:Y:S01]  /*7850*/  LDG.E.U8.CONSTANT R37, desc[UR10][R26.64+0x310c00] ;  /* 0x310c000a1a257981 */ /* 0x000ee2000c1e9100 */
[----:B--2---:R-:W-:-:S03]  /*7860*/  PRMT R25, R9, 0x3340, R8 ;  /* 0x0000334009197816 */ /* 0x004fc60000000008 */
[----:B------:R-:W2:Y:S04]  /*7870*/  LDG.E.U8.CONSTANT R8, desc[UR10][R26.64+0x310f00] ;  /* 0x310f000a1a087981 */ /* 0x000ea8000c1e9100 */
[----:B------:R-:W2:Y:S01]  /*7880*/  LDG.E.U8.CONSTANT R9, desc[UR10][R26.64+0x310e00] ;  /* 0x310e000a1a097981 */ /* 0x000ea2000c1e9100 */
[----:B----4-:R-:W-:-:S04]  /*7890*/  PRMT R10, R11, 0x3340, R10 ;  /* 0x000033400b0a7816 */ /* 0x010fc8000000000a */
[----:B------:R-:W-:Y:S02]  /*78a0*/  PRMT R25, R10, 0x5410, R25 ;  /* 0x000054100a197816 */ /* 0x000fe40000000019 */
[----:B---3--:R-:W-:Y:S01]  /*78b0*/  PRMT R37, R37, 0x3340, R24 ;  /* 0x0000334025257816 */ /* 0x008fe20000000018 */
[----:B------:R-:W-:-:S05]  /*78c0*/  VIADD R24, R33, 0x1800 ;  /* 0x0000180021187836 */ /* 0x000fca0000000000 */
[----:B------:R-:W-:Y:S02]  /*78d0*/  IADD3 R24, P0, PT, R24, UR8, RZ ;  /* 0x0000000818187c10 */ /* 0x000fe4000ff1e0ff */
[----:B--2---:R-:W-:Y:S02]  /*78e0*/  PRMT R38, R9, 0x3340, R8 ;  /* 0x0000334009267816 */ /* 0x004fe40000000008 */
[----:B------:R-:W0:Y:S02]  /*78f0*/  LDS.128 R8, [R34+0x10] ;  /* 0x0000100022087984 */ /* 0x000e240000000c00 */
[----:B------:R-:W-:Y:S01]  /*7900*/  PRMT R37, R37, 0x5410, R38 ;  /* 0x0000541025257816 */ /* 0x000fe20000000026 */
[----:B0-----:R-:W-:Y:S02]  /*7910*/  IDP.4A.S8.S8 R8, R25, R8, RZ ;  /* 0x0000000819087226 */ /* 0x001fe400000006ff */
[----:B------:R-:W-:Y:S02]  /*7920*/  IMAD.X R25, RZ, RZ, UR9, P0 ;  /* 0x00000009ff197e24 */ /* 0x000fe400080e06ff */
[----:B------:R-:W-:-:S03]  /*7930*/  IDP.4A.S8.S8 R9, R37, R9, R8 ;  /* 0x0000000925097226 */ /* 0x000fc60000000608 */
[----:B------:R-:W2:Y:S04]  /*7940*/  LDG.E.U8.CONSTANT R26, desc[UR10][R24.64+0x310900] ;  /* 0x3109000a181a7981 */ /* 0x000ea8000c1e9100 */
[----:B------:R-:W2:Y:S04]  /*7950*/  LDG.E.U8.CONSTANT R33, desc[UR10][R24.64+0x310800] ;  /* 0x3108000a18217981 */ /* 0x000ea8000c1e9100 */
[----:B------:R-:W3:Y:S04]  /*7960*/  LDG.E.U8.CONSTANT R8, desc[UR10][R24.64+0x310b00] ;  /* 0x310b000a18087981 */ /* 0x000ee8000c1e9100 */
[----:B------:R-:W3:Y:S04]  /*7970*/  LDG.E.U8.CONSTANT R27, desc[UR10][R24.64+0x310a00] ;  /* 0x310a000a181b7981 */ /* 0x000ee8000c1e9100 */
[----:B------:R-:W4:Y:S01]  /*7980*/  LDG.E.U8.CONSTANT R37, desc[UR10][R24.64+0x310c00] ;  /* 0x310c000a18257981 */ /* 0x000f22000c1e9100 */
[----:B--2---:R-:W-:-:S03]  /*7990*/  PRMT R26, R33, 0x3340, R26 ;  /* 0x00003340211a7816 */ /* 0x004fc6000000001a */
[----:B------:R-:W2:Y:S01]  /*79a0*/  LDG.E.U8.CONSTANT R33, desc[UR10][R24.64+0x310e00] ;  /* 0x310e000a18217981 */ /* 0x000ea2000c1e9100 */
[----:B---3--:R-:W-:-:S03]  /*79b0*/  PRMT R27, R27, 0x3340, R8 ;  /* 0x000033401b1b7816 */ /* 0x008fc60000000008 */
[----:B------:R-:W2:Y:S01]  /*79c0*/  LDG.E.U8.CONSTANT R8, desc[UR10][R24.64+0x310f00] ;  /* 0x310f000a18087981 */ /* 0x000ea2000c1e9100 */
[----:B------:R-:W-:-:S03]  /*79d0*/  PRMT R27, R26, 0x5410, R27 ;  /* 0x000054101a1b7816 */ /* 0x000fc6000000001b */
[----:B------:R-:W4:Y:S02]  /*79e0*/  LDG.E.U8.CONSTANT R26, desc[UR10][R24.64+0x310d00] ;  /* 0x310d000a181a7981 */ /* 0x000f24000c1e9100 */
[----:B------:R-:W-:Y:S01]  /*79f0*/  IDP.4A.S8.S8 R10, R27, R10, RZ ;  /* 0x0000000a1b0a7226 */ /* 0x000fe200000006ff */
[----:B------:R-:W-:Y:S01]  /*7a00*/  IADD3 R30, P0, P1, R36, R35, R30 ;  /* 0x00000023241e7210 */ /* 0x000fe2000791e01e */
[----:B------:R-:W-:Y:S01]  /*7a10*/  VIADD R32, R32, 0x20 ;  /* 0x0000002020207836 */ /* 0x000fe20000000000 */
[----:B------:R-:W-:Y:S02]  /*7a20*/  SHF.R.S32.HI R36, RZ, 0x1f, R36 ;  /* 0x0000001fff247819 */ /* 0x000fe40000011424 */
[----:B--2---:R-:W-:Y:S02]  /*7a30*/  PRMT R8, R33, 0x3340, R8 ;  /* 0x0000334021087816 */ /* 0x004fe40000000008 */
[----:B----4-:R-:W-:-:S04]  /*7a40*/  PRMT R37, R37, 0x3340, R26 ;  /* 0x0000334025257816 */ /* 0x010fc8000000001a */
[----:B------:R-:W-:-:S05]  /*7a50*/  PRMT R8, R37, 0x5410, R8 ;  /* 0x0000541025087816 */ /* 0x000fca0000000008 */
[----:B------:R-:W-:Y:S01]  /*7a60*/  IDP.4A.S8.S8 R8, R8, R11, R10 ;  /* 0x0000000b08087226 */ /* 0x000fe2000000060a */
[----:B------:R-:W-:-:S04]  /*7a70*/  SHF.R.S32.HI R10, RZ, 0x1f, R35 ;  /* 0x0000001fff0a7819 */ /* 0x000fc80000011423 */
[----:B------:R-:W-:Y:S02]  /*7a80*/  IADD3.X R10, PT, PT, R36, R10, R29, P0, P1 ;  /* 0x0000000a240a7210 */ /* 0x000fe400007e241d */
[----:B------:R-:W-:Y:S02]  /*7a90*/  ISETP.NE.AND P0, PT, R32, 0x100, PT ;  /* 0x000001002000780c */ /* 0x000fe40003f05270 */
[----:B------:R-:W-:Y:S02]  /*7aa0*/  IADD3 R30, P1, P2, R8, R9, R30 ;  /* 0x00000009081e7210 */ /* 0x000fe40007a3e01e */
[----:B------:R-:W-:Y:S02]  /*7ab0*/  SHF.R.S32.HI R9, RZ, 0x1f, R9 ;  /* 0x0000001fff097819 */ /* 0x000fe40000011409 */
[----:B------:R-:W-:-:S04]  /*7ac0*/  SHF.R.S32.HI R8, RZ, 0x1f, R8 ;  /* 0x0000001fff087819 */ /* 0x000fc80000011408 */
[----:B------:R-:W-:-:S03]  /*7ad0*/  IADD3.X R29, PT, PT, R8, R9, R10, P1, P2 ;  /* 0x00000009081d7210 */ /* 0x000fc60000fe440a */
[----:B------:R-:W-:Y:S05]  /*7ae0*/  @P0 BRA `(.L_x_229) ;  /* 0xfffffff800980947 */ /* 0x000fea000383ffff */
[--C-:B------:R-:W-:Y:S01]  /*7af0*/  SHF.R.S64 R8, R30, 0x8, R29.reuse ;  /* 0x000000081e087819 */ /* 0x100fe2000000101d */
[----:B------:R-:W-:Y:S01]  /*7b00*/  IMAD.IADD R31, R31, 0x1, R28 ;  /* 0x000000011f1f7824 */ /* 0x000fe200078e021c */
[----:B------:R-:W-:Y:S01]  /*7b10*/  SHF.R.S32.HI R9, RZ, 0x8, R29 ;  /* 0x00000008ff097819 */ /* 0x000fe2000001141d */
[----:B------:R-:W-:Y:S01]  /*7b20*/  VIADD R28, R28, UR12 ;  /* 0x0000000c1c1c7c36 */ /* 0x000fe20008000000 */
        /* <DEDUP_REMOVED lines=8> */
[----:B------:R4:W-:Y:S10]  /*7bb0*/  STS.U8 [R31+0x100], R8 ;  /* 0x000100081f007388 */ /* 0x0009f40000000000 */
[----:B----4-:R-:W-:Y:S05]  /*7bc0*/  @!P0 BRA `(.L_x_230) ;  /* 0xfffffff800448947 */ /* 0x010fea000383ffff */
.L_x_228:
[----:B---3--:R-:W-:Y:S05]  /*7bd0*/  BSYNC.RECONVERGENT B0 ;  /* 0x0000000000007941 */ /* 0x008fea0003800200 */
.L_x_227:
[----:B------:R-:W3:Y:S02]  /*7be0*/  LDCU UR5, c[0x0][0x398] ;  /* 0x00007300ff0577ac */ /* 0x000ee40008000800 */
[----:B---3--:R-:W-:Y:S01]  /*7bf0*/  UISETP.GE.AND UP0, UPT, UR4, UR5, UPT ;  /* 0x000000050400728c */ /* 0x008fe2000bf06270 */
[----:B------:R-:W-:Y:S08]  /*7c00*/  BAR.SYNC.DEFER_BLOCKING 0x0 ;  /* 0x0000000000007b1d */ /* 0x000ff00000010000 */
[----:B------:R-:W-:Y:S05]  /*7c10*/  BRA.U !UP0, `(.L_x_231) ;  /* 0x0000001108f47547 */ /* 0x000fea000b800000 */
[C---:B------:R-:W-:Y:S02]  /*7c20*/  ISETP.GT.U32.AND P0, PT, R0.reuse, 0xff, PT ;  /* 0x000000ff0000780c */ /* 0x040fe40003f04070 */
[----:B0-2---:R-:W-:Y:S02]  /*7c30*/  CS2R R8, SRZ ;  /* 0x0000000000087805 */ /* 0x005fe4000001ff00 */
[----:B------:R-:W-:Y:S01]  /*7c40*/  ISETP.GT.U32.AND P2, PT, R0, 0x1f, PT ;  /* 0x0000001f0000780c */ /* 0x000fe20003f44070 */
[----:B------:R-:W-:Y:S01]  /*7c50*/  BSSY B0, `(.L_x_232) ;  /* 0x0000044000007945 */ /* 0x000fe20003800000 */
[----:B------:R-:W-:Y:S02]  /*7c60*/  ISETP.NE.AND P4, PT, R18, RZ, PT ;  /* 0x000000ff1200720c */ /* 0x000fe40003f85270 */
[----:B------:R-:W-:-:S05]  /*7c70*/  ISETP.GE.U32.AND P5, PT, R0, UR14, PT ;  /* 0x0000000e00007c0c */ /* 0x000fca000bfa6070 */
[----:B-----5:R-:W-:Y:S02]  /*7c80*/  @!P0 IMAD R3, R15, UR12, R12 ;  /* 0x0000000c0f038c24 */ /* 0x020fe4000f8e020c */
[----:B-1----:R-:W-:-:S04]  /*7c90*/  @!P0 IMAD.MOV.U32 R10, RZ, RZ, 0x200 ;  /* 0x00000200ff0a8424 */ /* 0x002fc800078e00ff */
[----:B------:R-:W0:Y:S01]  /*7ca0*/  @!P0 LDS.S8 R3, [R3+0x100] ;  /* 0x0001000003038984 */ /* 0x000e220000000200 */
[----:B------:R-:W-:Y:S06]  /*7cb0*/  BAR.SYNC.DEFER_BLOCKING 0x0 ;  /* 0x0000000000007b1d */ /* 0x000fec0000010000 */
[----:B------:R-:W-:Y:S01]  /*7cc0*/  @!P2 STS.64 [R17], RZ ;  /* 0x000000ff1100a388 */ /* 0x000fe20000000a00 */
[----:B0-----:R-:W-:-:S04]  /*7cd0*/  @!P0 IMAD R10, R3, 0x4, R10 ;  /* 0x00000004030a8824 */ /* 0x001fc800078e020a */
[----:B------:R-:W0:Y:S02]  /*7ce0*/  @!P0 LDC R11, c[0x3][R10] ;  /* 0x00c000000a0b8b82 */ /* 0x000e240000000800 */
[--C-:B0-----:R-:W-:Y:S01]  /*7cf0*/  @!P0 IMAD.MOV.U32 R8, RZ, RZ, R11.reuse ;  /* 0x000000ffff088224 */ /* 0x101fe200078e000b */
[----:B------:R-:W-:-:S04]  /*7d00*/  @!P0 SHF.R.S32.HI R9, RZ, 0x1f, R11 ;  /* 0x0000001fff098819 */ /* 0x000fc8000001140b */
[----:B------:R-:W0:Y:S04]  /*7d10*/  SHFL.DOWN PT, R11, R8, 0x10, 0x1f ;  /* 0x0a001f00080b7f89 */ /* 0x000e2800000e0000 */
        /* <DEDUP_REMOVED lines=21> */
[----:B------:R-:W-:-:S03]  /*7e70*/  CS2R R8, SRZ ;  /* 0x0000000000087805 */ /* 0x000fc6000001ff00 */
[----:B------:R-:W1:Y:S01]  /*7e80*/  SHFL.DOWN PT, R3, R24, 0x1, 0x1f ;  /* 0x08201f0018037f89 */ /* 0x000e6200000e0000 */
[----:B0-----:R-:W-:-:S04]  /*7e90*/  IADD3 R10, P0, P1, RZ, R11, R10 ;  /* 0x0000000bff0a7210 */ /* 0x001fc8000791e00a */
[----:B-1----:R-:W-:-:S05]  /*7ea0*/  IADD3.X R11, PT, PT, R3, R24, RZ, P0, P1 ;  /* 0x00000018030b7210 */ /* 0x002fca00007e24ff */
[----:B------:R0:W-:Y:S01]  /*7eb0*/  @!P4 STS.64 [R16+UR6], R10 ;  /* 0x0000000a1000c988 */ /* 0x0001e20008000a06 */
[----:B------:R-:W-:Y:S06]  /*7ec0*/  BAR.SYNC.DEFER_BLOCKING 0x0 ;  /* 0x0000000000007b1d */ /* 0x000fec0000010000 */
[----:B------:R0:W1:Y:S01]  /*7ed0*/  @!P5 LDS.64 R8, [R17] ;  /* 0x000000001108d984 */ /* 0x0000620000000a00 */
[----:B------:R-:W-:Y:S05]  /*7ee0*/  @P2 BRA `(.L_x_233) ;  /* 0x0000000000682947 */ /* 0x000fea0003800000 */
[----:B------:R-:W-:-:S03]  /*7ef0*/  UMOV UR5, 0xffffffff ;  /* 0xffffffff00057882 */ /* 0x000fc60000000000 */
[----:B------:R-:W-:Y:S05]  /*7f00*/  BRA.DIV UR5, `(.L_x_234) ;  /* 0x0000001e05787947 */ /* 0x000fea000b800000 */
[----:B-1----:R-:W1:Y:S04]  /*7f10*/  SHFL.DOWN PT, R3, R8, 0x10, 0x1f ;  /* 0x0a001f0008037f89 */ /* 0x002e6800000e0000 */
[----:B0-----:R-:W0:Y:S01]  /*7f20*/  SHFL.DOWN PT, R10, R9, 0x10, 0x1f ;  /* 0x0a001f00090a7f89 */ /* 0x001e2200000e0000 */
        /* <DEDUP_REMOVED lines=16> */
[----:B------:R-:W-:Y:S02]  /*8030*/  IADD3 R3, P1, PT, RZ, R8, RZ ;  /* 0x00000008ff037210 */ /* 0x000fe40007f3e0ff */
[----:B------:R-:W1:Y:S02]  /*8040*/  SHFL.DOWN PT, R8, R8, 0x1, 0x1f ;  /* 0x08201f0008087f89 */ /* 0x000e6400000e0000 */
[----:B0-----:R-:W-:-:S05]  /*8050*/  IADD3.X R9, PT, PT, R28, RZ, R11, P1, P0 ;  /* 0x000000ff1c097210 */ /* 0x001fca0000fe040b */
[----:B------:R0:W2:Y:S04]  /*8060*/  SHFL.DOWN PT, R28, R9, 0x1, 0x1f ;  /* 0x08201f00091c7f89 */ /* 0x0000a800000e0000 */
.L_x_301:
[----:B-1----:R-:W-:-:S04]  /*8070*/  IADD3 R8, P0, P1, RZ, R3, R8 ;  /* 0x00000003ff087210 */ /* 0x002fc8000791e008 */
[----:B0-2---:R-:W-:-:S09]  /*8080*/  IADD3.X R9, PT, PT, R28, R9, RZ, P0, P1 ;  /* 0x000000091c097210 */ /* 0x005fd200007e24ff */
.L_x_233:
[----:B------:R-:W-:Y:S05]  /*8090*/  BSYNC B0 ;  /* 0x0000000000007941 */ /* 0x000fea0003800000 */
.L_x_232:
[----:B0-----:R-:W0:Y:S01]  /*80a0*/  S2R R10, SR_CgaCtaId ;  /* 0x00000000000a7919 */ /* 0x001e220000008800 */
[----:B------:R-:W-:Y:S01]  /*80b0*/  MOV R3, 0x400 ;  /* 0x0000040000037802 */ /* 0x000fe20000000f00 */
[----:B------:R-:W-:Y:S05]  /*80c0*/  WARPSYNC.ALL ;  /* 0x0000000000007948 */ /* 0x000fea0003800000 */
[----:B0-----:R-:W-:-:S05]  /*80d0*/  LEA R3, R10, R3, 0x18 ;  /* 0x000000030a037211 */ /* 0x001fca00078ec0ff */
[----:B-1----:R-:W-:Y:S01]  /*80e0*/  @P3 STS.64 [R3], R8 ;  /* 0x0000000803003388 */ /* 0x002fe20000000a00 */
[----:B------:R-:W-:Y:S01]  /*80f0*/  BAR.SYNC.DEFER_BLOCKING 0x0 ;  /* 0x0000000000007b1d */ /* 0x000fe20000010000 */
[----:B------:R-:W-:-:S05]  /*8100*/  CS2R R10, SRZ ;  /* 0x00000000000a7805 */ /* 0x000fca000001ff00 */
[----:B------:R-:W0:Y:S02]  /*8110*/  LDS.64 R8, [R3] ;  /* 0x0000000003087984 */ /* 0x000e240000000a00 */
[----:B0-----:R-:W-:-:S04]  /*8120*/  ISETP.GE.U32.AND P0, PT, R8, 0x1, PT ;  /* 0x000000010800780c */ /* 0x001fc80003f06070 */
[----:B------:R-:W-:-:S13]  /*8130*/  ISETP.GE.AND.EX P0, PT, R9, RZ, PT, P0 ;  /* 0x000000ff0900720c */ /* 0x000fda0003f06300 */
[----:B------:R-:W-:Y:S05]  /*8140*/  @!P0 BRA `(.L_x_235) ;  /* 0x0000000000888947 */ /* 0x000fea0003800000 */
[----:B------:R-:W0:Y:S01]  /*8150*/  LDCU UR5, c[0x0][0x388] ;  /* 0x00007100ff0577ac */ /* 0x000e220008000800 */
[----:B------:R-:W-:Y:S01]  /*8160*/  ISETP.NE.U32.AND P0, PT, R9, RZ, PT ;  /* 0x000000ff0900720c */ /* 0x000fe20003f05070 */
[----:B0-----:R-:W-:-:S04]  /*8170*/  UIMAD UR5, UR4, 0xde, UR5 ;  /* 0x000000de040578a4 */ /* 0x001fc8000f8e0205 */
[----:B------:R-:W-:-:S04]  /*8180*/  USHF.R.U32.HI UR8, URZ, 0x10, UR5 ;  /* 0x00000010ff087899 */ /* 0x000fc80008011605 */
[----:B------:R-:W-:-:S04]  /*8190*/  ULOP3.LUT UR8, UR8, UR5, URZ, 0x3c, !UPT ;  /* 0x0000000508087292 */ /* 0x000fc8000f8e3cff */
[----:B------:R-:W-:-:S04]  /*81a0*/  UIMAD UR8, UR8, -0x7a143595, URZ ;  /* 0x85ebca6b080878a4 */ /* 0x000fc8000f8e02ff */
[----:B------:R-:W-:-:S04]  /*81b0*/  USHF.R.U32.HI UR5, URZ, 0xd, UR8 ;  /* 0x0000000dff057899 */ /* 0x000fc80008011608 */
[----:B------:R-:W-:-:S04]  /*81c0*/  ULOP3.LUT UR5, UR5, UR8, URZ, 0x3c, !UPT ;  /* 0x0000000805057292 */ /* 0x000fc8000f8e3cff */
[----:B------:R-:W-:-:S04]  /*81d0*/  UIMAD UR5, UR5, -0x3d4d51cb, URZ ;  /* 0xc2b2ae35050578a4 */ /* 0x000fc8000f8e02ff */
[----:B------:R-:W-:-:S04]  /*81e0*/  USHF.R.U32.HI UR8, URZ, 0x10, UR5 ;  /* 0x00000010ff087899 */ /* 0x000fc80008011605 */
[----:B------:R-:W-:Y:S01]  /*81f0*/  ULOP3.LUT UR8, UR8, UR5, URZ, 0x3c, !UPT ;  /* 0x0000000508087292 */ /* 0x000fe2000f8e3cff */
[----:B------:R-:W-:Y:S11]  /*8200*/  @P0 BRA `(.L_x_236) ;  /* 0x0000000000500947 */ /* 0x000ff60003800000 */
[----:B------:R-:W0:Y:S01]  /*8210*/  I2F.U32.RP R3, R8 ;  /* 0x0000000800037306 */ /* 0x000e220000209000 */
[----:B------:R-:W-:Y:S01]  /*8220*/  IMAD.MOV R9, RZ, RZ, -R8 ;  /* 0x000000ffff097224 */ /* 0x000fe200078e0a08 */
[----:B------:R-:W-:-:S06]  /*8230*/  ISETP.NE.U32.AND P1, PT, R8, RZ, PT ;  /* 0x000000ff0800720c */ /* 0x000fcc0003f25070 */
[----:B0-----:R-:W0:Y:S02]  /*8240*/  MUFU.RCP R3, R3 ;  /* 0x0000000300037308 */ /* 0x001e240000001000 */
[----:B0-----:R-:W-:-:S06]  /*8250*/  VIADD R10, R3, 0xffffffe ;  /* 0x0ffffffe030a7836 */ /* 0x001fcc0000000000 */
[----:B------:R0:W1:Y:S02]  /*8260*/  F2I.FTZ.U32.TRUNC.NTZ R11, R10 ;  /* 0x0000000a000b7305 */ /* 0x000064000021f000 */
[----:B0-----:R-:W-:Y:S02]  /*8270*/  IMAD.MOV.U32 R10, RZ, RZ, RZ ;  /* 0x000000ffff0a7224 */ /* 0x001fe400078e00ff */
[----:B-1----:R-:W-:-:S04]  /*8280*/  IMAD R9, R9, R11, RZ ;  /* 0x0000000b09097224 */ /* 0x002fc800078e02ff */
[----:B------:R-:W-:-:S06]  /*8290*/  IMAD.HI.U32 R11, R11, R9, R10 ;  /* 0x000000090b0b7227 */ /* 0x000fcc00078e000a */
[----:B------:R-:W-:-:S04]  /*82a0*/  IMAD.HI.U32 R11, R11, UR8, RZ ;  /* 0x000000080b0b7c27 */ /* 0x000fc8000f8e00ff */
[----:B------:R-:W-:-:S04]  /*82b0*/  IMAD.MOV R11, RZ, RZ, -R11 ;  /* 0x000000ffff0b7224 */ /* 0x000fc800078e0a0b */
[----:B------:R-:W-:Y:S02]  /*82c0*/  IMAD R9, R8, R11, UR8 ;  /* 0x0000000808097e24 */ /* 0x000fe4000f8e020b */
[----:B------:R-:W-:-:S03]  /*82d0*/  IMAD.MOV.U32 R11, RZ, RZ, RZ ;  /* 0x000000ffff0b7224 */ /* 0x000fc600078e00ff */
[----:B------:R-:W-:-:S13]  /*82e0*/  ISETP.GE.U32.AND P0, PT, R9, R8, PT ;  /* 0x000000080900720c */ /* 0x000fda0003f06070 */
[----:B------:R-:W-:-:S05]  /*82f0*/  @P0 IMAD.IADD R9, R9, 0x1, -R8 ;  /* 0x0000000109090824 */ /* 0x000fca00078e0a08 */
[----:B------:R-:W-:-:S13]  /*8300*/  ISETP.GE.U32.AND P0, PT, R9, R8, PT ;  /* 0x000000080900720c */ /* 0x000fda0003f06070 */
[----:B------:R-:W-:Y:S01]  /*8310*/  @P0 IMAD.IADD R9, R9, 0x1, -R8 ;  /* 0x0000000109090824 */ /* 0x000fe200078e0a08 */
[----:B------:R-:W-:-:S05]  /*8320*/  @!P1 LOP3.LUT R9, RZ, R8, RZ, 0x33, !PT ;  /* 0x00000008ff099212 */ /* 0x000fca00078e33ff */
[----:B------:R-:W-:Y:S01]  /*8330*/  IMAD.MOV.U32 R10, RZ, RZ, R9 ;  /* 0x000000ffff0a7224 */ /* 0x000fe200078e0009 */
[----:B------:R-:W-:Y:S06]  /*8340*/  BRA `(.L_x_235) ;  /* 0x0000000000087947 */ /* 0x000fec0003800000 */
.L_x_236:
[----:B------:R-:W-:-:S07]  /*8350*/  MOV R26, 0x8370 ;  /* 0x00008370001a7802 */ /* 0x000fce0000000f00 */
[----:B------:R-:W-:Y:S05]  /*8360*/  CALL.REL.NOINC `($__internal_3_$__cuda_sm20_rem_u64) ;  /* 0x0000002000bc7944 */ /* 0x000fea0003c00000 */
.L_x_235:
[----:B------:R-:W0:Y:S01]  /*8370*/  @P3 S2R R9, SR_CgaCtaId ;  /* 0x0000000000093919 */ /* 0x000e220000008800 */
[----:B------:R-:W-:Y:S01]  /*8380*/  @P3 MOV R8, 0x400 ;  /* 0x0000040000083802 */ /* 0x000fe20000000f00 */
[----:B------:R-:W-:Y:S01]  /*8390*/  @P3 IMAD.MOV.U32 R3, RZ, RZ, 0xff ;  /* 0x000000ffff033424 */ /* 0x000fe200078e00ff */
[----:B------:R-:W-:Y:S02]  /*83a0*/  BSSY.RECONVERGENT B0, `(.L_x_237) ;  /* 0x00000bf000007945 */ /* 0x000fe40003800200 */
[----:B0-----:R-:W-:-:S05]  /*83b0*/  @P3 LEA R8, R9, R8, 0x18 ;  /* 0x0000000809083211 */ /* 0x001fca00078ec0ff */
[----:B------:R0:W-:Y:S01]  /*83c0*/  @P3 STS [R8+0x100], R3 ;  /* 0x0001000308003388 */ /* 0x0001e20000000800 */
[----:B------:R-:W-:Y:S06]  /*83d0*/  BAR.SYNC.DEFER_BLOCKING 0x0 ;  /* 0x0000000000007b1d */ /* 0x000fec0000010000 */
[----:B------:R-:W-:Y:S05]  /*83e0*/  @!P3 BRA `(.L_x_238) ;  /* 0x0000000800e8b947 */ /* 0x000fea0003800000 */
[----:B------:R-:W1:Y:S01]  /*83f0*/  S2UR UR8, SR_CgaCtaId ;  /* 0x00000000000879c3 */ /* 0x000e620000008800 */
[----:B------:R-:W-:Y:S01]  /*8400*/  UMOV UR5, 0x400 ;  /* 0x0000040000057882 */ /* 0x000fe20000000000 */
[----:B------:R-:W-:Y:S01]  /*8410*/  IMAD.MOV.U32 R25, RZ, RZ, RZ ;  /* 0x000000ffff197224 */ /* 0x000fe200078e00ff */
[----:B------:R-:W-:Y:S01]  /*8420*/  UIADD3 UR5, UPT, UPT, UR5, 0x110, URZ ;  /* 0x0000011005057890 */ /* 0x000fe2000fffe0ff */
[----:B------:R-:W-:Y:S02]  /*8430*/  IMAD.MOV.U32 R27, RZ, RZ, RZ ;  /* 0x000000ffff1b7224 */ /* 0x000fe400078e00ff */
[----:B0-----:R-:W-:Y:S01]  /*8440*/  IMAD.MOV.U32 R3, RZ, RZ, RZ ;  /* 0x000000ffff037224 */ /* 0x001fe200078e00ff */
[----:B-1----:R-:W-:-:S12]  /*8450*/  ULEA UR5, UR8, UR5, 0x18 ;  /* 0x0000000508057291 */ /* 0x002fd8000f8ec0ff */
.L_x_255:
[----:B------:R-:W0:Y:S01]  /*8460*/  LDS.S8 R9, [R3+UR5+0x100] ;  /* 0x0001000503097984 */ /* 0x000e220008000200 */
[----:B------:R-:W-:-:S04]  /*8470*/  IMAD.MOV.U32 R8, RZ, RZ, 0x200 ;  /* 0x00000200ff087424 */ /* 0x000fc800078e00ff */
[----:B0-----:R-:W-:Y:S02]  /*8480*/  IMAD R24, R9, 0x4, R8 ;  /* 0x0000000409187824 */ /* 0x001fe400078e0208 */
[----:B------:R-:W-:-:S04]  /*8490*/  VIADD R9, R3, UR5 ;  /* 0x0000000503097c36 */ /* 0x000fc80008000000 */
[----:B------:R-:W0:Y:S02]  /*84a0*/  LDC R24, c[0x3][R24] ;  /* 0x00c0000018187b82 */ /* 0x000e240000000800 */
[----:B0-----:R-:W-:-:S04]  /*84b0*/  IADD3 R26, P0, PT, R24, R25, RZ ;  /* 0x00000019181a7210 */ /* 0x001fc80007f1e0ff */
[----:B------:R-:W-:Y:S02]  /*84c0*/  LEA.HI.X.SX32 R27, R24, R27, 0x1, P0 ;  /* 0x0000001b181b7211 */ /* 0x000fe400000f0eff */
[----:B------:R-:W-:-:S04]  /*84d0*/  ISETP.GT.U32.AND P0, PT, R26, R10, PT ;  /* 0x0000000a1a00720c */ /* 0x000fc80003f04070 */
[----:B------:R-:W-:-:S13]  /*84e0*/  ISETP.GT.AND.EX P0, PT, R27, R11, PT, P0 ;  /* 0x0000000b1b00720c */ /* 0x000fda0003f04300 */
[----:B------:R-:W-:Y:S05]  /*84f0*/  @P0 BRA `(.L_x_239) ;  /* 0x0000000800740947 */ /* 0x000fea0003800000 */
[----:B------:R-:W0:Y:S02]  /*8500*/  LDS.S8 R25, [R9+0x101] ;  /* 0x0001010009197984 */ /* 0x000e240000000200 */
[----:B0-----:R-:W-:-:S06]  /*8510*/  IMAD R25, R25, 0x4, R8 ;  /* 0x0000000419197824 */ /* 0x001fcc00078e0208 */
        /* <DEDUP_REMOVED lines=118> */
[----:B------:R-:W-:-:S05]  /*8c80*/  VIADD R3, R3, 0x10 ;  /* 0x0000001003037836 */ /* 0x000fca0000000000 */
[----:B------:R-:W-:-:S13]  /*8c90*/  ISETP.NE.AND P0, PT, R3, 0x100, PT ;  /* 0x000001000300780c */ /* 0x000fda0003f05270 */
[----:B------:R-:W-:Y:S05]  /*8ca0*/  @P0 BRA `(.L_x_255) ;  /* 0xfffffff400ec0947 */ /* 0x000fea000383ffff */
[----:B------:R-:W0:Y:S01]  /*8cb0*/  S2UR UR8, SR_CgaCtaId ;  /* 0x00000000000879c3 */ /* 0x000e220000008800 */
[----:B------:R-:W-:Y:S02]  /*8cc0*/  UMOV UR5, 0x400 ;  /* 0x0000040000057882 */ /* 0x000fe40000000000 */
[----:B0-----:R-:W-:-:S09]  /*8cd0*/  ULEA UR5, UR8, UR5, 0x18 ;  /* 0x0000000508057291 */ /* 0x001fd2000f8ec0ff */
[----:B------:R-:W0:Y:S01]  /*8ce0*/  LDS R3, [UR5+0x100] ;  /* 0x00010005ff037984 */ /* 0x000e220008000800 */
[----:B------:R-:W-:Y:S05]  /*8cf0*/  BRA `(.L_x_256) ;  /* 0x0000000000847947 */ /* 0x000fea0003800000 */
.L_x_254:
[----:B------:R-:W-:Y:S01]  /*8d00*/  VIADD R3, R3, 0xf ;  /* 0x0000000f03037836 */ /* 0x000fe20000000000 */
[----:B------:R-:W-:Y:S06]  /*8d10*/  BRA `(.L_x_239) ;  /* 0x00000000006c7947 */ /* 0x000fec0003800000 */
.L_x_253:
[----:B------:R-:W-:Y:S01]  /*8d20*/  VIADD R3, R3, 0xe ;  /* 0x0000000e03037836 */ /* 0x000fe20000000000 */
[----:B------:R-:W-:Y:S06]  /*8d30*/  BRA `(.L_x_239) ;  /* 0x0000000000647947 */ /* 0x000fec0003800000 */
.L_x_252:
[----:B------:R-:W-:Y:S01]  /*8d40*/  VIADD R3, R3, 0xd ;  /* 0x0000000d03037836 */ /* 0x000fe20000000000 */
[----:B------:R-:W-:Y:S06]  /*8d50*/  BRA `(.L_x_239) ;  /* 0x00000000005c7947 */ /* 0x000fec0003800000 */
.L_x_251:
[----:B------:R-:W-:Y:S01]  /*8d60*/  VIADD R3, R3, 0xc ;  /* 0x0000000c03037836 */ /* 0x000fe20000000000 */
[----:B------:R-:W-:Y:S06]  /*8d70*/  BRA `(.L_x_239) ;  /* 0x0000000000547947 */ /* 0x000fec0003800000 */
.L_x_250:
[----:B------:R-:W-:Y:S01]  /*8d80*/  VIADD R3, R3, 0xb ;  /* 0x0000000b03037836 */ /* 0x000fe20000000000 */
[----:B------:R-:W-:Y:S06]  /*8d90*/  BRA `(.L_x_239) ;  /* 0x00000000004c7947 */ /* 0x000fec0003800000 */
.L_x_249:
[----:B------:R-:W-:Y:S01]  /*8da0*/  VIADD R3, R3, 0xa ;  /* 0x0000000a03037836 */ /* 0x000fe20000000000 */
[----:B------:R-:W-:Y:S06]  /*8db0*/  BRA `(.L_x_239) ;  /* 0x0000000000447947 */ /* 0x000fec0003800000 */
.L_x_248:
[----:B------:R-:W-:Y:S01]  /*8dc0*/  VIADD R3, R3, 0x9 ;  /* 0x0000000903037836 */ /* 0x000fe20000000000 */
[----:B------:R-:W-:Y:S06]  /*8dd0*/  BRA `(.L_x_239) ;  /* 0x00000000003c7947 */ /* 0x000fec0003800000 */
.L_x_247:
[----:B------:R-:W-:Y:S01]  /*8de0*/  VIADD R3, R3, 0x8 ;  /* 0x0000000803037836 */ /* 0x000fe20000000000 */
[----:B------:R-:W-:Y:S06]  /*8df0*/  BRA `(.L_x_239) ;  /* 0x0000000000347947 */ /* 0x000fec0003800000 */
.L_x_246:
[----:B------:R-:W-:Y:S01]  /*8e00*/  VIADD R3, R3, 0x7 ;  /* 0x0000000703037836 */ /* 0x000fe20000000000 */
[----:B------:R-:W-:Y:S06]  /*8e10*/  BRA `(.L_x_239) ;  /* 0x00000000002c7947 */ /* 0x000fec0003800000 */
.L_x_245:
[----:B------:R-:W-:Y:S01]  /*8e20*/  VIADD R3, R3, 0x6 ;  /* 0x0000000603037836 */ /* 0x000fe20000000000 */
[----:B------:R-:W-:Y:S06]  /*8e30*/  BRA `(.L_x_239) ;  /* 0x0000000000247947 */ /* 0x000fec0003800000 */
.L_x_244:
[----:B------:R-:W-:Y:S01]  /*8e40*/  VIADD R3, R3, 0x5 ;  /* 0x0000000503037836 */ /* 0x000fe20000000000 */
[----:B------:R-:W-:Y:S06]  /*8e50*/  BRA `(.L_x_239) ;  /* 0x00000000001c7947 */ /* 0x000fec0003800000 */
.L_x_243:
[----:B------:R-:W-:Y:S01]  /*8e60*/  VIADD R3, R3, 0x4 ;  /* 0x0000000403037836 */ /* 0x000fe20000000000 */
[----:B------:R-:W-:Y:S06]  /*8e70*/  BRA `(.L_x_239) ;  /* 0x0000000000147947 */ /* 0x000fec0003800000 */
.L_x_242:
[----:B------:R-:W-:Y:S01]  /*8e80*/  VIADD R3, R3, 0x3 ;  /* 0x0000000303037836 */ /* 0x000fe20000000000 */
[----:B------:R-:W-:Y:S06]  /*8e90*/  BRA `(.L_x_239) ;  /* 0x00000000000c7947 */ /* 0x000fec0003800000 */
.L_x_241:
[----:B------:R-:W-:Y:S01]  /*8ea0*/  VIADD R3, R3, 0x2 ;  /* 0x0000000203037836 */ /* 0x000fe20000000000 */
[----:B------:R-:W-:Y:S06]  /*8eb0*/  BRA `(.L_x_239) ;  /* 0x0000000000047947 */ /* 0x000fec0003800000 */
.L_x_240:
[----:B------:R-:W-:-:S07]  /*8ec0*/  VIADD R3, R3, 0x1 ;  /* 0x0000000103037836 */ /* 0x000fce0000000000 */
.L_x_239:
[----:B------:R-:W0:Y:S01]  /*8ed0*/  S2UR UR8, SR_CgaCtaId ;  /* 0x00000000000879c3 */ /* 0x000e220000008800 */
[----:B------:R-:W-:Y:S02]  /*8ee0*/  UMOV UR5, 0x400 ;  /* 0x0000040000057882 */ /* 0x000fe40000000000 */
[----:B0-----:R-:W-:-:S09]  /*8ef0*/  ULEA UR5, UR8, UR5, 0x18 ;  /* 0x0000000508057291 */ /* 0x001fd2000f8ec0ff */
[----:B------:R1:W-:Y:S03]  /*8f00*/  STS [UR5+0x100], R3 ;  /* 0x00010003ff007988 */ /* 0x0003e60008000805 */
.L_x_256:
[----:B------:R-:W2:Y:S01]  /*8f10*/  LDCU UR5, c[0x0][0x398] ;  /* 0x00007300ff0577ac */ /* 0x000ea20008000800 */
[----:B------:R-:W3:Y:S01]  /*8f20*/  LDCU.64 UR8, c[0x0][0x3a0] ;  /* 0x00007400ff0877ac */ /* 0x000ee20008000a00 */
[----:B--2---:R-:W-:-:S04]  /*8f30*/  UIADD3 UR5, UPT, UPT, UR4, -UR5, URZ ;  /* 0x8000000504057290 */ /* 0x004fc8000fffe0ff */
[----:B---3--:R-:W-:-:S04]  /*8f40*/  UIADD3 UR8, UP0, UPT, UR5, UR8, URZ ;  /* 0x0000000805087290 */ /* 0x008fc8000ff1e0ff */
[----:B------:R-:W-:Y:S02]  /*8f50*/  ULEA.HI.X.SX32 UR5, UR5, UR9, 0x1, UP0 ;  /* 0x0000000905057291 */ /* 0x000fe400080f0eff */
[----:B------:R-:W-:-:S04]  /*8f60*/  IMAD.U32 R8, RZ, RZ, UR8 ;  /* 0x00000008ff087e24 */ /* 0x000fc8000f8e00ff */
[----:B------:R-:W-:-:S05]  /*8f70*/  IMAD.U32 R9, RZ, RZ, UR5 ;  /* 0x00000005ff097e24 */ /* 0x000fca000f8e00ff */
[----:B0-----:R2:W-:Y:S02]  /*8f80*/  STG.E.U8 desc[UR10][R8.64], R3 ;  /* 0x0000000308007986 */ /* 0x0015e4000c10110a */
.L_x_238:
[----:B------:R-:W-:Y:S05]  /*8f90*/  BSYNC.RECONVERGENT B0 ;  /* 0x0000000000007941 */ /* 0x000fea0003800200 */
.L_x_237:
[----:B------:R-:W3:Y:S08]  /*8fa0*/  S2UR UR8, SR_CgaCtaId ;  /* 0x00000000000879c3 */ /* 0x000ef00000008800 */
[----:B------:R-:W-:Y:S06]  /*8fb0*/  BAR.SYNC.DEFER_BLOCKING 0x0 ;  /* 0x0000000000007b1d */ /* 0x000fec0000010000 */
[----:B------:R-:W-:-:S02]  /*8fc0*/  UMOV UR5, 0x400 ;  /* 0x0000040000057882 */ /* 0x000fc40000000000 */
[----:B---3--:R-:W-:-:S09]  /*8fd0*/  ULEA UR5, UR8, UR5, 0x18 ;  /* 0x0000000508057291 */ /* 0x008fd2000f8ec0ff */
[----:B012---:R-:W3:Y:S03]  /*8fe0*/  LDS.U8 R3, [UR5+0x100] ;  /* 0x00010005ff037984 */ /* 0x007ee60008000000 */
.L_x_231:
[----:B------:R-:W-:-:S06]  /*8ff0*/  UIADD3 UR4, UPT, UPT, UR4, 0x1, URZ ;  /* 0x0000000104047890 */ /* 0x000fcc000fffe0ff */
[----:B------:R-:W-:-:S13]  /*9000*/  ISETP.NE.AND P0, PT, R19, UR4, PT ;  /* 0x0000000413007c0c */ /* 0x000fda000bf05270 */
[----:B------:R-:W-:Y:S05]  /*9010*/  @P0 BRA `(.L_x_257) ;  /* 0xffffff7800e00947 */ /* 0x000fea000383ffff */
[----:B------:R-:W-:Y:S05]  /*9020*/  EXIT ;  /* 0x000000000000794d */ /* 0x000fea0003800000 */
.L_x_145:
[----:B0-----:R-:W-:Y:S02]  /*9030*/  IMAD.MOV.U32 R27, RZ, RZ, R10 ;  /* 0x000000ffff1b7224 */ /* 0x001fe400078e000a */
[----:B------:R-:W-:Y:S02]  /*9040*/  IMAD.MOV.U32 R26, RZ, RZ, 0x10 ;  /* 0x00000010ff1a7424 */ /* 0x000fe400078e00ff */
[----:B------:R-:W-:Y:S02]  /*9050*/  IMAD.MOV.U32 R25, RZ, RZ, 0x1f ;  /* 0x0000001fff197424 */ /* 0x000fe400078e00ff */
[----:B------:R-:W-:-:S07]  /*9060*/  IMAD.MOV.U32 R24, RZ, RZ, -0x1 ;  /* 0xffffffffff187424 */ /* 0x000fce00078e00ff */
[----:B--2--5:R-:W-:Y:S05]  /*9070*/  WARPSYNC.COLLECTIVE R24, `(.L_x_258) ;  /* 0x0000000018087348 */ /* 0x024fea0003c00000 */
[----:B------:R0:W1:Y:S02]  /*9080*/  SHFL.DOWN P1, R28, R27, R26, R25 ;  /* 0x0800001a1b1c7389 */ /* 0x0000640000020019 */
[----:B012--5:R-:W-:Y:S05]  /*9090*/  ENDCOLLECTIVE ;  /* 0x000000000000791b */ /* 0x027fea0003800000 */
.L_x_258:
[----:B------:R-:W-:Y:S02]  /*90a0*/  IMAD.MOV.U32 R27, RZ, RZ, R11 ;  /* 0x000000ffff1b7224 */ /* 0x000fe400078e000b */
[----:B------:R-:W-:-:S07]  /*90b0*/  IMAD.MOV.U32 R9, RZ, RZ, R28 ;  /* 0x000000ffff097224 */ /* 0x000fce00078e001c */
[----:B------:R-:W-:Y:S05]  /*90c0*/  WARPSYNC.COLLECTIVE R24, `(.L_x_259) ;  /* 0x0000000018087348 */ /* 0x000fea0003c00000 */
[----:B------:R0:W1:Y:S02]  /*90d0*/  SHFL.DOWN P1, R28, R27, R26, R25 ;  /* 0x0800001a1b1c7389 */ /* 0x0000640000020019 */
[----:B01----:R-:W-:Y:S05]  /*90e0*/  ENDCOLLECTIVE ;  /* 0x000000000000791b */ /* 0x003fea0003800000 */
.L_x_259:
[----:B------:R-:W-:Y:S02]  /*90f0*/  IMAD.MOV.U32 R26, RZ, RZ, 0x8 ;  /* 0x00000008ff1a7424 */ /* 0x000fe400078e00ff */
[----:B------:R-:W-:Y:S01]  /*9100*/  IMAD.MOV.U32 R29, RZ, RZ, R28 ;  /* 0x000000ffff1d7224 */ /* 0x000fe200078e001c */
[----:B------:R-:W-:-:S04]  /*9110*/  IADD3 R28, P2, PT, R9, R10, RZ ;  /* 0x0000000a091c7210 */ /* 0x000fc80007f5e0ff */
[----:B------:R-:W-:Y:S01]  /*9120*/  IADD3 R31, P4, PT, RZ, R28, RZ ;  /* 0x0000001cff1f7210 */ /* 0x000fe20007f9e0ff */
[----:B------:R-:W-:-:S03]  /*9130*/  IMAD.MOV.U32 R27, RZ, RZ, R28 ;  /* 0x000000ffff1b7224 */ /* 0x000fc600078e001c */
[----:B------:R-:W-:-:S09]  /*9140*/  IADD3.X R32, PT, PT, R29, RZ, R11, P4, P2 ;  /* 0x000000ff1d207210 */ /* 0x000fd200027e440b */
[----:B------:R-:W-:Y:S05]  /*9150*/  WARPSYNC.COLLECTIVE R24, `(.L_x_260) ;  /* 0x0000000018087348 */ /* 0x000fea0003c00000 */
[----:B------:R0:W1:Y:S02]  /*9160*/  SHFL.DOWN P1, R28, R27, R26, R25 ;  /* 0x0800001a1b1c7389 */ /* 0x0000640000020019 */
[----:B01----:R-:W-:Y:S05]  /*9170*/  ENDCOLLECTIVE ;  /* 0x000000000000791b */ /* 0x003fea0003800000 */
.L_x_260:
[----:B------:R-:W-:Y:S02]  /*9180*/  IMAD.MOV.U32 R27, RZ, RZ, R32 ;  /* 0x000000ffff1b7224 */ /* 0x000fe400078e0020 */
[----:B------:R-:W-:-:S07]  /*9190*/  IMAD.MOV.U32 R8, RZ, RZ, R28 ;  /* 0x000000ffff087224 */ /* 0x000fce00078e001c */
[----:B------:R-:W-:Y:S05]  /*91a0*/  WARPSYNC.COLLECTIVE R24, `(.L_x_261) ;  /* 0x0000000018087348 */ /* 0x000fea0003c00000 */
[----:B------:R0:W1:Y:S02]  /*91b0*/  SHFL.DOWN P1, R28, R27, R26, R25 ;  /* 0x0800001a1b1c7389 */ /* 0x0000640000020019 */
[----:B01----:R-:W-:Y:S05]  /*91c0*/  ENDCOLLECTIVE ;  /* 0x000000000000791b */ /* 0x003fea0003800000 */
.L_x_261:
[----:B------:R-:W-:-:S04]  /*91d0*/  IADD3 R31, P2, PT, R8, R31, RZ ;  /* 0x0000001f081f7210 */ /* 0x000fc80007f5e0ff */
[----:B------:R-:W-:Y:S01]  /*91e0*/  IADD3 R29, P4, PT, RZ, R31, RZ ;  /* 0x0000001fff1d7210 */ /* 0x000fe20007f9e0ff */
[----:B------:R-:W-:Y:S02]  /*91f0*/  IMAD.MOV.U32 R27, RZ, RZ, R31 ;  /* 0x000000ffff1b7224 */ /* 0x000fe400078e001f */
[----:B------:R-:W-:Y:S02]  /*9200*/  IMAD.MOV.U32 R26, RZ, RZ, 0x4 ;  /* 0x00000004ff1a7424 */ /* 0x000fe400078e00ff */
[----:B------:R-:W-:-:S08]  /*9210*/  IMAD.MOV.U32 R9, RZ, RZ, R28 ;  /* 0x000000ffff097224 */ /* 0x000fd000078e001c */
[----:B------:R-:W-:Y:S05]  /*9220*/  WARPSYNC.COLLECTIVE R24, `(.L_x_262) ;  /* 0x0000000018087348 */ /* 0x000fea0003c00000 */
[----:B------:R0:W1:Y:S02]  /*9230*/  SHFL.DOWN P1, R28, R27, R26, R25 ;  /* 0x0800001a1b1c7389 */ /* 0x0000640000020019 */
[----:B01----:R-:W-:Y:S05]  /*9240*/  ENDCOLLECTIVE ;  /* 0x000000000000791b */ /* 0x003fea0003800000 */
.L_x_262:
[----:B------:R-:W-:-:S05]  /*9250*/  IADD3.X R30, PT, PT, R9, RZ, R32, P4, P2 ;  /* 0x000000ff091e7210 */ /* 0x000fca00027e4420 */
[----:B------:R-:W-:Y:S02]  /*9260*/  IMAD.MOV.U32 R27, RZ, RZ, R30 ;  /* 0x000000ffff1b7224 */ /* 0x000fe400078e001e */
[----:B------:R-:W-:-:S07]  /*9270*/  IMAD.MOV.U32 R8, RZ, RZ, R28 ;  /* 0x000000ffff087224 */ /* 0x000fce00078e001c */
[----:B------:R-:W-:Y:S05]  /*9280*/  WARPSYNC.COLLECTIVE R24, `(.L_x_263) ;  /* 0x0000000018087348 */ /* 0x000fea0003c00000 */
[----:B------:R0:W1:Y:S02]  /*9290*/  SHFL.DOWN P1, R28, R27, R26, R25 ;  /* 0x0800001a1b1c7389 */ /* 0x0000640000020019 */
[----:B01----:R-:W-:Y:S05]  /*92a0*/  ENDCOLLECTIVE ;  /* 0x000000000000791b */ /* 0x003fea0003800000 */
.L_x_263:
        /* <DEDUP_REMOVED lines=8> */
.L_x_264:
[----:B------:R-:W-:-:S05]  /*9330*/  IADD3.X R29, PT, PT, R9, RZ, R30, P4, P2 ;  /* 0x000000ff091d7210 */ /* 0x000fca00027e441e */
[----:B------:R-:W-:Y:S02]  /*9340*/  IMAD.MOV.U32 R27, RZ, RZ, R29 ;  /* 0x000000ffff1b7224 */ /* 0x000fe400078e001d */
[----:B------:R-:W-:-:S07]  /*9350*/  IMAD.MOV.U32 R8, RZ, RZ, R28 ;  /* 0x000000ffff087224 */ /* 0x000fce00078e001c */
[----:B------:R-:W-:Y:S05]  /*9360*/  WARPSYNC.COLLECTIVE R24, `(.L_x_265) ;  /* 0x0000000018087348 */ /* 0x000fea0003c00000 */
[----:B------:R0:W1:Y:S02]  /*9370*/  SHFL.DOWN P1, R28, R27, R26, R25 ;  /* 0x0800001a1b1c7389 */ /* 0x0000640000020019 */
[----:B01----:R-:W-:Y:S05]  /*9380*/  ENDCOLLECTIVE ;  /* 0x000000000000791b */ /* 0x003fea0003800000 */
.L_x_265:
[----:B------:R-:W-:Y:S01]  /*9390*/  IMAD.MOV.U32 R26, RZ, RZ, 0x1 ;  /* 0x00000001ff1a7424 */ /* 0x000fe200078e00ff */
[----:B------:R-:W-:-:S04]  /*93a0*/  IADD3 R8, P1, PT, R8, R11, RZ ;  /* 0x0000000b08087210 */ /* 0x000fc80007f3e0ff */
[----:B------:R-:W-:Y:S01]  /*93b0*/  IADD3 R9, P2, PT, RZ, R8, RZ ;  /* 0x00000008ff097210 */ /* 0x000fe20007f5e0ff */
[----:B------:R-:W-:-:S03]  /*93c0*/  IMAD.MOV.U32 R27, RZ, RZ, R8 ;  /* 0x000000ffff1b7224 */ /* 0x000fc600078e0008 */
[----:B------:R-:W-:-:S09]  /*93d0*/  IADD3.X R11, PT, PT, R28, RZ, R29, P2, P1 ;  /* 0x000000ff1c0b7210 */ /* 0x000fd200017e241d */
[----:B------:R-:W-:Y:S05]  /*93e0*/  WARPSYNC.COLLECTIVE R24, `(.L_x_266) ;  /* 0x0000000018087348 */ /* 0x000fea0003c00000 */
[----:B------:R0:W1:Y:S02]  /*93f0*/  SHFL.DOWN P1, R28, R27, R26, R25 ;  /* 0x0800001a1b1c7389 */ /* 0x0000640000020019 */
[----:B01----:R-:W-:Y:S05]  /*9400*/  ENDCOLLECTIVE ;  /* 0x000000000000791b */ /* 0x003fea0003800000 */
.L_x_266:
[----:B------:R-:W-:Y:S02]  /*9410*/  IMAD.MOV.U32 R27, RZ, RZ, R11 ;  /* 0x000000ffff1b7224 */ /* 0x000fe400078e000b */
[----:B------:R-:W-:-:S07]  /*9420*/  IMAD.MOV.U32 R8, RZ, RZ, R28 ;  /* 0x000000ffff087224 */ /* 0x000fce00078e001c */
[----:B------:R-:W-:Y:S05]  /*9430*/  WARPSYNC.COLLECTIVE R24, `(.L_x_267) ;  /* 0x0000000018087348 */ /* 0x000fea0003c00000 */
[----:B------:R0:W1:Y:S02]  /*9440*/  SHFL.DOWN P1, R28, R27, R26, R25 ;  /* 0x0800001a1b1c7389 */ /* 0x0000640000020019 */
[----:B01----:R-:W-:Y:S05]  /*9450*/  ENDCOLLECTIVE ;  /* 0x000000000000791b */ /* 0x003fea0003800000 */
.L_x_267:
[----:B------:R-:W-:Y:S05]  /*9460*/  BRA `(.L_x_268) ;  /* 0xffffff80006c7947 */ /* 0x000fea000383ffff */
.L_x_172:
[----:B-1----:R-:W-:Y:S02]  /*9470*/  IMAD.MOV.U32 R27, RZ, RZ, R8 ;  /* 0x000000ffff1b7224 */ /* 0x002fe400078e0008 */
[----:B------:R-:W-:Y:S02]  /*9480*/  IMAD.MOV.U32 R26, RZ, RZ, 0x10 ;  /* 0x00000010ff1a7424 */ /* 0x000fe400078e00ff */
[----:B0-----:R-:W-:Y:S02]  /*9490*/  IMAD.MOV.U32 R25, RZ, RZ, 0x1f ;  /* 0x0000001fff197424 */ /* 0x001fe400078e00ff */
[----:B------:R-:W-:-:S07]  /*94a0*/  IMAD.MOV.U32 R24, RZ, RZ, -0x1 ;  /* 0xffffffffff187424 */ /* 0x000fce00078e00ff */
[----:B-----5:R-:W-:Y:S05]  /*94b0*/  WARPSYNC.COLLECTIVE R24, `(.L_x_269) ;  /* 0x0000000018087348 */ /* 0x020fea0003c00000 */
[----:B------:R0:W1:Y:S02]  /*94c0*/  SHFL.DOWN P1, R28, R27, R26, R25 ;  /* 0x0800001a1b1c7389 */ /* 0x0000640000020019 */
[----:B01---5:R-:W-:Y:S05]  /*94d0*/  ENDCOLLECTIVE ;  /* 0x000000000000791b */ /* 0x023fea0003800000 */
.L_x_269:
[----:B------:R-:W-:Y:S02]  /*94e0*/  IMAD.MOV.U32 R27, RZ, RZ, R9 ;  /* 0x000000ffff1b7224 */ /* 0x000fe400078e0009 */
[----:B------:R-:W-:-:S07]  /*94f0*/  IMAD.MOV.U32 R29, RZ, RZ, R28 ;  /* 0x000000ffff1d7224 */ /* 0x000fce00078e001c */
[----:B------:R-:W-:Y:S05]  /*9500*/  WARPSYNC.COLLECTIVE R24, `(.L_x_270) ;  /* 0x0000000018087348 */ /* 0x000fea0003c00000 */
[----:B------:R0:W1:Y:S02]  /*9510*/  SHFL.DOWN P1, R28, R27, R26, R25 ;  /* 0x0800001a1b1c7389 */ /* 0x0000640000020019 */
[----:B01----:R-:W-:Y:S05]  /*9520*/  ENDCOLLECTIVE ;  /* 0x000000000000791b */ /* 0x003fea0003800000 */
.L_x_270:
        /* <DEDUP_REMOVED lines=9> */
.L_x_271:
[----:B------:R-:W-:Y:S02]  /*95c0*/  IMAD.MOV.U32 R27, RZ, RZ, R35 ;  /* 0x000000ffff1b7224 */ /* 0x000fe400078e0023 */
[----:B------:R-:W-:-:S07]  /*95d0*/  IMAD.MOV.U32 R29, RZ, RZ, R28 ;  /* 0x000000ffff1d7224 */ /* 0x000fce00078e001c */
[----:B------:R-:W-:Y:S05]  /*95e0*/  WARPSYNC.COLLECTIVE R24, `(.L_x_272) ;  /* 0x0000000018087348 */ /* 0x000fea0003c00000 */
[----:B------:R0:W1:Y:S02]  /*95f0*/  SHFL.DOWN P1, R28, R27, R26, R25 ;  /* 0x0800001a1b1c7389 */ /* 0x0000640000020019 */
[----:B01----:R-:W-:Y:S05]  /*9600*/  ENDCOLLECTIVE ;  /* 0x000000000000791b */ /* 0x003fea0003800000 */
.L_x_272:
        /* <DEDUP_REMOVED lines=8> */
.L_x_273:
[----:B------:R-:W-:-:S05]  /*9690*/  IADD3.X R33, PT, PT, R30, RZ, R35, P2, P0 ;  /* 0x000000ff1e217210 */ /* 0x000fca00017e0423 */
[----:B------:R-:W-:Y:S02]  /*96a0*/  IMAD.MOV.U32 R27, RZ, RZ, R33 ;  /* 0x000000ffff1b7224 */ /* 0x000fe400078e0021 */
[----:B------:R-:W-:-:S07]  /*96b0*/  IMAD.MOV.U32 R29, RZ, RZ, R28 ;  /* 0x000000ffff1d7224 */ /* 0x000fce00078e001c */
[----:B------:R-:W-:Y:S05]  /*96c0*/  WARPSYNC.COLLECTIVE R24, `(.L_x_274) ;  /* 0x0000000018087348 */ /* 0x000fea0003c00000 */
[----:B------:R0:W1:Y:S02]  /*96d0*/  SHFL.DOWN P1, R28, R27, R26, R25 ;  /* 0x0800001a1b1c7389 */ /* 0x0000640000020019 */
[----:B01----:R-:W-:Y:S05]  /*96e0*/  ENDCOLLECTIVE ;  /* 0x000000000000791b */ /* 0x003fea0003800000 */
.L_x_274:
        /* <DEDUP_REMOVED lines=8> */
.L_x_275:
[----:B------:R-:W-:-:S05]  /*9770*/  IADD3.X R31, PT, PT, R8, RZ, R33, P2, P0 ;  /* 0x000000ff081f7210 */ /* 0x000fca00017e0421 */
[----:B------:R-:W-:Y:S02]  /*9780*/  IMAD.MOV.U32 R27, RZ, RZ, R31 ;  /* 0x000000ffff1b7224 */ /* 0x000fe400078e001f */
[----:B------:R-:W-:-:S07]  /*9790*/  IMAD.MOV.U32 R9, RZ, RZ, R28 ;  /* 0x000000ffff097224 */ /* 0x000fce00078e001c */
[----:B------:R-:W-:Y:S05]  /*97a0*/  WARPSYNC.COLLECTIVE R24, `(.L_x_276) ;  /* 0x0000000018087348 */ /* 0x000fea0003c00000 */
[----:B------:R0:W1:Y:S02]  /*97b0*/  SHFL.DOWN P1, R28, R27, R26, R25 ;  /* 0x0800001a1b1c7389 */ /* 0x0000640000020019 */
[----:B01----:R-:W-:Y:S05]  /*97c0*/  ENDCOLLECTIVE ;  /* 0x000000000000791b */ /* 0x003fea0003800000 */
.L_x_276:
[----:B------:R-:W-:-:S05]  /*97d0*/  IADD3 R8, P0, PT, R9, R30, RZ ;  /* 0x0000001e09087210 */ /* 0x000fca0007f1e0ff */
[----:B------:R-:W-:Y:S02]  /*97e0*/  IMAD.MOV.U32 R27, RZ, RZ, R8 ;  /* 0x000000ffff1b7224 */ /* 0x000fe400078e0008 */
[----:B------:R-:W-:Y:S01]  /*97f0*/  IMAD.MOV.U32 R26, RZ, RZ, 0x1 ;  /* 0x00000001ff1a7424 */ /* 0x000fe200078e00ff */
[----:B------:R-:W-:-:S04]  /*9800*/  IADD3 R9, P1, PT, RZ, R8, RZ ;  /* 0x00000008ff097210 */ /* 0x000fc80007f3e0ff */
[----:B------:R-:W-:-:S09]  /*9810*/  IADD3.X R29, PT, PT, R28, RZ, R31, P1, P0 ;  /* 0x000000ff1c1d7210 */ /* 0x000fd20000fe041f */
[----:B------:R-:W-:Y:S05]  /*9820*/  WARPSYNC.COLLECTIVE R24, `(.L_x_277) ;  /* 0x0000000018087348 */ /* 0x000fea0003c00000 */
[----:B------:R0:W1:Y:S02]  /*9830*/  SHFL.DOWN P1, R28, R27, R26, R25 ;  /* 0x0800001a1b1c7389 */ /* 0x0000640000020019 */
[----:B01----:R-:W-:Y:S05]  /*9840*/  ENDCOLLECTIVE ;  /* 0x000000000000791b */ /* 0x003fea0003800000 */
.L_x_277:
[----:B------:R-:W-:Y:S02]  /*9850*/  IMAD.MOV.U32 R27, RZ, RZ, R29 ;  /* 0x000000ffff1b7224 */ /* 0x000fe400078e001d */
[----:B------:R-:W-:-:S07]  /*9860*/  IMAD.MOV.U32 R8, RZ, RZ, R28 ;  /* 0x000000ffff087224 */ /* 0x000fce00078e001c */
[----:B------:R-:W-:Y:S05]  /*9870*/  WARPSYNC.COLLECTIVE R24, `(.L_x_278) ;  /* 0x0000000018087348 */ /* 0x000fea0003c00000 */
[----:B------:R0:W1:Y:S02]  /*9880*/  SHFL.DOWN P1, R28, R27, R26, R25 ;  /* 0x0800001a1b1c7389 */ /* 0x0000640000020019 */
[----:B01----:R-:W-:Y:S05]  /*9890*/  ENDCOLLECTIVE ;  /* 0x000000000000791b */ /* 0x003fea0003800000 */
.L_x_278:
[----:B------:R-:W-:Y:S05]  /*98a0*/  BRA `(.L_x_279) ;  /* 0xffffff9800d47947 */ /* 0x000fea000383ffff */
.L_x_200:
[----:B-1----:R-:W-:Y:S02]  /*98b0*/  IMAD.MOV.U32 R27, RZ, RZ, R10 ;  /* 0x000000ffff1b7224 */ /* 0x002fe400078e000a */
[----:B------:R-:W-:Y:S02]  /*98c0*/  IMAD.MOV.U32 R26, RZ, RZ, 0x10 ;  /* 0x00000010ff1a7424 */ /* 0x000fe400078e00ff */
[----:B------:R-:W-:Y:S02]  /*98d0*/  IMAD.MOV.U32 R25, RZ, RZ, 0x1f ;  /* 0x0000001fff197424 */ /* 0x000fe400078e00ff */
[----:B------:R-:W-:-:S07]  /*98e0*/  IMAD.MOV.U32 R24, RZ, RZ, -0x1 ;  /* 0xffffffffff187424 */ /* 0x000fce00078e00ff */
[----:B0----5:R-:W-:Y:S05]  /*98f0*/  WARPSYNC.COLLECTIVE R24, `(.L_x_280) ;  /* 0x0000000018087348 */ /* 0x021fea0003c00000 */
[----:B------:R1:W2:Y:S02]  /*9900*/  SHFL.DOWN P1, R28, R27, R26, R25 ;  /* 0x0800001a1b1c7389 */ /* 0x0002a40000020019 */
[----:B012--5:R-:W-:Y:S05]  /*9910*/  ENDCOLLECTIVE ;  /* 0x000000000000791b */ /* 0x027fea0003800000 */
.L_x_280:
[----:B------:R-:W-:Y:S02]  /*9920*/  IMAD.MOV.U32 R27, RZ, RZ, R11 ;  /* 0x000000ffff1b7224 */ /* 0x000fe400078e000b */
[----:B------:R-:W-:-:S07]  /*9930*/  IMAD.MOV.U32 R9, RZ, RZ, R28 ;  /* 0x000000ffff097224 */ /* 0x000fce00078e001c */
[----:B------:R-:W-:Y:S05]  /*9940*/  WARPSYNC.COLLECTIVE R24, `(.L_x_281) ;  /* 0x0000000018087348 */ /* 0x000fea0003c00000 */
[----:B------:R0:W1:Y:S02]  /*9950*/  SHFL.DOWN P1, R28, R27, R26, R25 ;  /* 0x0800001a1b1c7389 */ /* 0x0000640000020019 */
[----:B01----:R-:W-:Y:S05]  /*9960*/  ENDCOLLECTIVE ;  /* 0x000000000000791b */ /* 0x003fea0003800000 */
.L_x_281:
        /* <DEDUP_REMOVED lines=9> */
.L_x_282:
[----:B------:R-:W-:Y:S02]  /*9a00*/  IMAD.MOV.U32 R27, RZ, RZ, R32 ;  /* 0x000000ffff1b7224 */ /* 0x000fe400078e0020 */
[----:B------:R-:W-:-:S07]  /*9a10*/  IMAD.MOV.U32 R8, RZ, RZ, R28 ;  /* 0x000000ffff087224 */ /* 0x000fce00078e001c */
[----:B------:R-:W-:Y:S05]  /*9a20*/  WARPSYNC.COLLECTIVE R24, `(.L_x_283) ;  /* 0x0000000018087348 */ /* 0x000fea0003c00000 */
[----:B------:R0:W1:Y:S02]  /*9a30*/  SHFL.DOWN P1, R28, R27, R26, R25 ;  /* 0x0800001a1b1c7389 */ /* 0x0000640000020019 */
[----:B01----:R-:W-:Y:S05]  /*9a40*/  ENDCOLLECTIVE ;  /* 0x000000000000791b */ /* 0x003fea0003800000 */
.L_x_283:
        /* <DEDUP_REMOVED lines=8> */
.L_x_284:
[----:B------:R-:W-:-:S05]  /*9ad0*/  IADD3.X R30, PT, PT, R9, RZ, R32, P4, P2 ;  /* 0x000000ff091e7210 */ /* 0x000fca00027e4420 */
[----:B------:R-:W-:Y:S02]  /*9ae0*/  IMAD.MOV.U32 R27, RZ, RZ, R30 ;  /* 0x000000ffff1b7224 */ /* 0x000fe400078e001e */
[----:B------:R-:W-:-:S07]  /*9af0*/  IMAD.MOV.U32 R8, RZ, RZ, R28 ;  /* 0x000000ffff087224 */ /* 0x000fce00078e001c */
[----:B------:R-:W-:Y:S05]  /*9b00*/  WARPSYNC.COLLECTIVE R24, `(.L_x_285) ;  /* 0x0000000018087348 */ /* 0x000fea0003c00000 */
[----:B------:R0:W1:Y:S02]  /*9b10*/  SHFL.DOWN P1, R28, R27, R26, R25 ;  /* 0x0800001a1b1c7389 */ /* 0x0000640000020019 */
[----:B01----:R-:W-:Y:S05]  /*9b20*/  ENDCOLLECTIVE ;  /* 0x000000000000791b */ /* 0x003fea0003800000 */
.L_x_285:
        /* <DEDUP_REMOVED lines=8> */
.L_x_286:
[----:B------:R-:W-:-:S05]  /*9bb0*/  IADD3.X R29, PT, PT, R9, RZ, R30, P4, P2 ;  /* 0x000000ff091d7210 */ /* 0x000fca00027e441e */
[----:B------:R-:W-:Y:S02]  /*9bc0*/  IMAD.MOV.U32 R27, RZ, RZ, R29 ;  /* 0x000000ffff1b7224 */ /* 0x000fe400078e001d */
[----:B------:R-:W-:-:S07]  /*9bd0*/  IMAD.MOV.U32 R8, RZ, RZ, R28 ;  /* 0x000000ffff087224 */ /* 0x000fce00078e001c */
[----:B------:R-:W-:Y:S05]  /*9be0*/  WARPSYNC.COLLECTIVE R24, `(.L_x_287) ;  /* 0x0000000018087348 */ /* 0x000fea0003c00000 */
[----:B------:R0:W1:Y:S02]  /*9bf0*/  SHFL.DOWN P1, R28, R27, R26, R25 ;  /* 0x0800001a1b1c7389 */ /* 0x0000640000020019 */
[----:B01----:R-:W-:Y:S05]  /*9c00*/  ENDCOLLECTIVE ;  /* 0x000000000000791b */ /* 0x003fea0003800000 */
.L_x_287:
        /* <DEDUP_REMOVED lines=8> */
.L_x_288:
[----:B------:R-:W-:Y:S02]  /*9c90*/  IMAD.MOV.U32 R27, RZ, RZ, R11 ;  /* 0x000000ffff1b7224 */ /* 0x000fe400078e000b */
[----:B------:R-:W-:-:S07]  /*9ca0*/  IMAD.MOV.U32 R8, RZ, RZ, R28 ;  /* 0x000000ffff087224 */ /* 0x000fce00078e001c */
[----:B------:R-:W-:Y:S05]  /*9cb0*/  WARPSYNC.COLLECTIVE R24, `(.L_x_289) ;  /* 0x0000000018087348 */ /* 0x000fea0003c00000 */
[----:B------:R0:W1:Y:S02]  /*9cc0*/  SHFL.DOWN P1, R28, R27, R26, R25 ;  /* 0x0800001a1b1c7389 */ /* 0x0000640000020019 */
[----:B01----:R-:W-:Y:S05]  /*9cd0*/  ENDCOLLECTIVE ;  /* 0x000000000000791b */ /* 0x003fea0003800000 */
.L_x_289:
[----:B------:R-:W-:Y:S05]  /*9ce0*/  BRA `(.L_x_290) ;  /* 0xffffffc000487947 */ /* 0x000fea000383ffff */
.L_x_234:
[----:B-1----:R-:W-:Y:S02]  /*9cf0*/  IMAD.MOV.U32 R27, RZ, RZ, R8 ;  /* 0x000000ffff1b7224 */ /* 0x002fe400078e0008 */
[----:B------:R-:W-:Y:S02]  /*9d00*/  IMAD.MOV.U32 R26, RZ, RZ, 0x10 ;  /* 0x00000010ff1a7424 */ /* 0x000fe400078e00ff */
[----:B------:R-:W-:Y:S02]  /*9d10*/  IMAD.MOV.U32 R25, RZ, RZ, 0x1f ;  /* 0x0000001fff197424 */ /* 0x000fe400078e00ff */
[----:B------:R-:W-:-:S07]  /*9d20*/  IMAD.MOV.U32 R24, RZ, RZ, -0x1 ;  /* 0xffffffffff187424 */ /* 0x000fce00078e00ff */
[----:B0-----:R-:W-:Y:S05]  /*9d30*/  WARPSYNC.COLLECTIVE R24, `(.L_x_291) ;  /* 0x0000000018087348 */ /* 0x001fea0003c00000 */
[----:B------:R1:W2:Y:S02]  /*9d40*/  SHFL.DOWN P1, R28, R27, R26, R25 ;  /* 0x0800001a1b1c7389 */ /* 0x0002a40000020019 */
[----:B012---:R-:W-:Y:S05]  /*9d50*/  ENDCOLLECTIVE ;  /* 0x000000000000791b */ /* 0x007fea0003800000 */
.L_x_291:
[----:B------:R-:W-:Y:S02]  /*9d60*/  IMAD.MOV.U32 R27, RZ, RZ, R9 ;  /* 0x000000ffff1b7224 */ /* 0x000fe400078e0009 */
[----:B------:R-:W-:-:S07]  /*9d70*/  IMAD.MOV.U32 R3, RZ, RZ, R28 ;  /* 0x000000ffff037224 */ /* 0x000fce00078e001c */
[----:B------:R-:W-:Y:S05]  /*9d80*/  WARPSYNC.COLLECTIVE R24, `(.L_x_292) ;  /* 0x0000000018087348 */ /* 0x000fea0003c00000 */
[----:B------:R0:W1:Y:S02]  /*9d90*/  SHFL.DOWN P1, R28, R27, R26, R25 ;  /* 0x0800001a1b1c7389 */ /* 0x0000640000020019 */
[----:B01----:R-:W-:Y:S05]  /*9da0*/  ENDCOLLECTIVE ;  /* 0x000000000000791b */ /* 0x003fea0003800000 */
.L_x_292:
        /* <DEDUP_REMOVED lines=8> */
.L_x_293:
[----:B------:R-:W-:-:S05]  /*9e30*/  IADD3.X R33, PT, PT, R10, RZ, R9, P2, P0 ;  /* 0x000000ff0a217210 */ /* 0x000fca00017e0409 */
[----:B------:R-:W-:Y:S02]  /*9e40*/  IMAD.MOV.U32 R27, RZ, RZ, R33 ;  /* 0x000000ffff1b7224 */ /* 0x000fe400078e0021 */
[----:B------:R-:W-:-:S07]  /*9e50*/  IMAD.MOV.U32 R3, RZ, RZ, R28 ;  /* 0x000000ffff037224 */ /* 0x000fce00078e001c */
[----:B------:R-:W-:Y:S05]  /*9e60*/  WARPSYNC.COLLECTIVE R24, `(.L_x_294) ;  /* 0x0000000018087348 */ /* 0x000fea0003c00000 */
[----:B------:R0:W1:Y:S02]  /*9e70*/  SHFL.DOWN P1, R28, R27, R26, R25 ;  /* 0x0800001a1b1c7389 */ /* 0x0000640000020019 */
[----:B01----:R-:W-:Y:S05]  /*9e80*/  ENDCOLLECTIVE ;  /* 0x000000000000791b */ /* 0x003fea0003800000 */
.L_x_294:
        /* <DEDUP_REMOVED lines=8> */
.L_x_295:
[----:B------:R-:W-:-:S05]  /*9f10*/  IADD3.X R31, PT, PT, R10, RZ, R33, P2, P0 ;  /* 0x000000ff0a1f7210 */ /* 0x000fca00017e0421 */
[----:B------:R-:W-:Y:S02]  /*9f20*/  IMAD.MOV.U32 R27, RZ, RZ, R31 ;  /* 0x000000ffff1b7224 */ /* 0x000fe400078e001f */
[----:B------:R-:W-:-:S07]  /*9f30*/  IMAD.MOV.U32 R3, RZ, RZ, R28 ;  /* 0x000000ffff037224 */ /* 0x000fce00078e001c */
[----:B------:R-:W-:Y:S05]  /*9f40*/  WARPSYNC.COLLECTIVE R24, `(.L_x_296) ;  /* 0x0000000018087348 */ /* 0x000fea0003c00000 */
[----:B------:R0:W1:Y:S02]  /*9f50*/  SHFL.DOWN P1, R28, R27, R26, R25 ;  /* 0x0800001a1b1c7389 */ /* 0x0000640000020019 */
[----:B01----:R-:W-:Y:S05]  /*9f60*/  ENDCOLLECTIVE ;  /* 0x000000000000791b */ /* 0x003fea0003800000 */
.L_x_296:
        /* <DEDUP_REMOVED lines=8> */
.L_x_297:
[----:B------:R-:W-:-:S05]  /*9ff0*/  IADD3.X R11, PT, PT, R8, RZ, R31, P2, P0 ;  /* 0x000000ff080b7210 */ /* 0x000fca00017e041f */
[----:B------:R-:W-:Y:S02]  /*a000*/  IMAD.MOV.U32 R27, RZ, RZ, R11 ;  /* 0x000000ffff1b7224 */ /* 0x000fe400078e000b */
[----:B------:R-:W-:-:S07]  /*a010*/  IMAD.MOV.U32 R3, RZ, RZ, R28 ;  /* 0x000000ffff037224 */ /* 0x000fce00078e001c */
[----:B------:R-:W-:Y:S05]  /*a020*/  WARPSYNC.COLLECTIVE R24, `(.L_x_298) ;  /* 0x0000000018087348 */ /* 0x000fea0003c00000 */
[----:B------:R0:W1:Y:S02]  /*a030*/  SHFL.DOWN P1, R28, R27, R26, R25 ;  /* 0x0800001a1b1c7389 */ /* 0x0000640000020019 */
[----:B01----:R-:W-:Y:S05]  /*a040*/  ENDCOLLECTIVE ;  /* 0x000000000000791b */ /* 0x003fea0003800000 */
.L_x_298:
        /* <DEDUP_REMOVED lines=8> */
.L_x_299:
[----:B------:R-:W-:Y:S02]  /*a0d0*/  IMAD.MOV.U32 R27, RZ, RZ, R9 ;  /* 0x000000ffff1b7224 */ /* 0x000fe400078e0009 */
[----:B------:R-:W-:-:S07]  /*a0e0*/  IMAD.MOV.U32 R8, RZ, RZ, R28 ;  /* 0x000000ffff087224 */ /* 0x000fce00078e001c */
[----:B------:R-:W-:Y:S05]  /*a0f0*/  WARPSYNC.COLLECTIVE R24, `(.L_x_300) ;  /* 0x0000000018087348 */ /* 0x000fea0003c00000 */
[----:B------:R0:W1:Y:S02]  /*a100*/  SHFL.DOWN P1, R28, R27, R26, R25 ;  /* 0x0800001a1b1c7389 */ /* 0x0000640000020019 */
[----:B01----:R-:W-:Y:S05]  /*a110*/  ENDCOLLECTIVE ;  /* 0x000000000000791b */ /* 0x003fea0003800000 */
.L_x_300:
[----:B------:R-:W-:Y:S05]  /*a120*/  BRA `(.L_x_301) ;  /* 0xffffffdc00d07947 */ /* 0x000fea000383ffff */
        .weak           $__internal_2_$__cuda_sm20_div_s64
        .type           $__internal_2_$__cuda_sm20_div_s64,@function
        .size           $__internal_2_$__cuda_sm20_div_s64,($__internal_3_$__cuda_sm20_rem_u64 - $__internal_2_$__cuda_sm20_div_s64)
$__internal_2_$__cuda_sm20_div_s64:
[----:B------:R-:W-:Y:S02]  /*a130*/  IADD3 R8, P0, PT, RZ, -R25, RZ ;  /* 0x80000019ff087210 */ /* 0x000fe40007f1e0ff */
[----:B------:R-:W-:-:S03]  /*a140*/  ISETP.GE.AND P1, PT, R32, RZ, PT ;  /* 0x000000ff2000720c */ /* 0x000fc60003f26270 */
[----:B------:R-:W-:Y:S01]  /*a150*/  IMAD.X R9, RZ, RZ, ~R32, P0 ;  /* 0x000000ffff097224 */ /* 0x000fe200000e0e20 */
[----:B------:R-:W-:Y:S02]  /*a160*/  SEL R8, R8, R25, !P1 ;  /* 0x0000001908087207 */ /* 0x000fe40004800000 */
[----:B------:R-:W-:Y:S02]  /*a170*/  ISETP.NE.U32.AND P0, PT, R25, RZ, PT ;  /* 0x000000ff1900720c */ /* 0x000fe40003f05070 */
[----:B------:R-:W-:Y:S02]  /*a180*/  SEL R9, R9, R32, !P1 ;  /* 0x0000002009097207 */ /* 0x000fe40004800000 */
[----:B------:R-:W-:Y:S02]  /*a190*/  ISETP.NE.AND.EX P0, PT, R32, RZ, PT, P0 ;  /* 0x000000ff2000720c */ /* 0x000fe40003f05300 */
[----:B------:R-:W0:Y:S08]  /*a1a0*/  I2F.U64.RP R30, R8 ;  /* 0x00000008001e7312 */ /* 0x000e300000309000 */
[----:B0-----:R-:W0:Y:S02]  /*a1b0*/  MUFU.RCP R28, R30 ;  /* 0x0000001e001c7308 */ /* 0x001e240000001000 */
[----:B0-----:R-:W-:-:S06]  /*a1c0*/  VIADD R28, R28, 0x1ffffffe ;  /* 0x1ffffffe1c1c7836 */ /* 0x001fcc0000000000 */
[----:B------:R-:W0:Y:S02]  /*a1d0*/  F2I.U64.TRUNC R28, R28 ;  /* 0x0000001c001c7311 */ /* 0x000e24000020d800 */
[----:B0-----:R-:W-:-:S04]  /*a1e0*/  IMAD.WIDE.U32 R36, R28, R8, RZ ;  /* 0x000000081c247225 */ /* 0x001fc800078e00ff */
[C---:B------:R-:W-:Y:S01]  /*a1f0*/  IMAD R25, R28.reuse, R9, R37 ;  /* 0x000000091c197224 */ /* 0x040fe200078e0225 */
[----:B------:R-:W-:Y:S01]  /*a200*/  IADD3 R39, P1, PT, RZ, -R36, RZ ;  /* 0x80000024ff277210 */ /* 0x000fe20007f3e0ff */
[----:B------:R-:W-:Y:S02]  /*a210*/  IMAD.MOV.U32 R37, RZ, RZ, R28 ;  /* 0x000000ffff257224 */ /* 0x000fe400078e001c */
[----:B------:R-:W-:Y:S02]  /*a220*/  IMAD R25, R29, R8, R25 ;  /* 0x000000081d197224 */ /* 0x000fe400078e0219 */
[----:B------:R-:W-:-:S04]  /*a230*/  IMAD.HI.U32 R36, R28, R39, RZ ;  /* 0x000000271c247227 */ /* 0x000fc800078e00ff */
[----:B------:R-:W-:-:S04]  /*a240*/  IMAD.X R25, RZ, RZ, ~R25, P1 ;  /* 0x000000ffff197224 */ /* 0x000fc800008e0e19 */
        /* <DEDUP_REMOVED lines=9> */
[----:B------:R-:W-:Y:S01]  /*a2e0*/  IADD3 R30, P1, PT, RZ, -R30, RZ ;  /* 0x8000001eff1e7210 */ /* 0x000fe20007f3e0ff */
[----:B------:R-:W-:Y:S02]  /*a2f0*/  IMAD.MOV.U32 R31, RZ, RZ, RZ ;  /* 0x000000ffff1f7224 */ /* 0x000fe400078e00ff */
[----:B------:R-:W-:Y:S02]  /*a300*/  IMAD R36, R29, R8, R36 ;  /* 0x000000081d247224 */ /* 0x000fe400078e0224 */
[----:B------:R-:W-:-:S04]  /*a310*/  IMAD.HI.U32 R38, R39, R30, RZ ;  /* 0x0000001e27267227 */ /* 0x000fc800078e00ff */
[----:B------:R-:W-:-:S04]  /*a320*/  IMAD.X R36, RZ, RZ, ~R36, P1 ;  /* 0x000000ffff247224 */ /* 0x000fc800008e0e24 */
[----:B------:R-:W-:-:S04]  /*a330*/  IMAD.WIDE.U32 R38, P2, R39, R36, R38 ;  /* 0x0000002427267225 */ /* 0x000fc80007840026 */
[----:B------:R-:W-:-:S04]  /*a340*/  IMAD.HI.U32 R28, R29, R36, RZ ;  /* 0x000000241d1c7227 */ /* 0x000fc800078e00ff */
[----:B------:R-:W-:-:S04]  /*a350*/  IMAD.HI.U32 R30, P1, R29, R30, R38 ;  /* 0x0000001e1d1e7227 */ /* 0x000fc80007820026 */
[----:B------:R-:W-:Y:S02]  /*a360*/  IMAD R25, R29, R36, RZ ;  /* 0x000000241d197224 */ /* 0x000fe400078e02ff */
[----:B------:R-:W-:Y:S01]  /*a370*/  IMAD.X R28, R28, 0x1, R29, P2 ;  /* 0x000000011c1c7824 */ /* 0x000fe200010e061d */
[----:B------:R-:W-:Y:S02]  /*a380*/  IADD3 R29, P5, PT, RZ, -R26, RZ ;  /* 0x8000001aff1d7210 */ /* 0x000fe40007fbe0ff */
[----:B------:R-:W-:-:S03]  /*a390*/  ISETP.GE.AND P2, PT, R27, RZ, PT ;  /* 0x000000ff1b00720c */ /* 0x000fc60003f46270 */
[----:B------:R-:W-:Y:S01]  /*a3a0*/  IMAD.X R36, RZ, RZ, ~R27, P5 ;  /* 0x000000ffff247224 */ /* 0x000fe200028e0e1b */
[----:B------:R-:W-:Y:S02]  /*a3b0*/  SEL R26, R29, R26, !P2 ;  /* 0x0000001a1d1a7207 */ /* 0x000fe40005000000 */
[----:B------:R-:W-:Y:S02]  /*a3c0*/  IADD3 R25, P5, PT, R25, R30, RZ ;  /* 0x0000001e19197210 */ /* 0x000fe40007fbe0ff */
[-C--:B------:R-:W-:Y:S02]  /*a3d0*/  SEL R29, R36, R27.reuse, !P2 ;  /* 0x0000001b241d7207 */ /* 0x080fe40005000000 */
[----:B------:R-:W-:Y:S01]  /*a3e0*/  IADD3.X R28, PT, PT, RZ, RZ, R28, P5, P1 ;  /* 0x000000ffff1c7210 */ /* 0x000fe20002fe241c */
[----:B------:R-:W-:Y:S01]  /*a3f0*/  IMAD.HI.U32 R30, R25, R26, RZ ;  /* 0x0000001a191e7227 */ /* 0x000fe200078e00ff */
[----:B------:R-:W-:-:S04]  /*a400*/  LOP3.LUT R27, R32, R27, RZ, 0x3c, !PT ;  /* 0x0000001b201b7212 */ /* 0x000fc800078e3cff */
[----:B------:R-:W-:Y:S01]  /*a410*/  ISETP.GE.AND P1, PT, R27, RZ, PT ;  /* 0x000000ff1b00720c */ /* 0x000fe20003f26270 */
        /* <DEDUP_REMOVED lines=9> */
[----:B------:R-:W-:-:S04]  /*a4b0*/  IMAD R26, R25, R9, R37 ;  /* 0x00000009191a7224 */ /* 0x000fc800078e0225 */
[----:B------:R-:W-:-:S04]  /*a4c0*/  IMAD R26, R27, R8, R26 ;  /* 0x000000081b1a7224 */ /* 0x000fc800078e021a */
[----:B------:R-:W-:Y:S01]  /*a4d0*/  IMAD.X R29, R29, 0x1, ~R26, P5 ;  /* 0x000000011d1d7824 */ /* 0x000fe200028e0e1a */
[CC--:B------:R-:W-:Y:S02]  /*a4e0*/  ISETP.GE.U32.AND P5, PT, R31.reuse, R8.reuse, PT ;  /* 0x000000081f00720c */ /* 0x0c0fe40003fa6070 */
[----:B------:R-:W-:Y:S02]  /*a4f0*/  IADD3 R26, P2, PT, R31, -R8, RZ ;  /* 0x800000081f1a7210 */ /* 0x000fe40007f5e0ff */
[----:B------:R-:W-:-:S04]  /*a500*/  ISETP.GE.U32.AND.EX P5, PT, R29, R9, PT, P5 ;  /* 0x000000091d00720c */ /* 0x000fc80003fa6150 */
[----:B------:R-:W-:Y:S01]  /*a510*/  SEL R31, R26, R31, P5 ;  /* 0x0000001f1a1f7207 */ /* 0x000fe20002800000 */
[----:B------:R-:W-:Y:S01]  /*a520*/  IMAD.X R26, R29, 0x1, ~R9, P2 ;  /* 0x000000011d1a7824 */ /* 0x000fe200010e0e09 */
[----:B------:R-:W-:-:S04]  /*a530*/  IADD3 R28, P2, PT, R25, 0x1, RZ ;  /* 0x00000001191c7810 */ /* 0x000fc80007f5e0ff */
[----:B------:R-:W-:Y:S01]  /*a540*/  SEL R28, R28, R25, P5 ;  /* 0x000000191c1c7207 */ /* 0x000fe20002800000 */
[----:B------:R-:W-:Y:S01]  /*a550*/  IMAD.X R30, RZ, RZ, R27, P2 ;  /* 0x000000ffff1e7224 */ /* 0x000fe200010e061b */
[----:B------:R-:W-:Y:S02]  /*a560*/  ISETP.GE.U32.AND P2, PT, R31, R8, PT ;  /* 0x000000081f00720c */ /* 0x000fe40003f46070 */
[----:B------:R-:W-:Y:S02]  /*a570*/  SEL R29, R26, R29, P5 ;  /* 0x0000001d1a1d7207 */ /* 0x000fe40002800000 */
[----:B------:R-:W-:Y:S02]  /*a580*/  SEL R30, R30, R27, P5 ;  /* 0x0000001b1e1e7207 */ /* 0x000fe40002800000 */
[----:B------:R-:W-:Y:S02]  /*a590*/  IADD3 R25, P5, PT, R28, 0x1, RZ ;  /* 0x000000011c197810 */ /* 0x000fe40007fbe0ff */
[----:B------:R-:W-:-:S03]  /*a5a0*/  ISETP.GE.U32.AND.EX P2, PT, R29, R9, PT, P2 ;  /* 0x000000091d00720c */ /* 0x000fc60003f46120 */
[----:B------:R-:W-:Y:S01]  /*a5b0*/  IMAD.X R9, RZ, RZ, R30, P5 ;  /* 0x000000ffff097224 */ /* 0x000fe200028e061e */
[----:B------:R-:W-:-:S04]  /*a5c0*/  SEL R25, R25, R28, P2 ;  /* 0x0000001c19197207 */ /* 0x000fc80001000000 */
[----:B------:R-:W-:Y:S02]  /*a5d0*/  SEL R9, R9, R30, P2 ;  /* 0x0000001e09097207 */ /* 0x000fe40001000000 */
[----:B------:R-:W-:-:S04]  /*a5e0*/  IADD3 R26, P2, PT, RZ, -R25, RZ ;  /* 0x80000019ff1a7210 */ /* 0x000fc80007f5e0ff */
[----:B------:R-:W-:Y:S01]  /*a5f0*/  SEL R26, R26, R25, !P1 ;  /* 0x000000191a1a7207 */ /* 0x000fe20004800000 */
[----:B------:R-:W-:Y:S02]  /*a600*/  IMAD.X R8, RZ, RZ, ~R9, P2 ;  /* 0x000000ffff087224 */ /* 0x000fe400010e0e09 */
[----:B------:R-:W-:Y:S01]  /*a610*/  IMAD.MOV.U32 R25, RZ, RZ, 0x0 ;  /* 0x00000000ff197424 */ /* 0x000fe200078e00ff */
[----:B------:R-:W-:Y:S02]  /*a620*/  SEL R26, R26, 0xffffffff, P0 ;  /* 0xffffffff1a1a7807 */ /* 0x000fe40000000000 */
[----:B------:R-:W-:-:S04]  /*a630*/  SEL R8, R8, R9, !P1 ;  /* 0x0000000908087207 */ /* 0x000fc80004800000 */
[----:B------:R-:W-:Y:S01]  /*a640*/  SEL R27, R8, 0xffffffff, P0 ;  /* 0xffffffff081b7807 */ /* 0x000fe20000000000 */
[----:B------:R-:W-:Y:S06]  /*a650*/  RET.REL.NODEC R24 `(_Z24generate_sequence_kernelPK8EggModeljPKhiiPh) ;  /* 0xffffff5818687950 */ /* 0x000fec0003c3ffff */
        .weak           $__internal_3_$__cuda_sm20_rem_u64
        .type           $__internal_3_$__cuda_sm20_rem_u64,@function
        .size           $__internal_3_$__cuda_sm20_rem_u64,(.L_x_306 - $__internal_3_$__cuda_sm20_rem_u64)
$__internal_3_$__cuda_sm20_rem_u64:
        /* <DEDUP_REMOVED lines=11> */
[-C--:B------:R-:W-:Y:S02]  /*a710*/  IMAD R31, R25, R29.reuse, RZ ;  /* 0x0000001d191f7224 */ /* 0x080fe400078e02ff */
[----:B------:R-:W-:-:S04]  /*a720*/  IMAD.WIDE.U32 R10, P0, R24, R29, R10 ;  /* 0x0000001d180a7225 */ /* 0x000fc8000780000a */
[----:B------:R-:W-:-:S04]  /*a730*/  IMAD.HI.U32 R3, R25, R29, RZ ;  /* 0x0000001d19037227 */ /* 0x000fc800078e00ff */
[----:B------:R-:W-:-:S04]  /*a740*/  IMAD.HI.U32 R10, P1, R25, R27, R10 ;  /* 0x0000001b190a7227 */ /* 0x000fc8000782000a */
[----:B------:R-:W-:Y:S01]  /*a750*/  IMAD.X R3, R3, 0x1, R25, P0 ;  /* 0x0000000103037824 */ /* 0x000fe200000e0619 */
[----:B------:R-:W-:-:S04]  /*a760*/  IADD3 R11, P2, PT, R31, R10, RZ ;  /* 0x0000000a1f0b7210 */ /* 0x000fc80007f5e0ff */
[----:B------:R-:W-:Y:S01]  /*a770*/  IADD3.X R3, PT, PT, RZ, RZ, R3, P2, P1 ;  /* 0x000000ffff037210 */ /* 0x000fe200017e2403 */
[----:B------:R-:W-:-:S04]  /*a780*/  IMAD.WIDE.U32 R24, R11, R8, RZ ;  /* 0x000000080b187225 */ /* 0x000fc800078e00ff */
[----:B------:R-:W-:Y:S01]  /*a790*/  IMAD R10, R11, R9, R25 ;  /* 0x000000090b0a7224 */ /* 0x000fe200078e0219 */
[----:B------:R-:W-:-:S03]  /*a7a0*/  IADD3 R25, P0, PT, RZ, -R24, RZ ;  /* 0x80000018ff197210 */ /* 0x000fc60007f1e0ff */
        /* <DEDUP_REMOVED lines=9> */
[----:B------:R-:W-:-:S03]  /*a840*/  IMAD.HI.U32 R10, R25, UR8, RZ ;  /* 0x00000008190a7c27 */ /* 0x000fc6000f8e00ff */
[----:B------:R-:W-:Y:S01]  /*a850*/  IADD3.X R3, PT, PT, RZ, RZ, R3, P2, P1 ;  /* 0x000000ffff037210 */ /* 0x000fe200017e2403 */
[----:B------:R-:W-:Y:S02]  /*a860*/  IMAD.MOV.U32 R11, RZ, RZ, RZ ;  /* 0x000000ffff0b7224 */ /* 0x000fe400078e00ff */
[----:B------:R-:W-:Y:S02]  /*a870*/  IMAD.MOV.U32 R27, RZ, RZ, 0x0 ;  /* 0x00000000ff1b7424 */ /* 0x000fe400078e00ff */
[----:B------:R-:W-:-:S04]  /*a880*/  IMAD.WIDE.U32 R10, RZ, R25, R10 ;  /* 0x00000019ff0a7225 */ /* 0x000fc800078e000a */
[----:B------:R-:W-:-:S05]  /*a890*/  IMAD.HI.U32 R3, P0, R3, UR8, R10 ;  /* 0x0000000803037c27 */ /* 0x000fca000f80000a */
[----:B------:R-:W-:Y:S01]  /*a8a0*/  IADD3 R25, P1, PT, RZ, R3, RZ ;  /* 0x00000003ff197210 */ /* 0x000fe20007f3e0ff */
[----:B------:R-:W-:-:S04]  /*a8b0*/  IMAD.X R3, RZ, RZ, RZ, P0 ;  /* 0x000000ffff037224 */ /* 0x000fc800000e06ff */
[----:B------:R-:W-:-:S04]  /*a8c0*/  IMAD.WIDE.U32 R10, R25, R8, RZ ;  /* 0x00000008190a7225 */ /* 0x000fc800078e00ff */
[----:B------:R-:W-:Y:S02]  /*a8d0*/  IMAD.X R3, RZ, RZ, R3, P1 ;  /* 0x000000ffff037224 */ /* 0x000fe400008e0603 */
[----:B------:R-:W-:Y:S01]  /*a8e0*/  IMAD R25, R25, R9, R11 ;  /* 0x0000000919197224 */ /* 0x000fe200078e020b */
[----:B------:R-:W-:-:S03]  /*a8f0*/  IADD3 R11, P1, PT, -R10, UR8, RZ ;  /* 0x000000080a0b7c10 */ /* 0x000fc6000ff3e1ff */
[-C--:B------:R-:W-:Y:S01]  /*a900*/  IMAD R3, R3, R8.reuse, R25 ;  /* 0x0000000803037224 */ /* 0x080fe200078e0219 */
[----:B------:R-:W-:-:S03]  /*a910*/  ISETP.GE.U32.AND P0, PT, R11, R8, PT ;  /* 0x000000080b00720c */ /* 0x000fc60003f06070 */
[----:B------:R-:W-:Y:S01]  /*a920*/  IMAD.X R10, RZ, RZ, ~R3, P1 ;  /* 0x000000ffff0a7224 */ /* 0x000fe200008e0e03 */
[----:B------:R-:W-:-:S04]  /*a930*/  IADD3 R3, P1, PT, -R8, R11, RZ ;  /* 0x0000000b08037210 */ /* 0x000fc80007f3e1ff */
[C---:B------:R-:W-:Y:S01]  /*a940*/  ISETP.GE.U32.AND.EX P0, PT, R10.reuse, R9, PT, P0 ;  /* 0x000000090a00720c */ /* 0x040fe20003f06100 */
[----:B------:R-:W-:Y:S01]  /*a950*/  IMAD.X R24, R10, 0x1, ~R9, P1 ;  /* 0x000000010a187824 */ /* 0x000fe200008e0e09 */
[----:B------:R-:W-:Y:S02]  /*a960*/  ISETP.NE.U32.AND P1, PT, R8, RZ, PT ;  /* 0x000000ff0800720c */ /* 0x000fe40003f25070 */
[----:B------:R-:W-:Y:S02]  /*a970*/  SEL R3, R3, R11, P0 ;  /* 0x0000000b03037207 */ /* 0x000fe40000000000 */
[----:B------:R-:W-:Y:S02]  /*a980*/  SEL R24, R24, R10, P0 ;  /* 0x0000000a18187207 */ /* 0x000fe40000000000 */
[----:B------:R-:W-:Y:S02]  /*a990*/  IADD3 R10, P2, PT, -R8, R3, RZ ;  /* 0x00000003080a7210 */ /* 0x000fe40007f5e1ff */
[----:B------:R-:W-:-:S02]  /*a9a0*/  ISETP.GE.U32.AND P0, PT, R3, R8, PT ;  /* 0x000000080300720c */ /* 0x000fc40003f06070 */
[----:B------:R-:W-:Y:S01]  /*a9b0*/  ISETP.NE.AND.EX P1, PT, R9, RZ, PT, P1 ;  /* 0x000000ff0900720c */ /* 0x000fe20003f25310 */
[C---:B------:R-:W-:Y:S01]  /*a9c0*/  IMAD.X R11, R24.reuse, 0x1, ~R9, P2 ;  /* 0x00000001180b7824 */ /* 0x040fe200010e0e09 */
[----:B------:R-:W-:-:S04]  /*a9d0*/  ISETP.GE.U32.AND.EX P0, PT, R24, R9, PT, P0 ;  /* 0x000000091800720c */ /* 0x000fc80003f06100 */
[----:B------:R-:W-:Y:S02]  /*a9e0*/  SEL R10, R10, R3, P0 ;  /* 0x000000030a0a7207 */ /* 0x000fe40000000000 */
[----:B------:R-:W-:Y:S02]  /*a9f0*/  SEL R11, R11, R24, P0 ;  /* 0x000000180b0b7207 */ /* 0x000fe40000000000 */
[----:B------:R-:W-:Y:S02]  /*aa00*/  SEL R10, R10, 0xffffffff, P1 ;  /* 0xffffffff0a0a7807 */ /* 0x000fe40000800000 */
[----:B------:R-:W-:Y:S01]  /*aa10*/  SEL R11, R11, 0xffffffff, P1 ;  /* 0xffffffff0b0b7807 */ /* 0x000fe20000800000 */
[----:B------:R-:W-:Y:S06]  /*aa20*/  RET.REL.NODEC R26 `(_Z24generate_sequence_kernelPK8EggModeljPKhiiPh) ;  /* 0xffffff541a747950 */ /* 0x000fec0003c3ffff */
.L_x_302:
        /* <DEDUP_REMOVED lines=13> */
.L_x_306:


//--------------------- .nv.shared._Z20update_vector_kernelPaiiiPKiji --------------------------
	.section	.nv.shared._Z20update_vector_kernelPaiiiPKiji,"aw",@nobits
	.sectionflags	@""
	.align	16
	.zero		1024


//--------------------- .nv.shared.reserved.0     --------------------------
	.section	.nv.shared.reserved.0,"aw",@nobits
	.weak		__nv_reservedSMEM_offset_0_alias
	.size		__nv_reservedSMEM_offset_0_alias, 0, 64
	.other		__nv_reservedSMEM_offset_0_alias,@"STO_CUDA_RESERVED_SHARED STV_DEFAULT"
__nv_reservedSMEM_offset_0_alias:
	.zero		0
	.zero		64


//--------------------- .nv.global                --------------------------
	.section	.nv.global,"aw",@nobits
	.align	4
.nv.global:
	.type		d_debug_updates,@object
	.size		d_debug_updates,(.L_1 - d_debug_updates)
d_debug_updates:
	.zero		8
.L_1:


//--------------------- .nv.shared._Z20update_matrix_kernelPaiiiiiPKiji --------------------------
	.section	.nv.shared._Z20update_matrix_kernelPaiiiiiPKiji,"aw",@nobits
	.sectionflags	@""
	.align	16
	.zero		1024


//--------------------- .nv.shared._Z21train_sequence_kernelPKhliPK8EggModelPaPij --------------------------
	.section	.nv.shared._Z21train_sequence_kernelPKhliPK8EggModelPaPij,"aw",@nobits
	.sectionflags	@""
	.align	16
	.zero		1024


//--------------------- .nv.shared._Z24generate_sequence_kernelPK8EggModeljPKhiiPh --------------------------
	.section	.nv.shared._Z24generate_sequence_kernelPK8EggModeljPKhiiPh,"aw",@nobits
	.sectionflags	@""
	.align	16
.nv.shared._Z24generate_sequence_kernelPK8EggModeljPKhiiPh:
	.zero		1296


//--------------------- .nv.constant0._Z20update_vector_kernelPaiiiPKiji --------------------------
	.section	.nv.constant0._Z20update_vector_kernelPaiiiPKiji,"a",@progbits
	.sectionflags	@""
	.align	4
.nv.constant0._Z20update_vector_kernelPaiiiPKiji:
	.zero		936


//--------------------- .nv.constant0._Z20update_matrix_kernelPaiiiiiPKiji --------------------------
	.section	.nv.constant0._Z20update_matrix_kernelPaiiiiiPKiji,"a",@progbits
	.sectionflags	@""
	.align	4
.nv.constant0._Z20update_matrix_kernelPaiiiiiPKiji:
	.zero		944


//--------------------- .nv.constant0._Z21train_sequence_kernelPKhliPK8EggModelPaPij --------------------------
	.section	.nv.constant0._Z21train_sequence_kernelPKhliPK8EggModelPaPij,"a",@progbits
	.sectionflags	@""
	.align	4
.nv.constant0._Z21train_sequence_kernelPKhliPK8EggModelPaPij:
	.zero		948


//--------------------- .nv.constant0._Z24generate_sequence_kernelPK8EggModeljPKhiiPh --------------------------
	.section	.nv.constant0._Z24generate_sequence_kernelPK8EggModeljPKhiiPh,"a",@progbits
	.sectionflags	@""
	.align	4
.nv.constant0._Z24generate_sequence_kernelPK8EggModeljPKhiiPh:
	.zero		936


//--------------------- SYMBOLS --------------------------

	.type		.nv.reservedSmem.offset0,@object
	.size		.nv.reservedSmem.offset0,0x4
	.type		.nv.reservedSmem.cap,@object
	.size		.nv.reservedSmem.cap,0x4
